// auto-generated by cutlass_sweep.gemm — config: {"arch": "sm_100", "cluster_m": 4, "cluster_n": 1, "dtype": "int8", "dtype_b": "int8", "layout": "nt", "stages": 0, "tile_k": 32, "tile_m": 128, "tile_n": 256}
#include "cutlass/cutlass.h"
#include "cutlass/gemm/collective/collective_builder.hpp"
#include "cutlass/gemm/device/gemm_universal_adapter.h"
#include "cutlass/gemm/kernel/gemm_universal.hpp"
#include "cutlass/epilogue/collective/collective_builder.hpp"

using ElemA = int8_t;
using ElemB = int8_t;
using ElemCD = int8_t;
using Acc  = int32_t;
using TileShape    = cute::Shape<cute::_128, cute::_256, cute::_32>;
using ClusterShape = cute::Shape<cute::_4, cute::_1, cute::_1>;

using CollectiveEpilogue = typename cutlass::epilogue::collective::CollectiveBuilder<
    cutlass::arch::Sm100, cutlass::arch::OpClassTensorOp,
    TileShape, ClusterShape,
    cutlass::epilogue::collective::EpilogueTileAuto,
    Acc, Acc,
    ElemCD, cutlass::layout::RowMajor, 128 / cutlass::sizeof_bits<ElemCD>::value,
    ElemCD, cutlass::layout::RowMajor, 128 / cutlass::sizeof_bits<ElemCD>::value,
    cutlass::epilogue::collective::EpilogueScheduleAuto
  >::CollectiveOp;

using CollectiveMainloop = typename cutlass::gemm::collective::CollectiveBuilder<
    cutlass::arch::Sm100, cutlass::arch::OpClassTensorOp,
    ElemA, cutlass::layout::RowMajor, 128 / cutlass::sizeof_bits<ElemA>::value,
    ElemB, cutlass::layout::ColumnMajor, 128 / cutlass::sizeof_bits<ElemB>::value,
    Acc,
    TileShape, ClusterShape,
    cutlass::gemm::collective::StageCountAutoCarveout<static_cast<int>(sizeof(typename CollectiveEpilogue::SharedStorage))>,
    cutlass::gemm::collective::KernelScheduleAuto
  >::CollectiveOp;

using GemmKernel = cutlass::gemm::kernel::GemmUniversal<
    cute::Shape<int,int,int,int>,
    CollectiveMainloop,
    CollectiveEpilogue
>;
using Gemm = cutlass::gemm::device::GemmUniversalAdapter<GemmKernel>;

// Force the device kernel symbol into the cubin without needing a host main.
auto* _anchor = &cutlass::device_kernel<GemmKernel>;


// ===== COMPILED SASS (sm_100a) =====

	.target	sm_100a

	.elftype	@"ET_EXEC"


//--------------------- .note.nv.tkinfo           --------------------------
	.section	.note.nv.tkinfo,"",@"SHT_NOTE"
	.sectionflags	@"SHF_NOTE_NV_TKINFO"
	.tkinfo
        /*0018*/ 	.word	0x00000002
        /*0030*/ 	.string	""
        /*0030*/ 	.string	"ptxas"
        /*0030*/ 	.string	"Cuda compilation tools, release 13.0, V13.0.88"
        /*0030*/ 	.string	"Build cuda_13.0.r13.0/compiler.36424714_0"
        /*0030*/ 	.string	"-arch sm_100a -m 64 "



//--------------------- .note.nv.cuinfo           --------------------------
	.section	.note.nv.cuinfo,"",@"SHT_NOTE"
	.sectionflags	@"SHF_NOTE_NV_CUINFO"
        /*0018*/ 	.short	0x0002
        /*001a*/ 	.short	0x0064
        /*001c*/ 	.short	0x0082
	.zero		2


//--------------------- .nv.info                  --------------------------
	.section	.nv.info,"",@"SHT_CUDA_INFO"
	.align	4


	//----- nvinfo : EIATTR_REGCOUNT
	.align		4
        /*0000*/ 	.byte	0x04, 0x2f
        /*0002*/ 	.short	(.L_20 - .L_19)
	.align		4
.L_19:
        /*0004*/ 	.word	index@(_ZN7cutlass13device_kernelINS_4gemm6kernel13GemmUniversalIN4cute5tupleIJiiiiEEENS1_10collective13CollectiveMmaINS1_35MainloopSm100TmaUmmaWarpSpecializedILi33ELi2ELi4ENS5_IJNS4_1CILi4EEENSA_ILi1EEESC_EEEEENS5_IJNSA_ILi128EEENSA_ILi256EEENSA_ILi32EEEEEEaNS5_IJlSC_lEEEaSJ_NS4_8TiledMMAINS4_8MMA_AtomIJNS4_21SM100_MMA_S8_2x1SM_SSIaaiLi128ELi256ELNS4_4UMMA5MajorE0ELSO_0ELNSN_8SaturateE0EEEEEENS4_6LayoutINS5_IJSC_SC_SC_EEENS5_IJNSA_ILi0EEESU_SU_EEEEENS5_IJNS4_10UnderscoreESX_SX_EEEEENS4_18SM100_TMA_2SM_LOADENS4_14ComposedLayoutINS4_7SwizzleILi1ELi4ELi3EEENS4_18smem_ptr_flag_bitsILi8EEENSS_INS5_IJNSA_ILi8EEESH_EEENS5_IJSH_SC_EEEEEEEvNS4_8identityENS4_28SM100_TMA_2SM_LOAD_MULTICASTES1A_vS1B_EENS_8epilogue10collective18CollectiveEpilogueINS1E_23Sm100TmaWarpSpecializedILi4ELi2ELi32ELb0ELb0EEEJNS5_IJNSA_ILi64EEESG_SH_EEENS5_IJNSS_IS1J_SC_EENSS_INS5_IJSH_NSA_ILi2EEEEEENS5_IJSC_SF_EEEEEEEEaSJ_aSJ_NS1E_6fusion15FusionCallbacksIS1I_NS1R_17LinearCombinationIaiaiLNS_15FloatRoundStyleE2EEES1K_S1Q_JEEENS4_5SM1004TMEM4LOAD26SM100_TMEM_LOAD_32dp32b32xENS4_13SM90_TMA_LOADES1A_NS4_39AutoVectorizingCopyWithAssumedAlignmentILi128EEENS4_14SM90_TMA_STOREES1A_S23_S23_EEEvvEEEEvNT_6ParamsE)
        /*0008*/ 	.word	0x0000005b


	//----- nvinfo : EIATTR_FRAME_SIZE
	.align		4
.L_20:
        /*000c*/ 	.byte	0x04, 0x11
        /*000e*/ 	.short	(.L_22 - .L_21)
	.align		4
.L_21:
        /*0010*/ 	.word	index@($__internal_2_$__cuda_sm10x_tcgen05_guardrail_trap_unallocated_columns_being_dealloced)
        /*0014*/ 	.word	0x00000000


	//----- nvinfo : EIATTR_FRAME_SIZE
	.align		4
.L_22:
        /*0018*/ 	.byte	0x04, 0x11
        /*001a*/ 	.short	(.L_24 - .L_23)
	.align		4
.L_23:
        /*001c*/ 	.word	index@($__internal_1_$__cuda_sm10x_tcgen05_guardrail_trap_phase_invalid_during_alloc)
        /*0020*/ 	.word	0x00000000


	//----- nvinfo : EIATTR_FRAME_SIZE
	.align		4
.L_24:
        /*0024*/ 	.byte	0x04, 0x11
        /*0026*/ 	.short	(.L_26 - .L_25)
	.align		4
.L_25:
        /*0028*/ 	.word	index@($__internal_0_$__cuda_sm10x_tcgen05_guardrail_trap_col_being_dealloced_not_returned_by_alloc)
        /*002c*/ 	.word	0x00000000


	//----- nvinfo : EIATTR_FRAME_SIZE
	.align		4
.L_26:
        /*0030*/ 	.byte	0x04, 0x11
        /*0032*/ 	.short	(.L_28 - .L_27)
	.align		4
.L_27:
        /*0034*/ 	.word	index@(_ZN7cutlass13device_kernelINS_4gemm6kernel13GemmUniversalIN4cute5tupleIJiiiiEEENS1_10collective13CollectiveMmaINS1_35MainloopSm100TmaUmmaWarpSpecializedILi33ELi2ELi4ENS5_IJNS4_1CILi4EEENSA_ILi1EEESC_EEEEENS5_IJNSA_ILi128EEENSA_ILi256EEENSA_ILi32EEEEEEaNS5_IJlSC_lEEEaSJ_NS4_8TiledMMAINS4_8MMA_AtomIJNS4_21SM100_MMA_S8_2x1SM_SSIaaiLi128ELi256ELNS4_4UMMA5MajorE0ELSO_0ELNSN_8SaturateE0EEEEEENS4_6LayoutINS5_IJSC_SC_SC_EEENS5_IJNSA_ILi0EEESU_SU_EEEEENS5_IJNS4_10UnderscoreESX_SX_EEEEENS4_18SM100_TMA_2SM_LOADENS4_14ComposedLayoutINS4_7SwizzleILi1ELi4ELi3EEENS4_18smem_ptr_flag_bitsILi8EEENSS_INS5_IJNSA_ILi8EEESH_EEENS5_IJSH_SC_EEEEEEEvNS4_8identityENS4_28SM100_TMA_2SM_LOAD_MULTICASTES1A_vS1B_EENS_8epilogue10collective18CollectiveEpilogueINS1E_23Sm100TmaWarpSpecializedILi4ELi2ELi32ELb0ELb0EEEJNS5_IJNSA_ILi64EEESG_SH_EEENS5_IJNSS_IS1J_SC_EENSS_INS5_IJSH_NSA_ILi2EEEEEENS5_IJSC_SF_EEEEEEEEaSJ_aSJ_NS1E_6fusion15FusionCallbacksIS1I_NS1R_17LinearCombinationIaiaiLNS_15FloatRoundStyleE2EEES1K_S1Q_JEEENS4_5SM1004TMEM4LOAD26SM100_TMEM_LOAD_32dp32b32xENS4_13SM90_TMA_LOADES1A_NS4_39AutoVectorizingCopyWithAssumedAlignmentILi128EEENS4_14SM90_TMA_STOREES1A_S23_S23_EEEvvEEEEvNT_6ParamsE)
        /*0038*/ 	.word	0x00000000


	//----- nvinfo : EIATTR_MIN_STACK_SIZE
	.align		4
.L_28:
        /*003c*/ 	.byte	0x04, 0x12
        /*003e*/ 	.short	(.L_30 - .L_29)
	.align		4
.L_29:
        /*0040*/ 	.word	index@(_ZN7cutlass13device_kernelINS_4gemm6kernel13GemmUniversalIN4cute5tupleIJiiiiEEENS1_10collective13CollectiveMmaINS1_35MainloopSm100TmaUmmaWarpSpecializedILi33ELi2ELi4ENS5_IJNS4_1CILi4EEENSA_ILi1EEESC_EEEEENS5_IJNSA_ILi128EEENSA_ILi256EEENSA_ILi32EEEEEEaNS5_IJlSC_lEEEaSJ_NS4_8TiledMMAINS4_8MMA_AtomIJNS4_21SM100_MMA_S8_2x1SM_SSIaaiLi128ELi256ELNS4_4UMMA5MajorE0ELSO_0ELNSN_8SaturateE0EEEEEENS4_6LayoutINS5_IJSC_SC_SC_EEENS5_IJNSA_ILi0EEESU_SU_EEEEENS5_IJNS4_10UnderscoreESX_SX_EEEEENS4_18SM100_TMA_2SM_LOADENS4_14ComposedLayoutINS4_7SwizzleILi1ELi4ELi3EEENS4_18smem_ptr_flag_bitsILi8EEENSS_INS5_IJNSA_ILi8EEESH_EEENS5_IJSH_SC_EEEEEEEvNS4_8identityENS4_28SM100_TMA_2SM_LOAD_MULTICASTES1A_vS1B_EENS_8epilogue10collective18CollectiveEpilogueINS1E_23Sm100TmaWarpSpecializedILi4ELi2ELi32ELb0ELb0EEEJNS5_IJNSA_ILi64EEESG_SH_EEENS5_IJNSS_IS1J_SC_EENSS_INS5_IJSH_NSA_ILi2EEEEEENS5_IJSC_SF_EEEEEEEEaSJ_aSJ_NS1E_6fusion15FusionCallbacksIS1I_NS1R_17LinearCombinationIaiaiLNS_15FloatRoundStyleE2EEES1K_S1Q_JEEENS4_5SM1004TMEM4LOAD26SM100_TMEM_LOAD_32dp32b32xENS4_13SM90_TMA_LOADES1A_NS4_39AutoVectorizingCopyWithAssumedAlignmentILi128EEENS4_14SM90_TMA_STOREES1A_S23_S23_EEEvvEEEEvNT_6ParamsE)
        /*0044*/ 	.word	0x00000000
.L_30:


//--------------------- .nv.compat                --------------------------
	.section	.nv.compat,"",@"SHT_CUDA_COMPAT_INFO"
	.align	4
        /*0000*/ 	.byte	0x02, 0x09, 0x01, 0x00, 0x02, 0x02, 0x03, 0x00, 0x02, 0x05, 0x06, 0x00, 0x03, 0x07, 0x01, 0x01
        /*0010*/ 	.byte	0x02, 0x03, 0x01, 0x00, 0x02, 0x06, 0x01, 0x00, 0x04, 0x0b, 0x08, 0x00, 0x01, 0x00, 0x00, 0x00
        /*0020*/ 	.byte	0x00, 0x00, 0x00, 0x00


//--------------------- .nv.info._ZN7cutlass13device_kernelINS_4gemm6kernel13GemmUniversalIN4cute5tupleIJiiiiEEENS1_10collective13CollectiveMmaINS1_35MainloopSm100TmaUmmaWarpSpecializedILi33ELi2ELi4ENS5_IJNS4_1CILi4EEENSA_ILi1EEESC_EEEEENS5_IJNSA_ILi128EEENSA_ILi256EEENSA_ILi32EEEEEEaNS5_IJlSC_lEEEaSJ_NS4_8TiledMMAINS4_8MMA_AtomIJNS4_21SM100_MMA_S8_2x1SM_SSIaaiLi128ELi256ELNS4_4UMMA5MajorE0ELSO_0ELNSN_8SaturateE0EEEEEENS4_6LayoutINS5_IJSC_SC_SC_EEENS5_IJNSA_ILi0EEESU_SU_EEEEENS5_IJNS4_10UnderscoreESX_SX_EEEEENS4_18SM100_TMA_2SM_LOADENS4_14ComposedLayoutINS4_7SwizzleILi1ELi4ELi3EEENS4_18smem_ptr_flag_bitsILi8EEENSS_INS5_IJNSA_ILi8EEESH_EEENS5_IJSH_SC_EEEEEEEvNS4_8identityENS4_28SM100_TMA_2SM_LOAD_MULTICASTES1A_vS1B_EENS_8epilogue10collective18CollectiveEpilogueINS1E_23Sm100TmaWarpSpecializedILi4ELi2ELi32ELb0ELb0EEEJNS5_IJNSA_ILi64EEESG_SH_EEENS5_IJNSS_IS1J_SC_EENSS_INS5_IJSH_NSA_ILi2EEEEEENS5_IJSC_SF_EEEEEEEEaSJ_aSJ_NS1E_6fusion15FusionCallbacksIS1I_NS1R_17LinearCombinationIaiaiLNS_15FloatRoundStyleE2EEES1K_S1Q_JEEENS4_5SM1004TMEM4LOAD26SM100_TMEM_LOAD_32dp32b32xENS4_13SM90_TMA_LOADES1A_NS4_39AutoVectorizingCopyWithAssumedAlignmentILi128EEENS4_14SM90_TMA_STOREES1A_S23_S23_EEEvvEEEEvNT_6ParamsE --------------------------
	.section	.nv.info._ZN7cutlass13device_kernelINS_4gemm6kernel13GemmUniversalIN4cute5tupleIJiiiiEEENS1_10collective13CollectiveMmaINS1_35MainloopSm100TmaUmmaWarpSpecializedILi33ELi2ELi4ENS5_IJNS4_1CILi4EEENSA_ILi1EEESC_EEEEENS5_IJNSA_ILi128EEENSA_ILi256EEENSA_ILi32EEEEEEaNS5_IJlSC_lEEEaSJ_NS4_8TiledMMAINS4_8MMA_AtomIJNS4_21SM100_MMA_S8_2x1SM_SSIaaiLi128ELi256ELNS4_4UMMA5MajorE0ELSO_0ELNSN_8SaturateE0EEEEEENS4_6LayoutINS5_IJSC_SC_SC_EEENS5_IJNSA_ILi0EEESU_SU_EEEEENS5_IJNS4_10UnderscoreESX_SX_EEEEENS4_18SM100_TMA_2SM_LOADENS4_14ComposedLayoutINS4_7SwizzleILi1ELi4ELi3EEENS4_18smem_ptr_flag_bitsILi8EEENSS_INS5_IJNSA_ILi8EEESH_EEENS5_IJSH_SC_EEEEEEEvNS4_8identityENS4_28SM100_TMA_2SM_LOAD_MULTICASTES1A_vS1B_EENS_8epilogue10collective18CollectiveEpilogueINS1E_23Sm100TmaWarpSpecializedILi4ELi2ELi32ELb0ELb0EEEJNS5_IJNSA_ILi64EEESG_SH_EEENS5_IJNSS_IS1J_SC_EENSS_INS5_IJSH_NSA_ILi2EEEEEENS5_IJSC_SF_EEEEEEEEaSJ_aSJ_NS1E_6fusion15FusionCallbacksIS1I_NS1R_17LinearCombinationIaiaiLNS_15FloatRoundStyleE2EEES1K_S1Q_JEEENS4_5SM1004TMEM4LOAD26SM100_TMEM_LOAD_32dp32b32xENS4_13SM90_TMA_LOADES1A_NS4_39AutoVectorizingCopyWithAssumedAlignmentILi128EEENS4_14SM90_TMA_STOREES1A_S23_S23_EEEvvEEEEvNT_6ParamsE,"",@"SHT_CUDA_INFO"
	.sectionflags	@""
	.align	4


	//----- nvinfo : EIATTR_CUDA_API_VERSION
	.align		4
        /*0000*/ 	.byte	0x04, 0x37
        /*0002*/ 	.short	(.L_32 - .L_31)
.L_31:
        /*0004*/ 	.word	0x00000082


	//----- nvinfo : EIATTR_KPARAM_INFO
	.align		4
.L_32:
        /*0008*/ 	.byte	0x04, 0x17
        /*000a*/ 	.short	(.L_34 - .L_33)
.L_33:
        /*000c*/ 	.word	0x00000000
        /*0010*/ 	.short	0x0000
        /*0012*/ 	.short	0x0000
        /*0014*/ 	.byte	0x00, 0xf0, 0x01, 0x20


	//----- nvinfo : EIATTR_AT_ENTRY_FRAGMENTS
	.align		4
.L_34:
        /*0018*/ 	.byte	0x04, 0x4f
        /*001a*/ 	.short	(.L_36 - .L_35)


	//   ....[0]....
.L_35:
        /*001c*/ 	.word	0x00000007


	//----- nvinfo : EIATTR_RESERVED_SMEM_USED
	.align		4
.L_36:
        /*0020*/ 	.byte	0x01, 0x41
	.zero		2


	//----- nvinfo : EIATTR_SPARSE_MMA_MASK
	.align		4
        /*0024*/ 	.byte	0x03, 0x50
        /*0026*/ 	.short	0x0000


	//----- nvinfo : EIATTR_TCGEN05_2CTA_USED
	.align		4
        /*0028*/ 	.byte	0x01, 0x52
	.zero		2


	//----- nvinfo : EIATTR_MAXREG_COUNT
	.align		4
        /*002c*/ 	.byte	0x03, 0x1b
        /*002e*/ 	.short	0x00ff


	//----- nvinfo : EIATTR_NUM_BARRIERS
	.align		4
        /*0030*/ 	.byte	0x02, 0x4c
        /*0032*/ 	.byte	0x07
	.zero		1


	//----- nvinfo : EIATTR_EXTERNS
	.align		4
        /*0034*/ 	.byte	0x04, 0x0f
        /*0036*/ 	.short	(.L_38 - .L_37)


	//   ....[0]....
	.align		4
.L_37:
        /*0038*/ 	.word	index@(__assertfail)


	//----- nvinfo : EIATTR_MERCURY_ISA_VERSION
	.align		4
.L_38:
        /*003c*/ 	.byte	0x03, 0x5f
        /*003e*/ 	.short	0x0101


	//----- nvinfo : EIATTR_INT_WARP_WIDE_INSTR_OFFSETS
	.align		4
        /*0040*/ 	.byte	0x04, 0x31
        /*0042*/ 	.short	(.L_40 - .L_39)


	//   ....[0]....
.L_39:
        /*0044*/ 	.word	0x00001140


	//   ....[1]....
        /*0048*/ 	.word	0x000011e0


	//   ....[2]....
        /*004c*/ 	.word	0x00005580


	//   ....[3]....
        /*0050*/ 	.word	0x000055b0


	//   ....[4]....
        /*0054*/ 	.word	0x000055d0


	//   ....[5]....
        /*0058*/ 	.word	0x00006190


	//   ....[6]....
        /*005c*/ 	.word	0x00006230


	//   ....[7]....
        /*0060*/ 	.word	0x000062e0


	//   ....[8]....
        /*0064*/ 	.word	0x00006360


	//   ....[9]....
        /*0068*/ 	.word	0x00006410


	//   ....[10]....
        /*006c*/ 	.word	0x000064c0


	//   ....[11]....
        /*0070*/ 	.word	0x00006540


	//   ....[12]....
        /*0074*/ 	.word	0x00006600


	//   ....[13]....
        /*0078*/ 	.word	0x000066c0


	//   ....[14]....
        /*007c*/ 	.word	0x00006770


	//   ....[15]....
        /*0080*/ 	.word	0x00006860


	//   ....[16]....
        /*0084*/ 	.word	0x00006940


	//----- nvinfo : EIATTR_COOP_GROUP_MASK_REGIDS
	.align		4
.L_40:
        /*0088*/ 	.byte	0x04, 0x29
        /*008a*/ 	.short	(.L_42 - .L_41)


	//   ....[0]....
.L_41:
        /*008c*/ 	.word	0xffffffff


	//   ....[1]....
        /*0090*/ 	.word	0xffffffff


	//   ....[2]....
        /*0094*/ 	.word	0xffffffff


	//   ....[3]....
        /*0098*/ 	.word	0xffffffff


	//   ....[4]....
        /*009c*/ 	.word	0xffffffff


	//   ....[5]....
        /*00a0*/ 	.word	0xffffffff


	//   ....[6]....
        /*00a4*/ 	.word	0xffffffff


	//   ....[7]....
        /*00a8*/ 	.word	0xffffffff


	//   ....[8]....
        /*00ac*/ 	.word	0xffffffff


	//   ....[9]....
        /*00b0*/ 	.word	0xffffffff


	//   ....[10]....
        /*00b4*/ 	.word	0xffffffff


	//   ....[11]....
        /*00b8*/ 	.word	0xffffffff


	//   ....[12]....
        /*00bc*/ 	.word	0xffffffff


	//   ....[13]....
        /*00c0*/ 	.word	0xffffffff


	//----- nvinfo : EIATTR_COOP_GROUP_INSTR_OFFSETS
	.align		4
.L_42:
        /*00c4*/ 	.byte	0x04, 0x28
        /*00c6*/ 	.short	(.L_44 - .L_43)


	//   ....[0]....
.L_43:
        /*00c8*/ 	.word	0x000000b0


	//   ....[1]....
        /*00cc*/ 	.word	0x00000520


	//   ....[2]....
        /*00d0*/ 	.word	0x00000ab0


	//   ....[3]....
        /*00d4*/ 	.word	0x00000c40


	//   ....[4]....
        /*00d8*/ 	.word	0x00000d30


	//   ....[5]....
        /*00dc*/ 	.word	0x00000e90


	//   ....[6]....
        /*00e0*/ 	.word	0x00001020


	//   ....[7]....
        /*00e4*/ 	.word	0x00001260


	//   ....[8]....
        /*00e8*/ 	.word	0x000025b0


	//   ....[9]....
        /*00ec*/ 	.word	0x000044b0


	//   ....[10]....
        /*00f0*/ 	.word	0x00004980


	//   ....[11]....
        /*00f4*/ 	.word	0x000049b0


	//   ....[12]....
        /*00f8*/ 	.word	0x00005480


	//   ....[13]....
        /*00fc*/ 	.word	0x00005690


	//----- nvinfo : EIATTR_VRC_CTA_INIT_COUNT
	.align		4
.L_44:
        /*0100*/ 	.byte	0x02, 0x4a
        /*0102*/ 	.byte	0x80
	.zero		1


	//----- nvinfo : EIATTR_SYSCALL_OFFSETS
	.align		4
        /*0104*/ 	.byte	0x04, 0x46
        /*0106*/ 	.short	(.L_46 - .L_45)


	//   ....[0]....
.L_45:
        /*0108*/ 	.word	0x00007480


	//   ....[1]....
        /*010c*/ 	.word	0x000075c0


	//   ....[2]....
        /*0110*/ 	.word	0x00007dd0


	//   ....[3]....
        /*0114*/ 	.word	0x00008bd0


	//   ....[4]....
        /*0118*/ 	.word	0x00009970


	//   ....[5]....
        /*011c*/ 	.word	0x0000a720


	//----- nvinfo : EIATTR_MBARRIER_INSTR_OFFSETS
	.align		4
.L_46:
        /*0120*/ 	.byte	0x04, 0x39
        /*0122*/ 	.short	(.L_48 - .L_47)


	//   ....[0]....
.L_47:
        /*0124*/ 	.word	0x00000670
        /*0128*/ 	.word	0x000000ff
        /*012c*/ 	.word	0x00000000
        /*0130*/ 	.short	0x0100
        /*0132*/ 	.byte	0x04
	.zero		1


	//   ....[1]....
        /*0134*/ 	.word	0x00000680
        /*0138*/ 	.word	0x000000ff
        /*013c*/ 	.word	0x00000108
        /*0140*/ 	.short	0x0100
        /*0142*/ 	.byte	0x04
	.zero		1


	//   ....[2]....
        /*0144*/ 	.word	0x00000690
        /*0148*/ 	.word	0x000000ff
        /*014c*/ 	.word	0x00000008
        /*0150*/ 	.short	0x0100
        /*0152*/ 	.byte	0x04
	.zero		1


	//   ....[3]....
        /*0154*/ 	.word	0x000006a0
        /*0158*/ 	.word	0x000000ff
        /*015c*/ 	.word	0x00000110
        /*0160*/ 	.short	0x0100
        /*0162*/ 	.byte	0x04
	.zero		1


	//   ....[4]....
        /*0164*/ 	.word	0x000006b0
        /*0168*/ 	.word	0x000000ff
        /*016c*/ 	.word	0x00000010
        /*0170*/ 	.short	0x0100
        /*0172*/ 	.byte	0x04
	.zero		1


	//   ....[5]....
        /*0174*/ 	.word	0x000006c0
        /*0178*/ 	.word	0x000000ff
        /*017c*/ 	.word	0x00000118
        /*0180*/ 	.short	0x0100
        /*0182*/ 	.byte	0x04
	.zero		1


	//   ....[6]....
        /*0184*/ 	.word	0x000006d0
        /*0188*/ 	.word	0x000000ff
        /*018c*/ 	.word	0x00000018
        /*0190*/ 	.short	0x0100
        /*0192*/ 	.byte	0x04
	.zero		1


	//   ....[7]....
        /*0194*/ 	.word	0x000006e0
        /*0198*/ 	.word	0x000000ff
        /*019c*/ 	.word	0x00000120
        /*01a0*/ 	.short	0x0100
        /*01a2*/ 	.byte	0x04
	.zero		1


	//   ....[8]....
        /*01a4*/ 	.word	0x000006f0
        /*01a8*/ 	.word	0x000000ff
        /*01ac*/ 	.word	0x00000020
        /*01b0*/ 	.short	0x0100
        /*01b2*/ 	.byte	0x04
	.zero		1


	//   ....[9]....
        /*01b4*/ 	.word	0x00000700
        /*01b8*/ 	.word	0x000000ff
        /*01bc*/ 	.word	0x00000128
        /*01c0*/ 	.short	0x0100
        /*01c2*/ 	.byte	0x04
	.zero		1


	//   ....[10]....
        /*01c4*/ 	.word	0x00000710
        /*01c8*/ 	.word	0x000000ff
        /*01cc*/ 	.word	0x00000028
        /*01d0*/ 	.short	0x0100
        /*01d2*/ 	.byte	0x04
	.zero		1


	//   ....[11]....
        /*01d4*/ 	.word	0x00000720
        /*01d8*/ 	.word	0x000000ff
        /*01dc*/ 	.word	0x00000130
        /*01e0*/ 	.short	0x0100
        /*01e2*/ 	.byte	0x04
	.zero		1


	//   ....[12]....
        /*01e4*/ 	.word	0x00000730
        /*01e8*/ 	.word	0x000000ff
        /*01ec*/ 	.word	0x00000030
        /*01f0*/ 	.short	0x0100
        /*01f2*/ 	.byte	0x04
	.zero		1


	//   ....[13]....
        /*01f4*/ 	.word	0x00000740
        /*01f8*/ 	.word	0x000000ff
        /*01fc*/ 	.word	0x00000138
        /*0200*/ 	.short	0x0100
        /*0202*/ 	.byte	0x04
	.zero		1


	//   ....[14]....
        /*0204*/ 	.word	0x00000750
        /*0208*/ 	.word	0x000000ff
        /*020c*/ 	.word	0x00000038
        /*0210*/ 	.short	0x0100
        /*0212*/ 	.byte	0x04
	.zero		1


	//   ....[15]....
        /*0214*/ 	.word	0x00000760
        /*0218*/ 	.word	0x000000ff
        /*021c*/ 	.word	0x00000140
        /*0220*/ 	.short	0x0100
        /*0222*/ 	.byte	0x04
	.zero		1


	//   ....[16]....
        /*0224*/ 	.word	0x00000770
        /*0228*/ 	.word	0x000000ff
        /*022c*/ 	.word	0x00000040
        /*0230*/ 	.short	0x0100
        /*0232*/ 	.byte	0x04
	.zero		1


	//   ....[17]....
        /*0234*/ 	.word	0x00000780
        /*0238*/ 	.word	0x000000ff
        /*023c*/ 	.word	0x00000148
        /*0240*/ 	.short	0x0100
        /*0242*/ 	.byte	0x04
	.zero		1


	//   ....[18]....
        /*0244*/ 	.word	0x00000790
        /*0248*/ 	.word	0x000000ff
        /*024c*/ 	.word	0x00000048
        /*0250*/ 	.short	0x0100
        /*0252*/ 	.byte	0x04
	.zero		1


	//   ....[19]....
        /*0254*/ 	.word	0x000007a0
        /*0258*/ 	.word	0x000000ff
        /*025c*/ 	.word	0x00000150
        /*0260*/ 	.short	0x0100
        /*0262*/ 	.byte	0x04
	.zero		1


	//   ....[20]....
        /*0264*/ 	.word	0x000007b0
        /*0268*/ 	.word	0x000000ff
        /*026c*/ 	.word	0x00000050
        /*0270*/ 	.short	0x0100
        /*0272*/ 	.byte	0x04
	.zero		1


	//   ....[21]....
        /*0274*/ 	.word	0x000007c0
        /*0278*/ 	.word	0x000000ff
        /*027c*/ 	.word	0x00000158
        /*0280*/ 	.short	0x0100
        /*0282*/ 	.byte	0x04
	.zero		1


	//   ....[22]....
        /*0284*/ 	.word	0x000007d0
        /*0288*/ 	.word	0x000000ff
        /*028c*/ 	.word	0x00000058
        /*0290*/ 	.short	0x0100
        /*0292*/ 	.byte	0x04
	.zero		1


	//   ....[23]....
        /*0294*/ 	.word	0x000007e0
        /*0298*/ 	.word	0x000000ff
        /*029c*/ 	.word	0x00000160
        /*02a0*/ 	.short	0x0100
        /*02a2*/ 	.byte	0x04
	.zero		1


	//   ....[24]....
        /*02a4*/ 	.word	0x000007f0
        /*02a8*/ 	.word	0x000000ff
        /*02ac*/ 	.word	0x00000060
        /*02b0*/ 	.short	0x0100
        /*02b2*/ 	.byte	0x04
	.zero		1


	//   ....[25]....
        /*02b4*/ 	.word	0x00000800
        /*02b8*/ 	.word	0x000000ff
        /*02bc*/ 	.word	0x00000168
        /*02c0*/ 	.short	0x0100
        /*02c2*/ 	.byte	0x04
	.zero		1


	//   ....[26]....
        /*02c4*/ 	.word	0x00000810
        /*02c8*/ 	.word	0x000000ff
        /*02cc*/ 	.word	0x00000068
        /*02d0*/ 	.short	0x0100
        /*02d2*/ 	.byte	0x04
	.zero		1


	//   ....[27]....
        /*02d4*/ 	.word	0x00000820
        /*02d8*/ 	.word	0x000000ff
        /*02dc*/ 	.word	0x00000170
        /*02e0*/ 	.short	0x0100
        /*02e2*/ 	.byte	0x04
	.zero		1


	//   ....[28]....
        /*02e4*/ 	.word	0x00000830
        /*02e8*/ 	.word	0x000000ff
        /*02ec*/ 	.word	0x00000070
        /*02f0*/ 	.short	0x0100
        /*02f2*/ 	.byte	0x04
	.zero		1


	//   ....[29]....
        /*02f4*/ 	.word	0x00000840
        /*02f8*/ 	.word	0x000000ff
        /*02fc*/ 	.word	0x00000178
        /*0300*/ 	.short	0x0100
        /*0302*/ 	.byte	0x04
	.zero		1


	//   ....[30]....
        /*0304*/ 	.word	0x00000850
        /*0308*/ 	.word	0x000000ff
        /*030c*/ 	.word	0x00000078
        /*0310*/ 	.short	0x0100
        /*0312*/ 	.byte	0x04
	.zero		1


	//   ....[31]....
        /*0314*/ 	.word	0x00000860
        /*0318*/ 	.word	0x000000ff
        /*031c*/ 	.word	0x00000180
        /*0320*/ 	.short	0x0100
        /*0322*/ 	.byte	0x04
	.zero		1


	//   ....[32]....
        /*0324*/ 	.word	0x00000870
        /*0328*/ 	.word	0x000000ff
        /*032c*/ 	.word	0x00000080
        /*0330*/ 	.short	0x0100
        /*0332*/ 	.byte	0x04
	.zero		1


	//   ....[33]....
        /*0334*/ 	.word	0x00000880
        /*0338*/ 	.word	0x000000ff
        /*033c*/ 	.word	0x00000188
        /*0340*/ 	.short	0x0100
        /*0342*/ 	.byte	0x04
	.zero		1


	//   ....[34]....
        /*0344*/ 	.word	0x00000890
        /*0348*/ 	.word	0x000000ff
        /*034c*/ 	.word	0x00000088
        /*0350*/ 	.short	0x0100
        /*0352*/ 	.byte	0x04
	.zero		1


	//   ....[35]....
        /*0354*/ 	.word	0x000008a0
        /*0358*/ 	.word	0x000000ff
        /*035c*/ 	.word	0x00000190
        /*0360*/ 	.short	0x0100
        /*0362*/ 	.byte	0x04
	.zero		1


	//   ....[36]....
        /*0364*/ 	.word	0x000008b0
        /*0368*/ 	.word	0x000000ff
        /*036c*/ 	.word	0x00000090
        /*0370*/ 	.short	0x0100
        /*0372*/ 	.byte	0x04
	.zero		1


	//   ....[37]....
        /*0374*/ 	.word	0x000008c0
        /*0378*/ 	.word	0x000000ff
        /*037c*/ 	.word	0x00000198
        /*0380*/ 	.short	0x0100
        /*0382*/ 	.byte	0x04
	.zero		1


	//   ....[38]....
        /*0384*/ 	.word	0x000008d0
        /*0388*/ 	.word	0x000000ff
        /*038c*/ 	.word	0x00000098
        /*0390*/ 	.short	0x0100
        /*0392*/ 	.byte	0x04
	.zero		1


	//   ....[39]....
        /*0394*/ 	.word	0x000008e0
        /*0398*/ 	.word	0x000000ff
        /*039c*/ 	.word	0x000001a0
        /*03a0*/ 	.short	0x0100
        /*03a2*/ 	.byte	0x04
	.zero		1


	//   ....[40]....
        /*03a4*/ 	.word	0x000008f0
        /*03a8*/ 	.word	0x000000ff
        /*03ac*/ 	.word	0x000000a0
        /*03b0*/ 	.short	0x0100
        /*03b2*/ 	.byte	0x04
	.zero		1


	//   ....[41]....
        /*03b4*/ 	.word	0x00000900
        /*03b8*/ 	.word	0x000000ff
        /*03bc*/ 	.word	0x000001a8
        /*03c0*/ 	.short	0x0100
        /*03c2*/ 	.byte	0x04
	.zero		1


	//   ....[42]....
        /*03c4*/ 	.word	0x00000910
        /*03c8*/ 	.word	0x000000ff
        /*03cc*/ 	.word	0x000000a8
        /*03d0*/ 	.short	0x0100
        /*03d2*/ 	.byte	0x04
	.zero		1


	//   ....[43]....
        /*03d4*/ 	.word	0x00000920
        /*03d8*/ 	.word	0x000000ff
        /*03dc*/ 	.word	0x000001b0
        /*03e0*/ 	.short	0x0100
        /*03e2*/ 	.byte	0x04
	.zero		1


	//   ....[44]....
        /*03e4*/ 	.word	0x00000930
        /*03e8*/ 	.word	0x000000ff
        /*03ec*/ 	.word	0x000000b0
        /*03f0*/ 	.short	0x0100
        /*03f2*/ 	.byte	0x04
	.zero		1


	//   ....[45]....
        /*03f4*/ 	.word	0x00000940
        /*03f8*/ 	.word	0x000000ff
        /*03fc*/ 	.word	0x000001b8
        /*0400*/ 	.short	0x0100
        /*0402*/ 	.byte	0x04
	.zero		1


	//   ....[46]....
        /*0404*/ 	.word	0x00000950
        /*0408*/ 	.word	0x000000ff
        /*040c*/ 	.word	0x000000b8
        /*0410*/ 	.short	0x0100
        /*0412*/ 	.byte	0x04
	.zero		1


	//   ....[47]....
        /*0414*/ 	.word	0x00000960
        /*0418*/ 	.word	0x000000ff
        /*041c*/ 	.word	0x000001c0
        /*0420*/ 	.short	0x0100
        /*0422*/ 	.byte	0x04
	.zero		1


	//   ....[48]....
        /*0424*/ 	.word	0x00000970
        /*0428*/ 	.word	0x000000ff
        /*042c*/ 	.word	0x000000c0
        /*0430*/ 	.short	0x0100
        /*0432*/ 	.byte	0x04
	.zero		1


	//   ....[49]....
        /*0434*/ 	.word	0x00000980
        /*0438*/ 	.word	0x000000ff
        /*043c*/ 	.word	0x000001c8
        /*0440*/ 	.short	0x0100
        /*0442*/ 	.byte	0x04
	.zero		1


	//   ....[50]....
        /*0444*/ 	.word	0x00000990
        /*0448*/ 	.word	0x000000ff
        /*044c*/ 	.word	0x000000c8
        /*0450*/ 	.short	0x0100
        /*0452*/ 	.byte	0x04
	.zero		1


	//   ....[51]....
        /*0454*/ 	.word	0x000009a0
        /*0458*/ 	.word	0x000000ff
        /*045c*/ 	.word	0x000001d0
        /*0460*/ 	.short	0x0100
        /*0462*/ 	.byte	0x04
	.zero		1


	//   ....[52]....
        /*0464*/ 	.word	0x000009b0
        /*0468*/ 	.word	0x000000ff
        /*046c*/ 	.word	0x000000d0
        /*0470*/ 	.short	0x0100
        /*0472*/ 	.byte	0x04
	.zero		1


	//   ....[53]....
        /*0474*/ 	.word	0x000009c0
        /*0478*/ 	.word	0x000000ff
        /*047c*/ 	.word	0x000001d8
        /*0480*/ 	.short	0x0100
        /*0482*/ 	.byte	0x04
	.zero		1


	//   ....[54]....
        /*0484*/ 	.word	0x000009d0
        /*0488*/ 	.word	0x000000ff
        /*048c*/ 	.word	0x000000d8
        /*0490*/ 	.short	0x0100
        /*0492*/ 	.byte	0x04
	.zero		1


	//   ....[55]....
        /*0494*/ 	.word	0x000009e0
        /*0498*/ 	.word	0x000000ff
        /*049c*/ 	.word	0x000001e0
        /*04a0*/ 	.short	0x0100
        /*04a2*/ 	.byte	0x04
	.zero		1


	//   ....[56]....
        /*04a4*/ 	.word	0x000009f0
        /*04a8*/ 	.word	0x000000ff
        /*04ac*/ 	.word	0x000000e0
        /*04b0*/ 	.short	0x0100
        /*04b2*/ 	.byte	0x04
	.zero		1


	//   ....[57]....
        /*04b4*/ 	.word	0x00000a00
        /*04b8*/ 	.word	0x000000ff
        /*04bc*/ 	.word	0x000001e8
        /*04c0*/ 	.short	0x0100
        /*04c2*/ 	.byte	0x04
	.zero		1


	//   ....[58]....
        /*04c4*/ 	.word	0x00000a10
        /*04c8*/ 	.word	0x000000ff
        /*04cc*/ 	.word	0x000000e8
        /*04d0*/ 	.short	0x0100
        /*04d2*/ 	.byte	0x04
	.zero		1


	//   ....[59]....
        /*04d4*/ 	.word	0x00000a20
        /*04d8*/ 	.word	0x000000ff
        /*04dc*/ 	.word	0x000001f0
        /*04e0*/ 	.short	0x0100
        /*04e2*/ 	.byte	0x04
	.zero		1


	//   ....[60]....
        /*04e4*/ 	.word	0x00000a30
        /*04e8*/ 	.word	0x000000ff
        /*04ec*/ 	.word	0x000000f0
        /*04f0*/ 	.short	0x0100
        /*04f2*/ 	.byte	0x04
	.zero		1


	//   ....[61]....
        /*04f4*/ 	.word	0x00000a40
        /*04f8*/ 	.word	0x000000ff
        /*04fc*/ 	.word	0x000001f8
        /*0500*/ 	.short	0x0100
        /*0502*/ 	.byte	0x04
	.zero		1


	//   ....[62]....
        /*0504*/ 	.word	0x00000a50
        /*0508*/ 	.word	0x000000ff
        /*050c*/ 	.word	0x000000f8
        /*0510*/ 	.short	0x0100
        /*0512*/ 	.byte	0x04
	.zero		1


	//   ....[63]....
        /*0514*/ 	.word	0x00000a60
        /*0518*/ 	.word	0x000000ff
        /*051c*/ 	.word	0x00000200
        /*0520*/ 	.short	0x0100
        /*0522*/ 	.byte	0x04
	.zero		1


	//   ....[64]....
        /*0524*/ 	.word	0x00000a70
        /*0528*/ 	.word	0x000000ff
        /*052c*/ 	.word	0x00000100
        /*0530*/ 	.short	0x0100
        /*0532*/ 	.byte	0x04
	.zero		1


	//   ....[65]....
        /*0534*/ 	.word	0x00000a80
        /*0538*/ 	.word	0x000000ff
        /*053c*/ 	.word	0x00000208
        /*0540*/ 	.short	0x0100
        /*0542*/ 	.byte	0x04
	.zero		1


	//   ....[66]....
        /*0544*/ 	.word	0x00000bb0
        /*0548*/ 	.word	0x000000ff
        /*054c*/ 	.word	0x00000210
        /*0550*/ 	.short	0x0100
        /*0552*/ 	.byte	0x04
	.zero		1


	//   ....[67]....
        /*0554*/ 	.word	0x00000bc0
        /*0558*/ 	.word	0x000000ff
        /*055c*/ 	.word	0x00000230
        /*0560*/ 	.short	0x0100
        /*0562*/ 	.byte	0x04
	.zero		1


	//   ....[68]....
        /*0564*/ 	.word	0x00000bd0
        /*0568*/ 	.word	0x000000ff
        /*056c*/ 	.word	0x00000218
        /*0570*/ 	.short	0x0100
        /*0572*/ 	.byte	0x04
	.zero		1


	//   ....[69]....
        /*0574*/ 	.word	0x00000be0
        /*0578*/ 	.word	0x000000ff
        /*057c*/ 	.word	0x00000238
        /*0580*/ 	.short	0x0100
        /*0582*/ 	.byte	0x04
	.zero		1


	//   ....[70]....
        /*0584*/ 	.word	0x00000bf0
        /*0588*/ 	.word	0x000000ff
        /*058c*/ 	.word	0x00000220
        /*0590*/ 	.short	0x0100
        /*0592*/ 	.byte	0x04
	.zero		1


	//   ....[71]....
        /*0594*/ 	.word	0x00000c00
        /*0598*/ 	.word	0x000000ff
        /*059c*/ 	.word	0x00000240
        /*05a0*/ 	.short	0x0100
        /*05a2*/ 	.byte	0x04
	.zero		1


	//   ....[72]....
        /*05a4*/ 	.word	0x00000c10
        /*05a8*/ 	.word	0x000000ff
        /*05ac*/ 	.word	0x00000228
        /*05b0*/ 	.short	0x0100
        /*05b2*/ 	.byte	0x04
	.zero		1


	//   ....[73]....
        /*05b4*/ 	.word	0x00000c20
        /*05b8*/ 	.word	0x000000ff
        /*05bc*/ 	.word	0x00000248
        /*05c0*/ 	.short	0x0100
        /*05c2*/ 	.byte	0x04
	.zero		1


	//   ....[74]....
        /*05c4*/ 	.word	0x00000d00
        /*05c8*/ 	.word	0x000000ff
        /*05cc*/ 	.word	0x00000250
        /*05d0*/ 	.short	0x0100
        /*05d2*/ 	.byte	0x06
	.zero		1


	//   ....[75]....
        /*05d4*/ 	.word	0x00000d10
        /*05d8*/ 	.word	0x000000ff
        /*05dc*/ 	.word	0x00000258
        /*05e0*/ 	.short	0x0100
        /*05e2*/ 	.byte	0x06
	.zero		1


	//   ....[76]....
        /*05e4*/ 	.word	0x00000e40
        /*05e8*/ 	.word	0x000000ff
        /*05ec*/ 	.word	0x00000260
        /*05f0*/ 	.short	0x0100
        /*05f2*/ 	.byte	0x06
	.zero		1


	//   ....[77]....
        /*05f4*/ 	.word	0x00000e50
        /*05f8*/ 	.word	0x000000ff
        /*05fc*/ 	.word	0x00000270
        /*0600*/ 	.short	0x0100
        /*0602*/ 	.byte	0x06
	.zero		1


	//   ....[78]....
        /*0604*/ 	.word	0x00000e60
        /*0608*/ 	.word	0x000000ff
        /*060c*/ 	.word	0x00000268
        /*0610*/ 	.short	0x0100
        /*0612*/ 	.byte	0x06
	.zero		1


	//   ....[79]....
        /*0614*/ 	.word	0x00000e70
        /*0618*/ 	.word	0x000000ff
        /*061c*/ 	.word	0x00000278
        /*0620*/ 	.short	0x0100
        /*0622*/ 	.byte	0x06
	.zero		1


	//   ....[80]....
        /*0624*/ 	.word	0x00000f90
        /*0628*/ 	.word	0x000000ff
        /*062c*/ 	.word	0x00000280
        /*0630*/ 	.short	0x0100
        /*0632*/ 	.byte	0x04
	.zero		1


	//   ....[81]....
        /*0634*/ 	.word	0x00000fa0
        /*0638*/ 	.word	0x000000ff
        /*063c*/ 	.word	0x000002a0
        /*0640*/ 	.short	0x0100
        /*0642*/ 	.byte	0x04
	.zero		1


	//   ....[82]....
        /*0644*/ 	.word	0x00000fb0
        /*0648*/ 	.word	0x000000ff
        /*064c*/ 	.word	0x00000288
        /*0650*/ 	.short	0x0100
        /*0652*/ 	.byte	0x04
	.zero		1


	//   ....[83]....
        /*0654*/ 	.word	0x00000fc0
        /*0658*/ 	.word	0x000000ff
        /*065c*/ 	.word	0x000002a8
        /*0660*/ 	.short	0x0100
        /*0662*/ 	.byte	0x04
	.zero		1


	//   ....[84]....
        /*0664*/ 	.word	0x00000fd0
        /*0668*/ 	.word	0x000000ff
        /*066c*/ 	.word	0x00000290
        /*0670*/ 	.short	0x0100
        /*0672*/ 	.byte	0x04
	.zero		1


	//   ....[85]....
        /*0674*/ 	.word	0x00000fe0
        /*0678*/ 	.word	0x000000ff
        /*067c*/ 	.word	0x000002b0
        /*0680*/ 	.short	0x0100
        /*0682*/ 	.byte	0x04
	.zero		1


	//   ....[86]....
        /*0684*/ 	.word	0x00000ff0
        /*0688*/ 	.word	0x000000ff
        /*068c*/ 	.word	0x00000298
        /*0690*/ 	.short	0x0100
        /*0692*/ 	.byte	0x04
	.zero		1


	//   ....[87]....
        /*0694*/ 	.word	0x00001000
        /*0698*/ 	.word	0x000000ff
        /*069c*/ 	.word	0x000002b8
        /*06a0*/ 	.short	0x0100
        /*06a2*/ 	.byte	0x04
	.zero		1


	//   ....[88]....
        /*06a4*/ 	.word	0x000010f0
        /*06a8*/ 	.word	0x000000ff
        /*06ac*/ 	.word	0x000002c0
        /*06b0*/ 	.short	0x0100
        /*06b2*/ 	.byte	0x04
	.zero		1


	//   ....[89]....
        /*06b4*/ 	.word	0x00001100
        /*06b8*/ 	.word	0x000000ff
        /*06bc*/ 	.word	0x000002d0
        /*06c0*/ 	.short	0x0100
        /*06c2*/ 	.byte	0x04
	.zero		1


	//   ....[90]....
        /*06c4*/ 	.word	0x00001110
        /*06c8*/ 	.word	0x000000ff
        /*06cc*/ 	.word	0x000002c8
        /*06d0*/ 	.short	0x0100
        /*06d2*/ 	.byte	0x04
	.zero		1


	//   ....[91]....
        /*06d4*/ 	.word	0x00001120
        /*06d8*/ 	.word	0x000000ff
        /*06dc*/ 	.word	0x000002d8
        /*06e0*/ 	.short	0x0100
        /*06e2*/ 	.byte	0x04
	.zero		1


	//   ....[92]....
        /*06e4*/ 	.word	0x00001220
        /*06e8*/ 	.word	0x000000ff
        /*06ec*/ 	.word	0x000002e0
        /*06f0*/ 	.short	0x0100
        /*06f2*/ 	.byte	0x06
	.zero		1


	//   ....[93]....
        /*06f4*/ 	.word	0x00001dd0
        /*06f8*/ 	.word	0x00000000
        /*06fc*/ 	.word	0x000002d0
        /*0700*/ 	.short	0x010a
        /*0702*/ 	.byte	0xff
	.zero		1


	//   ....[94]....
        /*0704*/ 	.word	0x00001e00
        /*0708*/ 	.word	0x00000000
        /*070c*/ 	.word	0x000002c0
        /*0710*/ 	.short	0x0101
        /*0712*/ 	.byte	0xff
	.zero		1


	//   ....[95]....
        /*0714*/ 	.word	0x00001ec0
        /*0718*/ 	.word	0x000000ff
        /*071c*/ 	.word	0x00000108
        /*0720*/ 	.short	0x010a
        /*0722*/ 	.byte	0x04
	.zero		1


	//   ....[96]....
        /*0724*/ 	.word	0x00001f90
        /*0728*/ 	.word	0x000000ff
        /*072c*/ 	.word	0x00000108
        /*0730*/ 	.short	0x010a
        /*0732*/ 	.byte	0x21
	.zero		1


	//   ....[97]....
        /*0734*/ 	.word	0x00002150
        /*0738*/ 	.word	0x000000ff
        /*073c*/ 	.word	0x00000108
        /*0740*/ 	.short	0x010a
        /*0742*/ 	.byte	0x07
	.zero		1


	//   ....[98]....
        /*0744*/ 	.word	0x00002250
        /*0748*/ 	.word	0x000000ff
        /*074c*/ 	.word	0x00000258
        /*0750*/ 	.short	0x0101
        /*0752*/ 	.byte	0x06
	.zero		1


	//   ....[99]....
        /*0754*/ 	.word	0x00002270
        /*0758*/ 	.word	0x000000ff
        /*075c*/ 	.word	0x00000108
        /*0760*/ 	.short	0x010a
        /*0762*/ 	.byte	0x04
	.zero		1


	//   ....[100]....
        /*0764*/ 	.word	0x000022f0
        /*0768*/ 	.word	0x000000ff
        /*076c*/ 	.word	0x00000108
        /*0770*/ 	.short	0x010a
        /*0772*/ 	.byte	0x11
	.zero		1


	//   ....[101]....
        /*0774*/ 	.word	0x00002480
        /*0778*/ 	.word	0x000000ff
        /*077c*/ 	.word	0x00000108
        /*0780*/ 	.short	0x010a
        /*0782*/ 	.byte	0x08
	.zero		1


	//   ....[102]....
        /*0784*/ 	.word	0x000025e0
        /*0788*/ 	.word	0x00000003
        /*078c*/ 	.word	0x00000260
        /*0790*/ 	.short	0x010a
        /*0792*/ 	.byte	0xff
	.zero		1


	//   ....[103]....
        /*0794*/ 	.word	0x00002730
        /*0798*/ 	.word	0x00000000
        /*079c*/ 	.word	0x00000000
        /*07a0*/ 	.short	0x0101
        /*07a2*/ 	.byte	0xff
	.zero		1


	//   ....[104]....
        /*07a4*/ 	.word	0x00002ce0
        /*07a8*/ 	.word	0x000000ff
        /*07ac*/ 	.word	0x00000000
        /*07b0*/ 	.short	0x010a
        /*07b2*/ 	.byte	0x04
	.zero		1


	//   ....[105]....
        /*07b4*/ 	.word	0x00002d70
        /*07b8*/ 	.word	0x000000ff
        /*07bc*/ 	.word	0x00000000
        /*07c0*/ 	.short	0x010a
        /*07c2*/ 	.byte	0x05
	.zero		1


	//   ....[106]....
        /*07c4*/ 	.word	0x00002e00
        /*07c8*/ 	.word	0x000000ff
        /*07cc*/ 	.word	0x00000000
        /*07d0*/ 	.short	0x010a
        /*07d2*/ 	.byte	0x05
	.zero		1


	//   ....[107]....
        /*07d4*/ 	.word	0x00002e90
        /*07d8*/ 	.word	0x000000ff
        /*07dc*/ 	.word	0x00000000
        /*07e0*/ 	.short	0x010a
        /*07e2*/ 	.byte	0x05
	.zero		1


	//   ....[108]....
        /*07e4*/ 	.word	0x00002f20
        /*07e8*/ 	.word	0x000000ff
        /*07ec*/ 	.word	0x00000000
        /*07f0*/ 	.short	0x010a
        /*07f2*/ 	.byte	0x05
	.zero		1


	//   ....[109]....
        /*07f4*/ 	.word	0x00002fb0
        /*07f8*/ 	.word	0x000000ff
        /*07fc*/ 	.word	0x00000000
        /*0800*/ 	.short	0x010a
        /*0802*/ 	.byte	0x05
	.zero		1


	//   ....[110]....
        /*0804*/ 	.word	0x00003040
        /*0808*/ 	.word	0x000000ff
        /*080c*/ 	.word	0x00000000
        /*0810*/ 	.short	0x010a
        /*0812*/ 	.byte	0x05
	.zero		1


	//   ....[111]....
        /*0814*/ 	.word	0x000030d0
        /*0818*/ 	.word	0x000000ff
        /*081c*/ 	.word	0x00000000
        /*0820*/ 	.short	0x010a
        /*0822*/ 	.byte	0x05
	.zero		1


	//   ....[112]....
        /*0824*/ 	.word	0x00003160
        /*0828*/ 	.word	0x000000ff
        /*082c*/ 	.word	0x00000000
        /*0830*/ 	.short	0x010a
        /*0832*/ 	.byte	0x05
	.zero		1


	//   ....[113]....
        /*0834*/ 	.word	0x000031f0
        /*0838*/ 	.word	0x000000ff
        /*083c*/ 	.word	0x00000000
        /*0840*/ 	.short	0x010a
        /*0842*/ 	.byte	0x05
	.zero		1


	//   ....[114]....
        /*0844*/ 	.word	0x00003280
        /*0848*/ 	.word	0x000000ff
        /*084c*/ 	.word	0x00000000
        /*0850*/ 	.short	0x010a
        /*0852*/ 	.byte	0x05
	.zero		1


	//   ....[115]....
        /*0854*/ 	.word	0x00003310
        /*0858*/ 	.word	0x000000ff
        /*085c*/ 	.word	0x00000000
        /*0860*/ 	.short	0x010a
        /*0862*/ 	.byte	0x05
	.zero		1


	//   ....[116]....
        /*0864*/ 	.word	0x000033a0
        /*0868*/ 	.word	0x000000ff
        /*086c*/ 	.word	0x00000000
        /*0870*/ 	.short	0x010a
        /*0872*/ 	.byte	0x05
	.zero		1


	//   ....[117]....
        /*0874*/ 	.word	0x00003430
        /*0878*/ 	.word	0x000000ff
        /*087c*/ 	.word	0x00000000
        /*0880*/ 	.short	0x010a
        /*0882*/ 	.byte	0x05
	.zero		1


	//   ....[118]....
        /*0884*/ 	.word	0x000034c0
        /*0888*/ 	.word	0x000000ff
        /*088c*/ 	.word	0x00000000
        /*0890*/ 	.short	0x010a
        /*0892*/ 	.byte	0x05
	.zero		1


	//   ....[119]....
        /*0894*/ 	.word	0x00003550
        /*0898*/ 	.word	0x000000ff
        /*089c*/ 	.word	0x00000000
        /*08a0*/ 	.short	0x010a
        /*08a2*/ 	.byte	0x05
	.zero		1


	//   ....[120]....
        /*08a4*/ 	.word	0x000035e0
        /*08a8*/ 	.word	0x000000ff
        /*08ac*/ 	.word	0x00000000
        /*08b0*/ 	.short	0x010a
        /*08b2*/ 	.byte	0x05
	.zero		1


	//   ....[121]....
        /*08b4*/ 	.word	0x00003670
        /*08b8*/ 	.word	0x000000ff
        /*08bc*/ 	.word	0x00000000
        /*08c0*/ 	.short	0x010a
        /*08c2*/ 	.byte	0x05
	.zero		1


	//   ....[122]....
        /*08c4*/ 	.word	0x00003700
        /*08c8*/ 	.word	0x000000ff
        /*08cc*/ 	.word	0x00000000
        /*08d0*/ 	.short	0x010a
        /*08d2*/ 	.byte	0x05
	.zero		1


	//   ....[123]....
        /*08d4*/ 	.word	0x00003790
        /*08d8*/ 	.word	0x000000ff
        /*08dc*/ 	.word	0x00000000
        /*08e0*/ 	.short	0x010a
        /*08e2*/ 	.byte	0x05
	.zero		1


	//   ....[124]....
        /*08e4*/ 	.word	0x00003820
        /*08e8*/ 	.word	0x000000ff
        /*08ec*/ 	.word	0x00000000
        /*08f0*/ 	.short	0x010a
        /*08f2*/ 	.byte	0x05
	.zero		1


	//   ....[125]....
        /*08f4*/ 	.word	0x000038b0
        /*08f8*/ 	.word	0x000000ff
        /*08fc*/ 	.word	0x00000000
        /*0900*/ 	.short	0x010a
        /*0902*/ 	.byte	0x05
	.zero		1


	//   ....[126]....
        /*0904*/ 	.word	0x00003940
        /*0908*/ 	.word	0x000000ff
        /*090c*/ 	.word	0x00000000
        /*0910*/ 	.short	0x010a
        /*0912*/ 	.byte	0x05
	.zero		1


	//   ....[127]....
        /*0914*/ 	.word	0x000039d0
        /*0918*/ 	.word	0x000000ff
        /*091c*/ 	.word	0x00000000
        /*0920*/ 	.short	0x010a
        /*0922*/ 	.byte	0x05
	.zero		1


	//   ....[128]....
        /*0924*/ 	.word	0x00003a60
        /*0928*/ 	.word	0x000000ff
        /*092c*/ 	.word	0x00000000
        /*0930*/ 	.short	0x010a
        /*0932*/ 	.byte	0x05
	.zero		1


	//   ....[129]....
        /*0934*/ 	.word	0x00003af0
        /*0938*/ 	.word	0x000000ff
        /*093c*/ 	.word	0x00000000
        /*0940*/ 	.short	0x010a
        /*0942*/ 	.byte	0x05
	.zero		1


	//   ....[130]....
        /*0944*/ 	.word	0x00003b80
        /*0948*/ 	.word	0x000000ff
        /*094c*/ 	.word	0x00000000
        /*0950*/ 	.short	0x010a
        /*0952*/ 	.byte	0x05
	.zero		1


	//   ....[131]....
        /*0954*/ 	.word	0x00003c10
        /*0958*/ 	.word	0x000000ff
        /*095c*/ 	.word	0x00000000
        /*0960*/ 	.short	0x010a
        /*0962*/ 	.byte	0x05
	.zero		1


	//   ....[132]....
        /*0964*/ 	.word	0x00003ca0
        /*0968*/ 	.word	0x000000ff
        /*096c*/ 	.word	0x00000000
        /*0970*/ 	.short	0x010a
        /*0972*/ 	.byte	0x05
	.zero		1


	//   ....[133]....
        /*0974*/ 	.word	0x00003d30
        /*0978*/ 	.word	0x000000ff
        /*097c*/ 	.word	0x00000000
        /*0980*/ 	.short	0x010a
        /*0982*/ 	.byte	0x05
	.zero		1


	//   ....[134]....
        /*0984*/ 	.word	0x00003dc0
        /*0988*/ 	.word	0x000000ff
        /*098c*/ 	.word	0x00000000
        /*0990*/ 	.short	0x010a
        /*0992*/ 	.byte	0x05
	.zero		1


	//   ....[135]....
        /*0994*/ 	.word	0x00003e50
        /*0998*/ 	.word	0x000000ff
        /*099c*/ 	.word	0x00000000
        /*09a0*/ 	.short	0x010a
        /*09a2*/ 	.byte	0x05
	.zero		1


	//   ....[136]....
        /*09a4*/ 	.word	0x00003ef0
        /*09a8*/ 	.word	0x00000000
        /*09ac*/ 	.word	0x00000000
        /*09b0*/ 	.short	0x010a
        /*09b2*/ 	.byte	0xff
	.zero		1


	//   ....[137]....
        /*09b4*/ 	.word	0x00004010
        /*09b8*/ 	.word	0x00000002
        /*09bc*/ 	.word	0x000002c0
        /*09c0*/ 	.short	0x010a
        /*09c2*/ 	.byte	0xff
	.zero		1


	//   ....[138]....
        /*09c4*/ 	.word	0x00004080
        /*09c8*/ 	.word	0x00000002
        /*09cc*/ 	.word	0x00000000
        /*09d0*/ 	.short	0x0101
        /*09d2*/ 	.byte	0xff
	.zero		1


	//   ....[139]....
        /*09d4*/ 	.word	0x000040a0
        /*09d8*/ 	.word	0x000000ff
        /*09dc*/ 	.word	0x00000270
        /*09e0*/ 	.short	0x010a
        /*09e2*/ 	.byte	0x04
	.zero		1


	//   ....[140]....
        /*09e4*/ 	.word	0x000041c0
        /*09e8*/ 	.word	0x00000002
        /*09ec*/ 	.word	0x00000260
        /*09f0*/ 	.short	0x010a
        /*09f2*/ 	.byte	0xff
	.zero		1


	//   ....[141]....
        /*09f4*/ 	.word	0x000042c0
        /*09f8*/ 	.word	0x00000002
        /*09fc*/ 	.word	0x00000000
        /*0a00*/ 	.short	0x0101
        /*0a02*/ 	.byte	0xff
	.zero		1


	//   ....[142]....
        /*0a04*/ 	.word	0x00004350
        /*0a08*/ 	.word	0x000000ff
        /*0a0c*/ 	.word	0x00000270
        /*0a10*/ 	.short	0x0106
        /*0a12*/ 	.byte	0x04
	.zero		1


	//   ....[143]....
        /*0a14*/ 	.word	0x00004370
        /*0a18*/ 	.word	0x000000ff
        /*0a1c*/ 	.word	0x00000270
        /*0a20*/ 	.short	0x010a
        /*0a22*/ 	.byte	0x04
	.zero		1


	//   ....[144]....
        /*0a24*/ 	.word	0x00004400
        /*0a28*/ 	.word	0x000000ff
        /*0a2c*/ 	.word	0x00000270
        /*0a30*/ 	.short	0x0106
        /*0a32*/ 	.byte	0x07
	.zero		1


	//   ....[145]....
        /*0a34*/ 	.word	0x00004440
        /*0a38*/ 	.word	0x00000000
        /*0a3c*/ 	.word	0x00000270
        /*0a40*/ 	.short	0x010a
        /*0a42*/ 	.byte	0xff
	.zero		1


	//   ....[146]....
        /*0a44*/ 	.word	0x00004680
        /*0a48*/ 	.word	0x000000ff
        /*0a4c*/ 	.word	0x00000008
        /*0a50*/ 	.short	0x010a
        /*0a52*/ 	.byte	0x05
	.zero		1


	//   ....[147]....
        /*0a54*/ 	.word	0x000046a0
        /*0a58*/ 	.word	0x000000ff
        /*0a5c*/ 	.word	0x00000008
        /*0a60*/ 	.short	0x010a
        /*0a62*/ 	.byte	0x05
	.zero		1


	//   ....[148]....
        /*0a64*/ 	.word	0x00004830
        /*0a68*/ 	.word	0x000000ff
        /*0a6c*/ 	.word	0x00000008
        /*0a70*/ 	.short	0x010a
        /*0a72*/ 	.byte	0x05
	.zero		1


	//   ....[149]....
        /*0a74*/ 	.word	0x00004850
        /*0a78*/ 	.word	0x000000ff
        /*0a7c*/ 	.word	0x00000008
        /*0a80*/ 	.short	0x010a
        /*0a82*/ 	.byte	0x05
	.zero		1


	//   ....[150]....
        /*0a84*/ 	.word	0x00004910
        /*0a88*/ 	.word	0x000000ff
        /*0a8c*/ 	.word	0x00000000
        /*0a90*/ 	.short	0x0101
        /*0a92*/ 	.byte	0x04
	.zero		1


	//   ....[151]....
        /*0a94*/ 	.word	0x00004bf0
        /*0a98*/ 	.word	0x00000000
        /*0a9c*/ 	.word	0x00000260
        /*0aa0*/ 	.short	0x010a
        /*0aa2*/ 	.byte	0xff
	.zero		1


	//   ....[152]....
        /*0aa4*/ 	.word	0x00004cb0
        /*0aa8*/ 	.word	0x00000000
        /*0aac*/ 	.word	0x00000000
        /*0ab0*/ 	.short	0x0101
        /*0ab2*/ 	.byte	0xff
	.zero		1


	//   ....[153]....
        /*0ab4*/ 	.word	0x00004d60
        /*0ab8*/ 	.word	0x000000ff
        /*0abc*/ 	.word	0x00000000
        /*0ac0*/ 	.short	0x010a
        /*0ac2*/ 	.byte	0x04
	.zero		1


	//   ....[154]....
        /*0ac4*/ 	.word	0x00004d70
        /*0ac8*/ 	.word	0x000000ff
        /*0acc*/ 	.word	0x000002a0
        /*0ad0*/ 	.short	0x010a
        /*0ad2*/ 	.byte	0x13
	.zero		1


	//   ....[155]....
        /*0ad4*/ 	.word	0x00004e30
        /*0ad8*/ 	.word	0x000000ff
        /*0adc*/ 	.word	0x00000000
        /*0ae0*/ 	.short	0x010a
        /*0ae2*/ 	.byte	0x06
	.zero		1


	//   ....[156]....
        /*0ae4*/ 	.word	0x00004f50
        /*0ae8*/ 	.word	0x000000ff
        /*0aec*/ 	.word	0x00000000
        /*0af0*/ 	.short	0x010a
        /*0af2*/ 	.byte	0x04
	.zero		1


	//   ....[157]....
        /*0af4*/ 	.word	0x00005170
        /*0af8*/ 	.word	0x000000ff
        /*0afc*/ 	.word	0x00000000
        /*0b00*/ 	.short	0x010a
        /*0b02*/ 	.byte	0x04
	.zero		1


	//   ....[158]....
        /*0b04*/ 	.word	0x00005200
        /*0b08*/ 	.word	0x000000ff
        /*0b0c*/ 	.word	0x00000000
        /*0b10*/ 	.short	0x010a
        /*0b12*/ 	.byte	0x05
	.zero		1


	//   ....[159]....
        /*0b14*/ 	.word	0x00005290
        /*0b18*/ 	.word	0x000000ff
        /*0b1c*/ 	.word	0x00000000
        /*0b20*/ 	.short	0x010a
        /*0b22*/ 	.byte	0x05
	.zero		1


	//   ....[160]....
        /*0b24*/ 	.word	0x00005330
        /*0b28*/ 	.word	0x00000000
        /*0b2c*/ 	.word	0x00000000
        /*0b30*/ 	.short	0x010a
        /*0b32*/ 	.byte	0xff
	.zero		1


	//   ....[161]....
        /*0b34*/ 	.word	0x00005370
        /*0b38*/ 	.word	0x00000000
        /*0b3c*/ 	.word	0x00000000
        /*0b40*/ 	.short	0x010a
        /*0b42*/ 	.byte	0xff
	.zero		1


	//   ....[162]....
        /*0b44*/ 	.word	0x000053e0
        /*0b48*/ 	.word	0x000000ff
        /*0b4c*/ 	.word	0x00000000
        /*0b50*/ 	.short	0x0101
        /*0b52*/ 	.byte	0x04
	.zero		1


	//   ....[163]....
        /*0b54*/ 	.word	0x00005420
        /*0b58*/ 	.word	0x000000ff
        /*0b5c*/ 	.word	0x000002e0
        /*0b60*/ 	.short	0x010a
        /*0b62*/ 	.byte	0x0d
	.zero		1


	//   ....[164]....
        /*0b64*/ 	.word	0x00005470
        /*0b68*/ 	.word	0x000000ff
        /*0b6c*/ 	.word	0x00000000
        /*0b70*/ 	.short	0x0101
        /*0b72*/ 	.byte	0x04
	.zero		1


	//   ....[165]....
        /*0b74*/ 	.word	0x00005950
        /*0b78*/ 	.word	0x00000008
        /*0b7c*/ 	.word	0x00000260
        /*0b80*/ 	.short	0x010a
        /*0b82*/ 	.byte	0xff
	.zero		1


	//   ....[166]....
        /*0b84*/ 	.word	0x00005ac0
        /*0b88*/ 	.word	0x00000000
        /*0b8c*/ 	.word	0x00000000
        /*0b90*/ 	.short	0x0101
        /*0b92*/ 	.byte	0xff
	.zero		1


	//   ....[167]....
        /*0b94*/ 	.word	0x00005fa0
        /*0b98*/ 	.word	0x000000ff
        /*0b9c*/ 	.word	0x00000258
        /*0ba0*/ 	.short	0x010a
        /*0ba2*/ 	.byte	0x15
	.zero		1


	//   ....[168]....
        /*0ba4*/ 	.word	0x00006130
        /*0ba8*/ 	.word	0x000000ff
        /*0bac*/ 	.word	0x00000230
        /*0bb0*/ 	.short	0x010a
        /*0bb2*/ 	.byte	0x15
	.zero		1


	//   ....[169]....
        /*0bb4*/ 	.word	0x00006300
        /*0bb8*/ 	.word	0x000000ff
        /*0bbc*/ 	.word	0x00000210
        /*0bc0*/ 	.short	0x010b
        /*0bc2*/ 	.byte	0x15
	.zero		1


	//   ....[170]....
        /*0bc4*/ 	.word	0x00006320
        /*0bc8*/ 	.word	0x000000ff
        /*0bcc*/ 	.word	0x00000000
        /*0bd0*/ 	.short	0x0101
        /*0bd2*/ 	.byte	0x04
	.zero		1


	//   ....[171]....
        /*0bd4*/ 	.word	0x00006330
        /*0bd8*/ 	.word	0x000000ff
        /*0bdc*/ 	.word	0x00000238
        /*0be0*/ 	.short	0x010a
        /*0be2*/ 	.byte	0x15
	.zero		1


	//   ....[172]....
        /*0be4*/ 	.word	0x000064e0
        /*0be8*/ 	.word	0x000000ff
        /*0bec*/ 	.word	0x00000218
        /*0bf0*/ 	.short	0x010b
        /*0bf2*/ 	.byte	0x15
	.zero		1


	//   ....[173]....
        /*0bf4*/ 	.word	0x00006500
        /*0bf8*/ 	.word	0x000000ff
        /*0bfc*/ 	.word	0x00000000
        /*0c00*/ 	.short	0x0101
        /*0c02*/ 	.byte	0x04
	.zero		1


	//   ....[174]....
        /*0c04*/ 	.word	0x00006510
        /*0c08*/ 	.word	0x000000ff
        /*0c0c*/ 	.word	0x00000240
        /*0c10*/ 	.short	0x010a
        /*0c12*/ 	.byte	0x15
	.zero		1


	//   ....[175]....
        /*0c14*/ 	.word	0x000066e0
        /*0c18*/ 	.word	0x000000ff
        /*0c1c*/ 	.word	0x00000220
        /*0c20*/ 	.short	0x010b
        /*0c22*/ 	.byte	0x15
	.zero		1


	//   ....[176]....
        /*0c24*/ 	.word	0x00006700
        /*0c28*/ 	.word	0x000000ff
        /*0c2c*/ 	.word	0x00000000
        /*0c30*/ 	.short	0x0101
        /*0c32*/ 	.byte	0x04
	.zero		1


	//   ....[177]....
        /*0c34*/ 	.word	0x00006710
        /*0c38*/ 	.word	0x000000ff
        /*0c3c*/ 	.word	0x00000248
        /*0c40*/ 	.short	0x010a
        /*0c42*/ 	.byte	0x15
	.zero		1


	//   ....[178]....
        /*0c44*/ 	.word	0x00006960
        /*0c48*/ 	.word	0x000000ff
        /*0c4c*/ 	.word	0x00000228
        /*0c50*/ 	.short	0x010b
        /*0c52*/ 	.byte	0x15
	.zero		1


	//   ....[179]....
        /*0c54*/ 	.word	0x00006970
        /*0c58*/ 	.word	0x000000ff
        /*0c5c*/ 	.word	0x00000000
        /*0c60*/ 	.short	0x0101
        /*0c62*/ 	.byte	0x34
	.zero		1


	//   ....[180]....
        /*0c64*/ 	.word	0x000069a0
        /*0c68*/ 	.word	0x000000ff
        /*0c6c*/ 	.word	0x00000230
        /*0c70*/ 	.short	0x010a
        /*0c72*/ 	.byte	0x15
	.zero		1


	//   ....[181]....
        /*0c74*/ 	.word	0x000069c0
        /*0c78*/ 	.word	0x000000ff
        /*0c7c*/ 	.word	0x00000238
        /*0c80*/ 	.short	0x010a
        /*0c82*/ 	.byte	0x15
	.zero		1


	//   ....[182]....
        /*0c84*/ 	.word	0x000069e0
        /*0c88*/ 	.word	0x000000ff
        /*0c8c*/ 	.word	0x00000240
        /*0c90*/ 	.short	0x010a
        /*0c92*/ 	.byte	0x15
	.zero		1


	//   ....[183]....
        /*0c94*/ 	.word	0x00006a20
        /*0c98*/ 	.word	0x00000000
        /*0c9c*/ 	.word	0x00000248
        /*0ca0*/ 	.short	0x010a
        /*0ca2*/ 	.byte	0xff
	.zero		1


	//   ....[184]....
        /*0ca4*/ 	.word	0x00006d20
        /*0ca8*/ 	.word	0x00000003
        /*0cac*/ 	.word	0x00000260
        /*0cb0*/ 	.short	0x010a
        /*0cb2*/ 	.byte	0xff
	.zero		1


	//   ....[185]....
        /*0cb4*/ 	.word	0x00006ea0
        /*0cb8*/ 	.word	0x00000000
        /*0cbc*/ 	.word	0x00000000
        /*0cc0*/ 	.short	0x0101
        /*0cc2*/ 	.byte	0xff
	.zero		1


	//   ....[186]....
        /*0cc4*/ 	.word	0x00007990
        /*0cc8*/ 	.word	0x00000003
        /*0ccc*/ 	.word	0x00000210
        /*0cd0*/ 	.short	0x010a
        /*0cd2*/ 	.byte	0xff
	.zero		1


	//   ....[187]....
        /*0cd4*/ 	.word	0x000079a0
        /*0cd8*/ 	.word	0x00000050
        /*0cdc*/ 	.word	0x00000280
        /*0ce0*/ 	.short	0x010a
        /*0ce2*/ 	.byte	0xff
	.zero		1


	//   ....[188]....
        /*0ce4*/ 	.word	0x00007b10
        /*0ce8*/ 	.word	0x00000003
        /*0cec*/ 	.word	0x00000210
        /*0cf0*/ 	.short	0x010a
        /*0cf2*/ 	.byte	0xff
	.zero		1


	//   ....[189]....
        /*0cf4*/ 	.word	0x00007c30
        /*0cf8*/ 	.word	0x00000000
        /*0cfc*/ 	.word	0x00000000
        /*0d00*/ 	.short	0x0101
        /*0d02*/ 	.byte	0xff
	.zero		1


	//   ....[190]....
        /*0d04*/ 	.word	0x00007cb0
        /*0d08*/ 	.word	0x00000050
        /*0d0c*/ 	.word	0x00000280
        /*0d10*/ 	.short	0x010a
        /*0d12*/ 	.byte	0xff
	.zero		1


	//   ....[191]....
        /*0d14*/ 	.word	0x00008880
        /*0d18*/ 	.word	0x00000000
        /*0d1c*/ 	.word	0x00000210
        /*0d20*/ 	.short	0x010a
        /*0d22*/ 	.byte	0xff
	.zero		1


	//   ....[192]....
        /*0d24*/ 	.word	0x00008930
        /*0d28*/ 	.word	0x00000000
        /*0d2c*/ 	.word	0x00000210
        /*0d30*/ 	.short	0x010a
        /*0d32*/ 	.byte	0xff
	.zero		1


	//   ....[193]....
        /*0d34*/ 	.word	0x00008a50
        /*0d38*/ 	.word	0x00000000
        /*0d3c*/ 	.word	0x00000000
        /*0d40*/ 	.short	0x0101
        /*0d42*/ 	.byte	0xff
	.zero		1


	//   ....[194]....
        /*0d44*/ 	.word	0x00009610
        /*0d48*/ 	.word	0x00000000
        /*0d4c*/ 	.word	0x00000210
        /*0d50*/ 	.short	0x010a
        /*0d52*/ 	.byte	0xff
	.zero		1


	//   ....[195]....
        /*0d54*/ 	.word	0x000096c0
        /*0d58*/ 	.word	0x00000000
        /*0d5c*/ 	.word	0x00000210
        /*0d60*/ 	.short	0x010a
        /*0d62*/ 	.byte	0xff
	.zero		1


	//   ....[196]....
        /*0d64*/ 	.word	0x000097f0
        /*0d68*/ 	.word	0x00000000
        /*0d6c*/ 	.word	0x00000000
        /*0d70*/ 	.short	0x0101
        /*0d72*/ 	.byte	0xff
	.zero		1


	//   ....[197]....
        /*0d74*/ 	.word	0x0000a3d0
        /*0d78*/ 	.word	0x00000000
        /*0d7c*/ 	.word	0x00000210
        /*0d80*/ 	.short	0x010a
        /*0d82*/ 	.byte	0xff
	.zero		1


	//   ....[198]....
        /*0d84*/ 	.word	0x0000a480
        /*0d88*/ 	.word	0x00000000
        /*0d8c*/ 	.word	0x00000210
        /*0d90*/ 	.short	0x010a
        /*0d92*/ 	.byte	0xff
	.zero		1


	//   ....[199]....
        /*0d94*/ 	.word	0x0000a5a0
        /*0d98*/ 	.word	0x00000000
        /*0d9c*/ 	.word	0x00000000
        /*0da0*/ 	.short	0x0101
        /*0da2*/ 	.byte	0xff
	.zero		1


	//   ....[200]....
        /*0da4*/ 	.word	0x0000a860
        /*0da8*/ 	.word	0x00000050
        /*0dac*/ 	.word	0x00000000
        /*0db0*/ 	.short	0x0101
        /*0db2*/ 	.byte	0xff
	.zero		1


	//   ....[201]....
        /*0db4*/ 	.word	0x0000b2e0
        /*0db8*/ 	.word	0x00000000
        /*0dbc*/ 	.word	0x000002d0
        /*0dc0*/ 	.short	0x010a
        /*0dc2*/ 	.byte	0xff
	.zero		1


	//   ....[202]....
        /*0dc4*/ 	.word	0x0000b340
        /*0dc8*/ 	.word	0x00000000
        /*0dcc*/ 	.word	0x00000108
        /*0dd0*/ 	.short	0x010a
        /*0dd2*/ 	.byte	0xff
	.zero		1


	//   ....[203]....
        /*0dd4*/ 	.word	0x0000b3a0
        /*0dd8*/ 	.word	0x00000000
        /*0ddc*/ 	.word	0x00000108
        /*0de0*/ 	.short	0x010a
        /*0de2*/ 	.byte	0xff
	.zero		1


	//   ....[204]....
        /*0de4*/ 	.word	0x0000b3f0
        /*0de8*/ 	.word	0x00000003
        /*0dec*/ 	.word	0x00000260
        /*0df0*/ 	.short	0x010a
        /*0df2*/ 	.byte	0xff
	.zero		1


	//   ....[205]....
        /*0df4*/ 	.word	0x0000b450
        /*0df8*/ 	.word	0x00000000
        /*0dfc*/ 	.word	0x00000000
        /*0e00*/ 	.short	0x010a
        /*0e02*/ 	.byte	0xff
	.zero		1


	//   ....[206]....
        /*0e04*/ 	.word	0x0000b4b0
        /*0e08*/ 	.word	0x00000000
        /*0e0c*/ 	.word	0x00000000
        /*0e10*/ 	.short	0x010a
        /*0e12*/ 	.byte	0xff
	.zero		1


	//   ....[207]....
        /*0e14*/ 	.word	0x0000b510
        /*0e18*/ 	.word	0x00000000
        /*0e1c*/ 	.word	0x00000000
        /*0e20*/ 	.short	0x010a
        /*0e22*/ 	.byte	0xff
	.zero		1


	//   ....[208]....
        /*0e24*/ 	.word	0x0000b570
        /*0e28*/ 	.word	0x00000000
        /*0e2c*/ 	.word	0x00000000
        /*0e30*/ 	.short	0x010a
        /*0e32*/ 	.byte	0xff
	.zero		1


	//   ....[209]....
        /*0e34*/ 	.word	0x0000b5d0
        /*0e38*/ 	.word	0x00000000
        /*0e3c*/ 	.word	0x00000000
        /*0e40*/ 	.short	0x010a
        /*0e42*/ 	.byte	0xff
	.zero		1


	//   ....[210]....
        /*0e44*/ 	.word	0x0000b630
        /*0e48*/ 	.word	0x00000000
        /*0e4c*/ 	.word	0x00000000
        /*0e50*/ 	.short	0x010a
        /*0e52*/ 	.byte	0xff
	.zero		1


	//   ....[211]....
        /*0e54*/ 	.word	0x0000b690
        /*0e58*/ 	.word	0x00000000
        /*0e5c*/ 	.word	0x00000000
        /*0e60*/ 	.short	0x010a
        /*0e62*/ 	.byte	0xff
	.zero		1


	//   ....[212]....
        /*0e64*/ 	.word	0x0000b6f0
        /*0e68*/ 	.word	0x00000000
        /*0e6c*/ 	.word	0x00000000
        /*0e70*/ 	.short	0x010a
        /*0e72*/ 	.byte	0xff
	.zero		1


	//   ....[213]....
        /*0e74*/ 	.word	0x0000b750
        /*0e78*/ 	.word	0x00000000
        /*0e7c*/ 	.word	0x00000000
        /*0e80*/ 	.short	0x010a
        /*0e82*/ 	.byte	0xff
	.zero		1


	//   ....[214]....
        /*0e84*/ 	.word	0x0000b7b0
        /*0e88*/ 	.word	0x00000000
        /*0e8c*/ 	.word	0x00000000
        /*0e90*/ 	.short	0x010a
        /*0e92*/ 	.byte	0xff
	.zero		1


	//   ....[215]....
        /*0e94*/ 	.word	0x0000b810
        /*0e98*/ 	.word	0x00000000
        /*0e9c*/ 	.word	0x00000000
        /*0ea0*/ 	.short	0x010a
        /*0ea2*/ 	.byte	0xff
	.zero		1


	//   ....[216]....
        /*0ea4*/ 	.word	0x0000b870
        /*0ea8*/ 	.word	0x00000000
        /*0eac*/ 	.word	0x00000000
        /*0eb0*/ 	.short	0x010a
        /*0eb2*/ 	.byte	0xff
	.zero		1


	//   ....[217]....
        /*0eb4*/ 	.word	0x0000b8d0
        /*0eb8*/ 	.word	0x00000000
        /*0ebc*/ 	.word	0x00000000
        /*0ec0*/ 	.short	0x010a
        /*0ec2*/ 	.byte	0xff
	.zero		1


	//   ....[218]....
        /*0ec4*/ 	.word	0x0000b930
        /*0ec8*/ 	.word	0x00000000
        /*0ecc*/ 	.word	0x00000000
        /*0ed0*/ 	.short	0x010a
        /*0ed2*/ 	.byte	0xff
	.zero		1


	//   ....[219]....
        /*0ed4*/ 	.word	0x0000b990
        /*0ed8*/ 	.word	0x00000000
        /*0edc*/ 	.word	0x00000000
        /*0ee0*/ 	.short	0x010a
        /*0ee2*/ 	.byte	0xff
	.zero		1


	//   ....[220]....
        /*0ee4*/ 	.word	0x0000b9f0
        /*0ee8*/ 	.word	0x00000000
        /*0eec*/ 	.word	0x00000000
        /*0ef0*/ 	.short	0x010a
        /*0ef2*/ 	.byte	0xff
	.zero		1


	//   ....[221]....
        /*0ef4*/ 	.word	0x0000ba50
        /*0ef8*/ 	.word	0x00000000
        /*0efc*/ 	.word	0x00000000
        /*0f00*/ 	.short	0x010a
        /*0f02*/ 	.byte	0xff
	.zero		1


	//   ....[222]....
        /*0f04*/ 	.word	0x0000bab0
        /*0f08*/ 	.word	0x00000000
        /*0f0c*/ 	.word	0x00000000
        /*0f10*/ 	.short	0x010a
        /*0f12*/ 	.byte	0xff
	.zero		1


	//   ....[223]....
        /*0f14*/ 	.word	0x0000bb10
        /*0f18*/ 	.word	0x00000000
        /*0f1c*/ 	.word	0x00000000
        /*0f20*/ 	.short	0x010a
        /*0f22*/ 	.byte	0xff
	.zero		1


	//   ....[224]....
        /*0f24*/ 	.word	0x0000bb70
        /*0f28*/ 	.word	0x00000000
        /*0f2c*/ 	.word	0x00000000
        /*0f30*/ 	.short	0x010a
        /*0f32*/ 	.byte	0xff
	.zero		1


	//   ....[225]....
        /*0f34*/ 	.word	0x0000bbd0
        /*0f38*/ 	.word	0x00000000
        /*0f3c*/ 	.word	0x00000000
        /*0f40*/ 	.short	0x010a
        /*0f42*/ 	.byte	0xff
	.zero		1


	//   ....[226]....
        /*0f44*/ 	.word	0x0000bc30
        /*0f48*/ 	.word	0x00000000
        /*0f4c*/ 	.word	0x00000000
        /*0f50*/ 	.short	0x010a
        /*0f52*/ 	.byte	0xff
	.zero		1


	//   ....[227]....
        /*0f54*/ 	.word	0x0000bc90
        /*0f58*/ 	.word	0x00000000
        /*0f5c*/ 	.word	0x00000000
        /*0f60*/ 	.short	0x010a
        /*0f62*/ 	.byte	0xff
	.zero		1


	//   ....[228]....
        /*0f64*/ 	.word	0x0000bcf0
        /*0f68*/ 	.word	0x00000000
        /*0f6c*/ 	.word	0x00000000
        /*0f70*/ 	.short	0x010a
        /*0f72*/ 	.byte	0xff
	.zero		1


	//   ....[229]....
        /*0f74*/ 	.word	0x0000bd50
        /*0f78*/ 	.word	0x00000000
        /*0f7c*/ 	.word	0x00000000
        /*0f80*/ 	.short	0x010a
        /*0f82*/ 	.byte	0xff
	.zero		1


	//   ....[230]....
        /*0f84*/ 	.word	0x0000bdb0
        /*0f88*/ 	.word	0x00000000
        /*0f8c*/ 	.word	0x00000000
        /*0f90*/ 	.short	0x010a
        /*0f92*/ 	.byte	0xff
	.zero		1


	//   ....[231]....
        /*0f94*/ 	.word	0x0000be10
        /*0f98*/ 	.word	0x00000000
        /*0f9c*/ 	.word	0x00000000
        /*0fa0*/ 	.short	0x010a
        /*0fa2*/ 	.byte	0xff
	.zero		1


	//   ....[232]....
        /*0fa4*/ 	.word	0x0000be70
        /*0fa8*/ 	.word	0x00000000
        /*0fac*/ 	.word	0x00000000
        /*0fb0*/ 	.short	0x010a
        /*0fb2*/ 	.byte	0xff
	.zero		1


	//   ....[233]....
        /*0fb4*/ 	.word	0x0000bed0
        /*0fb8*/ 	.word	0x00000000
        /*0fbc*/ 	.word	0x00000000
        /*0fc0*/ 	.short	0x010a
        /*0fc2*/ 	.byte	0xff
	.zero		1


	//   ....[234]....
        /*0fc4*/ 	.word	0x0000bf30
        /*0fc8*/ 	.word	0x00000000
        /*0fcc*/ 	.word	0x00000000
        /*0fd0*/ 	.short	0x010a
        /*0fd2*/ 	.byte	0xff
	.zero		1


	//   ....[235]....
        /*0fd4*/ 	.word	0x0000bf90
        /*0fd8*/ 	.word	0x00000000
        /*0fdc*/ 	.word	0x00000000
        /*0fe0*/ 	.short	0x010a
        /*0fe2*/ 	.byte	0xff
	.zero		1


	//   ....[236]....
        /*0fe4*/ 	.word	0x0000bff0
        /*0fe8*/ 	.word	0x00000000
        /*0fec*/ 	.word	0x00000000
        /*0ff0*/ 	.short	0x010a
        /*0ff2*/ 	.byte	0xff
	.zero		1


	//   ....[237]....
        /*0ff4*/ 	.word	0x0000c040
        /*0ff8*/ 	.word	0x00000002
        /*0ffc*/ 	.word	0x000002c0
        /*1000*/ 	.short	0x010a
        /*1002*/ 	.byte	0xff
	.zero		1


	//   ....[238]....
        /*1004*/ 	.word	0x0000c0a0
        /*1008*/ 	.word	0x00000002
        /*100c*/ 	.word	0x00000270
        /*1010*/ 	.short	0x010a
        /*1012*/ 	.byte	0xff
	.zero		1


	//   ....[239]....
        /*1014*/ 	.word	0x0000c0f0
        /*1018*/ 	.word	0x00000002
        /*101c*/ 	.word	0x00000260
        /*1020*/ 	.short	0x010a
        /*1022*/ 	.byte	0xff
	.zero		1


	//   ....[240]....
        /*1024*/ 	.word	0x0000c150
        /*1028*/ 	.word	0x00000000
        /*102c*/ 	.word	0x00000270
        /*1030*/ 	.short	0x010a
        /*1032*/ 	.byte	0xff
	.zero		1


	//   ....[241]....
        /*1034*/ 	.word	0x0000c1b0
        /*1038*/ 	.word	0x00000005
        /*103c*/ 	.word	0x00000008
        /*1040*/ 	.short	0x010a
        /*1042*/ 	.byte	0xff
	.zero		1


	//   ....[242]....
        /*1044*/ 	.word	0x0000c290
        /*1048*/ 	.word	0x00000000
        /*104c*/ 	.word	0x00000008
        /*1050*/ 	.short	0x010a
        /*1052*/ 	.byte	0xff
	.zero		1


	//   ....[243]....
        /*1054*/ 	.word	0x0000c2e0
        /*1058*/ 	.word	0x00000000
        /*105c*/ 	.word	0x00000260
        /*1060*/ 	.short	0x010a
        /*1062*/ 	.byte	0xff
	.zero		1


	//   ....[244]....
        /*1064*/ 	.word	0x0000c340
        /*1068*/ 	.word	0x00000000
        /*106c*/ 	.word	0x000002a0
        /*1070*/ 	.short	0x010a
        /*1072*/ 	.byte	0xff
	.zero		1


	//   ....[245]....
        /*1074*/ 	.word	0x0000c3a0
        /*1078*/ 	.word	0x00000000
        /*107c*/ 	.word	0x00000000
        /*1080*/ 	.short	0x010a
        /*1082*/ 	.byte	0xff
	.zero		1


	//   ....[246]....
        /*1084*/ 	.word	0x0000c400
        /*1088*/ 	.word	0x00000000
        /*108c*/ 	.word	0x00000000
        /*1090*/ 	.short	0x010a
        /*1092*/ 	.byte	0xff
	.zero		1


	//   ....[247]....
        /*1094*/ 	.word	0x0000c460
        /*1098*/ 	.word	0x00000000
        /*109c*/ 	.word	0x00000000
        /*10a0*/ 	.short	0x010a
        /*10a2*/ 	.byte	0xff
	.zero		1


	//   ....[248]....
        /*10a4*/ 	.word	0x0000c4c0
        /*10a8*/ 	.word	0x00000000
        /*10ac*/ 	.word	0x00000000
        /*10b0*/ 	.short	0x010a
        /*10b2*/ 	.byte	0xff
	.zero		1


	//   ....[249]....
        /*10b4*/ 	.word	0x0000c520
        /*10b8*/ 	.word	0x00000000
        /*10bc*/ 	.word	0x000002e0
        /*10c0*/ 	.short	0x010a
        /*10c2*/ 	.byte	0xff
	.zero		1


	//   ....[250]....
        /*10c4*/ 	.word	0x0000c570
        /*10c8*/ 	.word	0x00000008
        /*10cc*/ 	.word	0x00000260
        /*10d0*/ 	.short	0x010a
        /*10d2*/ 	.byte	0xff
	.zero		1


	//   ....[251]....
        /*10d4*/ 	.word	0x0000c5d0
        /*10d8*/ 	.word	0x00000000
        /*10dc*/ 	.word	0x00000258
        /*10e0*/ 	.short	0x010a
        /*10e2*/ 	.byte	0xff
	.zero		1


	//   ....[252]....
        /*10e4*/ 	.word	0x0000c630
        /*10e8*/ 	.word	0x00000000
        /*10ec*/ 	.word	0x00000230
        /*10f0*/ 	.short	0x010a
        /*10f2*/ 	.byte	0xff
	.zero		1


	//   ....[253]....
        /*10f4*/ 	.word	0x0000c690
        /*10f8*/ 	.word	0x00000000
        /*10fc*/ 	.word	0x00000238
        /*1100*/ 	.short	0x010a
        /*1102*/ 	.byte	0xff
	.zero		1


	//   ....[254]....
        /*1104*/ 	.word	0x0000c6f0
        /*1108*/ 	.word	0x00000000
        /*110c*/ 	.word	0x00000240
        /*1110*/ 	.short	0x010a
        /*1112*/ 	.byte	0xff
	.zero		1


	//   ....[255]....
        /*1114*/ 	.word	0x0000c750
        /*1118*/ 	.word	0x00000000
        /*111c*/ 	.word	0x00000248
        /*1120*/ 	.short	0x010a
        /*1122*/ 	.byte	0xff
	.zero		1


	//   ....[0]....
        /*1124*/ 	.word	0x0000c7b0
        /*1128*/ 	.word	0x00000000
        /*112c*/ 	.word	0x00000230
        /*1130*/ 	.short	0x010a
        /*1132*/ 	.byte	0xff
	.zero		1


	//   ....[1]....
        /*1134*/ 	.word	0x0000c810
        /*1138*/ 	.word	0x00000000
        /*113c*/ 	.word	0x00000238
        /*1140*/ 	.short	0x010a
        /*1142*/ 	.byte	0xff
	.zero		1


	//   ....[2]....
        /*1144*/ 	.word	0x0000c870
        /*1148*/ 	.word	0x00000000
        /*114c*/ 	.word	0x00000240
        /*1150*/ 	.short	0x010a
        /*1152*/ 	.byte	0xff
	.zero		1


	//   ....[3]....
        /*1154*/ 	.word	0x0000c8c0
        /*1158*/ 	.word	0x00000003
        /*115c*/ 	.word	0x00000260
        /*1160*/ 	.short	0x010a
        /*1162*/ 	.byte	0xff
	.zero		1


	//   ....[4]....
        /*1164*/ 	.word	0x0000c910
        /*1168*/ 	.word	0x00000003
        /*116c*/ 	.word	0x00000210
        /*1170*/ 	.short	0x010a
        /*1172*/ 	.byte	0xff
	.zero		1


	//   ....[5]....
        /*1174*/ 	.word	0x0000c960
        /*1178*/ 	.word	0x00000050
        /*117c*/ 	.word	0x00000280
        /*1180*/ 	.short	0x010a
        /*1182*/ 	.byte	0xff
	.zero		1


	//   ....[6]....
        /*1184*/ 	.word	0x0000c9b0
        /*1188*/ 	.word	0x00000000
        /*118c*/ 	.word	0x00000210
        /*1190*/ 	.short	0x010a
        /*1192*/ 	.byte	0xff
	.zero		1


	//   ....[7]....
        /*1194*/ 	.word	0x0000ca00
        /*1198*/ 	.word	0x00000000
        /*119c*/ 	.word	0x00000210
        /*11a0*/ 	.short	0x010a
        /*11a2*/ 	.byte	0xff
	.zero		1


	//   ....[8]....
        /*11a4*/ 	.word	0x0000ca50
        /*11a8*/ 	.word	0x00000000
        /*11ac*/ 	.word	0x00000210
        /*11b0*/ 	.short	0x010a
        /*11b2*/ 	.byte	0xff
	.zero		1


	//----- nvinfo : EIATTR_NUM_MBARRIERS
	.align		4
.L_48:
        /*11b4*/ 	.byte	0x03, 0x38
        /*11b6*/ 	.short	0x005d


	//----- nvinfo : EIATTR_EXIT_INSTR_OFFSETS
	.align		4
        /*11b8*/ 	.byte	0x04, 0x1c
        /*11ba*/ 	.short	(.L_50 - .L_49)


	//   ....[0]....
.L_49:
        /*11bc*/ 	.word	0x00003f20


	//   ....[1]....
        /*11c0*/ 	.word	0x00004410


	//   ....[2]....
        /*11c4*/ 	.word	0x00004470


	//   ....[3]....
        /*11c8*/ 	.word	0x000056a0


	//   ....[4]....
        /*11cc*/ 	.word	0x00006a50


	//   ....[5]....
        /*11d0*/ 	.word	0x00006a90


	//   ....[6]....
        /*11d4*/ 	.word	0x0000b2d0


	//----- nvinfo : EIATTR_MAX_THREADS
	.align		4
.L_50:
        /*11d8*/ 	.byte	0x04, 0x05
        /*11da*/ 	.short	(.L_52 - .L_51)
.L_51:
        /*11dc*/ 	.word	0x00000100
        /*11e0*/ 	.word	0x00000001
        /*11e4*/ 	.word	0x00000001


	//----- nvinfo : EIATTR_CRS_STACK_SIZE
	.align		4
.L_52:
        /*11e8*/ 	.byte	0x04, 0x1e
        /*11ea*/ 	.short	(.L_54 - .L_53)
.L_53:
        /*11ec*/ 	.word	0x00000000


	//----- nvinfo : EIATTR_CBANK_PARAM_SIZE
	.align		4
.L_54:
        /*11f0*/ 	.byte	0x03, 0x19
        /*11f2*/ 	.short	0x0800


	//----- nvinfo : EIATTR_PARAM_CBANK
	.align		4
        /*11f4*/ 	.byte	0x04, 0x0a
        /*11f6*/ 	.short	(.L_56 - .L_55)
	.align		4
.L_55:
        /*11f8*/ 	.word	index@(.nv.constant0._ZN7cutlass13device_kernelINS_4gemm6kernel13GemmUniversalIN4cute5tupleIJiiiiEEENS1_10collective13CollectiveMmaINS1_35MainloopSm100TmaUmmaWarpSpecializedILi33ELi2ELi4ENS5_IJNS4_1CILi4EEENSA_ILi1EEESC_EEEEENS5_IJNSA_ILi128EEENSA_ILi256EEENSA_ILi32EEEEEEaNS5_IJlSC_lEEEaSJ_NS4_8TiledMMAINS4_8MMA_AtomIJNS4_21SM100_MMA_S8_2x1SM_SSIaaiLi128ELi256ELNS4_4UMMA5MajorE0ELSO_0ELNSN_8SaturateE0EEEEEENS4_6LayoutINS5_IJSC_SC_SC_EEENS5_IJNSA_ILi0EEESU_SU_EEEEENS5_IJNS4_10UnderscoreESX_SX_EEEEENS4_18SM100_TMA_2SM_LOADENS4_14ComposedLayoutINS4_7SwizzleILi1ELi4ELi3EEENS4_18smem_ptr_flag_bitsILi8EEENSS_INS5_IJNSA_ILi8EEESH_EEENS5_IJSH_SC_EEEEEEEvNS4_8identityENS4_28SM100_TMA_2SM_LOAD_MULTICASTES1A_vS1B_EENS_8epilogue10collective18CollectiveEpilogueINS1E_23Sm100TmaWarpSpecializedILi4ELi2ELi32ELb0ELb0EEEJNS5_IJNSA_ILi64EEESG_SH_EEENS5_IJNSS_IS1J_SC_EENSS_INS5_IJSH_NSA_ILi2EEEEEENS5_IJSC_SF_EEEEEEEEaSJ_aSJ_NS1E_6fusion15FusionCallbacksIS1I_NS1R_17LinearCombinationIaiaiLNS_15FloatRoundStyleE2EEES1K_S1Q_JEEENS4_5SM1004TMEM4LOAD26SM100_TMEM_LOAD_32dp32b32xENS4_13SM90_TMA_LOADES1A_NS4_39AutoVectorizingCopyWithAssumedAlignmentILi128EEENS4_14SM90_TMA_STOREES1A_S23_S23_EEEvvEEEEvNT_6ParamsE)
        /*11fc*/ 	.short	0x0380
        /*11fe*/ 	.short	0x0800


	//----- nvinfo : EIATTR_SW_WAR
	.align		4
.L_56:
        /*1200*/ 	.byte	0x04, 0x36
        /*1202*/ 	.short	(.L_58 - .L_57)
.L_57:
        /*1204*/ 	.word	0x00000008
.L_58:


//--------------------- .nv.callgraph             --------------------------
	.section	.nv.callgraph,"",@"SHT_CUDA_CALLGRAPH"
	.align	4
	.sectionentsize	8
	.align		4
        /*0000*/ 	.word	0x00000000
	.align		4
        /*0004*/ 	.word	0xffffffff
	.align		4
        /*0008*/ 	.word	index@(_ZN7cutlass13device_kernelINS_4gemm6kernel13GemmUniversalIN4cute5tupleIJiiiiEEENS1_10collective13CollectiveMmaINS1_35MainloopSm100TmaUmmaWarpSpecializedILi33ELi2ELi4ENS5_IJNS4_1CILi4EEENSA_ILi1EEESC_EEEEENS5_IJNSA_ILi128EEENSA_ILi256EEENSA_ILi32EEEEEEaNS5_IJlSC_lEEEaSJ_NS4_8TiledMMAINS4_8MMA_AtomIJNS4_21SM100_MMA_S8_2x1SM_SSIaaiLi128ELi256ELNS4_4UMMA5MajorE0ELSO_0ELNSN_8SaturateE0EEEEEENS4_6LayoutINS5_IJSC_SC_SC_EEENS5_IJNSA_ILi0EEESU_SU_EEEEENS5_IJNS4_10UnderscoreESX_SX_EEEEENS4_18SM100_TMA_2SM_LOADENS4_14ComposedLayoutINS4_7SwizzleILi1ELi4ELi3EEENS4_18smem_ptr_flag_bitsILi8EEENSS_INS5_IJNSA_ILi8EEESH_EEENS5_IJSH_SC_EEEEEEEvNS4_8identityENS4_28SM100_TMA_2SM_LOAD_MULTICASTES1A_vS1B_EENS_8epilogue10collective18CollectiveEpilogueINS1E_23Sm100TmaWarpSpecializedILi4ELi2ELi32ELb0ELb0EEEJNS5_IJNSA_ILi64EEESG_SH_EEENS5_IJNSS_IS1J_SC_EENSS_INS5_IJSH_NSA_ILi2EEEEEENS5_IJSC_SF_EEEEEEEEaSJ_aSJ_NS1E_6fusion15FusionCallbacksIS1I_NS1R_17LinearCombinationIaiaiLNS_15FloatRoundStyleE2EEES1K_S1Q_JEEENS4_5SM1004TMEM4LOAD26SM100_TMEM_LOAD_32dp32b32xENS4_13SM90_TMA_LOADES1A_NS4_39AutoVectorizingCopyWithAssumedAlignmentILi128EEENS4_14SM90_TMA_STOREES1A_S23_S23_EEEvvEEEEvNT_6ParamsE)
	.align		4
        /*000c*/ 	.word	index@(__assertfail)
	.align		4
        /*0010*/ 	.word	0x00000000
	.align		4
        /*0014*/ 	.word	0xfffffffe
	.align		4
        /*0018*/ 	.word	0x00000000
	.align		4
        /*001c*/ 	.word	0xfffffffd
	.align		4
        /*0020*/ 	.word	0x00000000
	.align		4
        /*0024*/ 	.word	0xfffffffc


//--------------------- .nv.constant4             --------------------------
	.section	.nv.constant4,"a",@progbits
	.align	8
	.align		8
.nv.constant4:
        /*0000*/ 	.dword	__assertfail
	.align		8
        /*0008*/ 	.dword	__unnamed_1
	.align		8
        /*0010*/ 	.dword	__unnamed_2
	.align		8
        /*0018*/ 	.dword	__unnamed_3
	.align		8
        /*0020*/ 	.dword	_ZN40_INTERNAL_117f8abc_4_k_cu_fa18ed6d_248734cuda3std3__45__cpo5beginE
	.align		8
        /*0028*/ 	.dword	_ZN40_INTERNAL_117f8abc_4_k_cu_fa18ed6d_248734cuda3std3__45__cpo3endE
	.align		8
        /*0030*/ 	.dword	_ZN40_INTERNAL_117f8abc_4_k_cu_fa18ed6d_248734cuda3std3__45__cpo6cbeginE
	.align		8
        /*0038*/ 	.dword	_ZN40_INTERNAL_117f8abc_4_k_cu_fa18ed6d_248734cuda3std3__45__cpo4cendE
	.align		8
        /*0040*/ 	.dword	_ZN40_INTERNAL_117f8abc_4_k_cu_fa18ed6d_248734cuda3std3__442_GLOBAL__N__117f8abc_4_k_cu_fa18ed6d_248736ignoreE
	.align		8
        /*0048*/ 	.dword	_ZN40_INTERNAL_117f8abc_4_k_cu_fa18ed6d_248734cuda3std3__419piecewise_constructE
	.align		8
        /*0050*/ 	.dword	_ZN40_INTERNAL_117f8abc_4_k_cu_fa18ed6d_248734cuda3std3__48in_placeE
	.align		8
        /*0058*/ 	.dword	_ZN40_INTERNAL_117f8abc_4_k_cu_fa18ed6d_248734cuda3std6ranges3__45__cpo4swapE
	.align		8
        /*0060*/ 	.dword	_ZN40_INTERNAL_117f8abc_4_k_cu_fa18ed6d_248734cuda3std6ranges3__45__cpo9iter_moveE
	.align		8
        /*0068*/ 	.dword	_ZN40_INTERNAL_117f8abc_4_k_cu_fa18ed6d_248734cute7productE
	.align		8
        /*0070*/ 	.dword	_ZN40_INTERNAL_117f8abc_4_k_cu_fa18ed6d_248734cute1_E
	.align		8
        /*0078*/ 	.dword	$str$25
	.align		8
        /*0080*/ 	.dword	$str$26
	.align		8
        /*0088*/ 	.dword	$str$27
	.align		8
        /*0090*/ 	.dword	$str$28


//--------------------- .text._ZN7cutlass13device_kernelINS_4gemm6kernel13GemmUniversalIN4cute5tupleIJiiiiEEENS1_10collective13CollectiveMmaINS1_35MainloopSm100TmaUmmaWarpSpecializedILi33ELi2ELi4ENS5_IJNS4_1CILi4EEENSA_ILi1EEESC_EEEEENS5_IJNSA_ILi128EEENSA_ILi256EEENSA_ILi32EEEEEEaNS5_IJlSC_lEEEaSJ_NS4_8TiledMMAINS4_8MMA_AtomIJNS4_21SM100_MMA_S8_2x1SM_SSIaaiLi128ELi256ELNS4_4UMMA5MajorE0ELSO_0ELNSN_8SaturateE0EEEEEENS4_6LayoutINS5_IJSC_SC_SC_EEENS5_IJNSA_ILi0EEESU_SU_EEEEENS5_IJNS4_10UnderscoreESX_SX_EEEEENS4_18SM100_TMA_2SM_LOADENS4_14ComposedLayoutINS4_7SwizzleILi1ELi4ELi3EEENS4_18smem_ptr_flag_bitsILi8EEENSS_INS5_IJNSA_ILi8EEESH_EEENS5_IJSH_SC_EEEEEEEvNS4_8identityENS4_28SM100_TMA_2SM_LOAD_MULTICASTES1A_vS1B_EENS_8epilogue10collective18CollectiveEpilogueINS1E_23Sm100TmaWarpSpecializedILi4ELi2ELi32ELb0ELb0EEEJNS5_IJNSA_ILi64EEESG_SH_EEENS5_IJNSS_IS1J_SC_EENSS_INS5_IJSH_NSA_ILi2EEEEEENS5_IJSC_SF_EEEEEEEEaSJ_aSJ_NS1E_6fusion15FusionCallbacksIS1I_NS1R_17LinearCombinationIaiaiLNS_15FloatRoundStyleE2EEES1K_S1Q_JEEENS4_5SM1004TMEM4LOAD26SM100_TMEM_LOAD_32dp32b32xENS4_13SM90_TMA_LOADES1A_NS4_39AutoVectorizingCopyWithAssumedAlignmentILi128EEENS4_14SM90_TMA_STOREES1A_S23_S23_EEEvvEEEEvNT_6ParamsE --------------------------
	.section	.text._ZN7cutlass13device_kernelINS_4gemm6kernel13GemmUniversalIN4cute5tupleIJiiiiEEENS1_10collective13CollectiveMmaINS1_35MainloopSm100TmaUmmaWarpSpecializedILi33ELi2ELi4ENS5_IJNS4_1CILi4EEENSA_ILi1EEESC_EEEEENS5_IJNSA_ILi128EEENSA_ILi256EEENSA_ILi32EEEEEEaNS5_IJlSC_lEEEaSJ_NS4_8TiledMMAINS4_8MMA_AtomIJNS4_21SM100_MMA_S8_2x1SM_SSIaaiLi128ELi256ELNS4_4UMMA5MajorE0ELSO_0ELNSN_8SaturateE0EEEEEENS4_6LayoutINS5_IJSC_SC_SC_EEENS5_IJNSA_ILi0EEESU_SU_EEEEENS5_IJNS4_10UnderscoreESX_SX_EEEEENS4_18SM100_TMA_2SM_LOADENS4_14ComposedLayoutINS4_7SwizzleILi1ELi4ELi3EEENS4_18smem_ptr_flag_bitsILi8EEENSS_INS5_IJNSA_ILi8EEESH_EEENS5_IJSH_SC_EEEEEEEvNS4_8identityENS4_28SM100_TMA_2SM_LOAD_MULTICASTES1A_vS1B_EENS_8epilogue10collective18CollectiveEpilogueINS1E_23Sm100TmaWarpSpecializedILi4ELi2ELi32ELb0ELb0EEEJNS5_IJNSA_ILi64EEESG_SH_EEENS5_IJNSS_IS1J_SC_EENSS_INS5_IJSH_NSA_ILi2EEEEEENS5_IJSC_SF_EEEEEEEEaSJ_aSJ_NS1E_6fusion15FusionCallbacksIS1I_NS1R_17LinearCombinationIaiaiLNS_15FloatRoundStyleE2EEES1K_S1Q_JEEENS4_5SM1004TMEM4LOAD26SM100_TMEM_LOAD_32dp32b32xENS4_13SM90_TMA_LOADES1A_NS4_39AutoVectorizingCopyWithAssumedAlignmentILi128EEENS4_14SM90_TMA_STOREES1A_S23_S23_EEEvvEEEEvNT_6ParamsE,"ax",@progbits
	.align	128
.text._ZN7cutlass13device_kernelINS_4gemm6kernel13GemmUniversalIN4cute5tupleIJiiiiEEENS1_10collective13CollectiveMmaINS1_35MainloopSm100TmaUmmaWarpSpecializedILi33ELi2ELi4ENS5_IJNS4_1CILi4EEENSA_ILi1EEESC_EEEEENS5_IJNSA_ILi128EEENSA_ILi256EEENSA_ILi32EEEEEEaNS5_IJlSC_lEEEaSJ_NS4_8TiledMMAINS4_8MMA_AtomIJNS4_21SM100_MMA_S8_2x1SM_SSIaaiLi128ELi256ELNS4_4UMMA5MajorE0ELSO_0ELNSN_8SaturateE0EEEEEENS4_6LayoutINS5_IJSC_SC_SC_EEENS5_IJNSA_ILi0EEESU_SU_EEEEENS5_IJNS4_10UnderscoreESX_SX_EEEEENS4_18SM100_TMA_2SM_LOADENS4_14ComposedLayoutINS4_7SwizzleILi1ELi4ELi3EEENS4_18smem_ptr_flag_bitsILi8EEENSS_INS5_IJNSA_ILi8EEESH_EEENS5_IJSH_SC_EEEEEEEvNS4_8identityENS4_28SM100_TMA_2SM_LOAD_MULTICASTES1A_vS1B_EENS_8epilogue10collective18CollectiveEpilogueINS1E_23Sm100TmaWarpSpecializedILi4ELi2ELi32ELb0ELb0EEEJNS5_IJNSA_ILi64EEESG_SH_EEENS5_IJNSS_IS1J_SC_EENSS_INS5_IJSH_NSA_ILi2EEEEEENS5_IJSC_SF_EEEEEEEEaSJ_aSJ_NS1E_6fusion15FusionCallbacksIS1I_NS1R_17LinearCombinationIaiaiLNS_15FloatRoundStyleE2EEES1K_S1Q_JEEENS4_5SM1004TMEM4LOAD26SM100_TMEM_LOAD_32dp32b32xENS4_13SM90_TMA_LOADES1A_NS4_39AutoVectorizingCopyWithAssumedAlignmentILi128EEENS4_14SM90_TMA_STOREES1A_S23_S23_EEEvvEEEEvNT_6ParamsE:
        .type           _ZN7cutlass13device_kernelINS_4gemm6kernel13GemmUniversalIN4cute5tupleIJiiiiEEENS1_10collective13CollectiveMmaINS1_35MainloopSm100TmaUmmaWarpSpecializedILi33ELi2ELi4ENS5_IJNS4_1CILi4EEENSA_ILi1EEESC_EEEEENS5_IJNSA_ILi128EEENSA_ILi256EEENSA_ILi32EEEEEEaNS5_IJlSC_lEEEaSJ_NS4_8TiledMMAINS4_8MMA_AtomIJNS4_21SM100_MMA_S8_2x1SM_SSIaaiLi128ELi256ELNS4_4UMMA5MajorE0ELSO_0ELNSN_8SaturateE0EEEEEENS4_6LayoutINS5_IJSC_SC_SC_EEENS5_IJNSA_ILi0EEESU_SU_EEEEENS5_IJNS4_10UnderscoreESX_SX_EEEEENS4_18SM100_TMA_2SM_LOADENS4_14ComposedLayoutINS4_7SwizzleILi1ELi4ELi3EEENS4_18smem_ptr_flag_bitsILi8EEENSS_INS5_IJNSA_ILi8EEESH_EEENS5_IJSH_SC_EEEEEEEvNS4_8identityENS4_28SM100_TMA_2SM_LOAD_MULTICASTES1A_vS1B_EENS_8epilogue10collective18CollectiveEpilogueINS1E_23Sm100TmaWarpSpecializedILi4ELi2ELi32ELb0ELb0EEEJNS5_IJNSA_ILi64EEESG_SH_EEENS5_IJNSS_IS1J_SC_EENSS_INS5_IJSH_NSA_ILi2EEEEEENS5_IJSC_SF_EEEEEEEEaSJ_aSJ_NS1E_6fusion15FusionCallbacksIS1I_NS1R_17LinearCombinationIaiaiLNS_15FloatRoundStyleE2EEES1K_S1Q_JEEENS4_5SM1004TMEM4LOAD26SM100_TMEM_LOAD_32dp32b32xENS4_13SM90_TMA_LOADES1A_NS4_39AutoVectorizingCopyWithAssumedAlignmentILi128EEENS4_14SM90_TMA_STOREES1A_S23_S23_EEEvvEEEEvNT_6ParamsE,@function
        .size           _ZN7cutlass13device_kernelINS_4gemm6kernel13GemmUniversalIN4cute5tupleIJiiiiEEENS1_10collective13CollectiveMmaINS1_35MainloopSm100TmaUmmaWarpSpecializedILi33ELi2ELi4ENS5_IJNS4_1CILi4EEENSA_ILi1EEESC_EEEEENS5_IJNSA_ILi128EEENSA_ILi256EEENSA_ILi32EEEEEEaNS5_IJlSC_lEEEaSJ_NS4_8TiledMMAINS4_8MMA_AtomIJNS4_21SM100_MMA_S8_2x1SM_SSIaaiLi128ELi256ELNS4_4UMMA5MajorE0ELSO_0ELNSN_8SaturateE0EEEEEENS4_6LayoutINS5_IJSC_SC_SC_EEENS5_IJNSA_ILi0EEESU_SU_EEEEENS5_IJNS4_10UnderscoreESX_SX_EEEEENS4_18SM100_TMA_2SM_LOADENS4_14ComposedLayoutINS4_7SwizzleILi1ELi4ELi3EEENS4_18smem_ptr_flag_bitsILi8EEENSS_INS5_IJNSA_ILi8EEESH_EEENS5_IJSH_SC_EEEEEEEvNS4_8identityENS4_28SM100_TMA_2SM_LOAD_MULTICASTES1A_vS1B_EENS_8epilogue10collective18CollectiveEpilogueINS1E_23Sm100TmaWarpSpecializedILi4ELi2ELi32ELb0ELb0EEEJNS5_IJNSA_ILi64EEESG_SH_EEENS5_IJNSS_IS1J_SC_EENSS_INS5_IJSH_NSA_ILi2EEEEEENS5_IJSC_SF_EEEEEEEEaSJ_aSJ_NS1E_6fusion15FusionCallbacksIS1I_NS1R_17LinearCombinationIaiaiLNS_15FloatRoundStyleE2EEES1K_S1Q_JEEENS4_5SM1004TMEM4LOAD26SM100_TMEM_LOAD_32dp32b32xENS4_13SM90_TMA_LOADES1A_NS4_39AutoVectorizingCopyWithAssumedAlignmentILi128EEENS4_14SM90_TMA_STOREES1A_S23_S23_EEEvvEEEEvNT_6ParamsE,(.L_x_279 - _ZN7cutlass13device_kernelINS_4gemm6kernel13GemmUniversalIN4cute5tupleIJiiiiEEENS1_10collective13CollectiveMmaINS1_35MainloopSm100TmaUmmaWarpSpecializedILi33ELi2ELi4ENS5_IJNS4_1CILi4EEENSA_ILi1EEESC_EEEEENS5_IJNSA_ILi128EEENSA_ILi256EEENSA_ILi32EEEEEEaNS5_IJlSC_lEEEaSJ_NS4_8TiledMMAINS4_8MMA_AtomIJNS4_21SM100_MMA_S8_2x1SM_SSIaaiLi128ELi256ELNS4_4UMMA5MajorE0ELSO_0ELNSN_8SaturateE0EEEEEENS4_6LayoutINS5_IJSC_SC_SC_EEENS5_IJNSA_ILi0EEESU_SU_EEEEENS5_IJNS4_10UnderscoreESX_SX_EEEEENS4_18SM100_TMA_2SM_LOADENS4_14ComposedLayoutINS4_7SwizzleILi1ELi4ELi3EEENS4_18smem_ptr_flag_bitsILi8EEENSS_INS5_IJNSA_ILi8EEESH_EEENS5_IJSH_SC_EEEEEEEvNS4_8identityENS4_28SM100_TMA_2SM_LOAD_MULTICASTES1A_vS1B_EENS_8epilogue10collective18CollectiveEpilogueINS1E_23Sm100TmaWarpSpecializedILi4ELi2ELi32ELb0ELb0EEEJNS5_IJNSA_ILi64EEESG_SH_EEENS5_IJNSS_IS1J_SC_EENSS_INS5_IJSH_NSA_ILi2EEEEEENS5_IJSC_SF_EEEEEEEEaSJ_aSJ_NS1E_6fusion15FusionCallbacksIS1I_NS1R_17LinearCombinationIaiaiLNS_15FloatRoundStyleE2EEES1K_S1Q_JEEENS4_5SM1004TMEM4LOAD26SM100_TMEM_LOAD_32dp32b32xENS4_13SM90_TMA_LOADES1A_NS4_39AutoVectorizingCopyWithAssumedAlignmentILi128EEENS4_14SM90_TMA_STOREES1A_S23_S23_EEEvvEEEEvNT_6ParamsE)
        .other          _ZN7cutlass13device_kernelINS_4gemm6kernel13GemmUniversalIN4cute5tupleIJiiiiEEENS1_10collective13CollectiveMmaINS1_35MainloopSm100TmaUmmaWarpSpecializedILi33ELi2ELi4ENS5_IJNS4_1CILi4EEENSA_ILi1EEESC_EEEEENS5_IJNSA_ILi128EEENSA_ILi256EEENSA_ILi32EEEEEEaNS5_IJlSC_lEEEaSJ_NS4_8TiledMMAINS4_8MMA_AtomIJNS4_21SM100_MMA_S8_2x1SM_SSIaaiLi128ELi256ELNS4_4UMMA5MajorE0ELSO_0ELNSN_8SaturateE0EEEEEENS4_6LayoutINS5_IJSC_SC_SC_EEENS5_IJNSA_ILi0EEESU_SU_EEEEENS5_IJNS4_10UnderscoreESX_SX_EEEEENS4_18SM100_TMA_2SM_LOADENS4_14ComposedLayoutINS4_7SwizzleILi1ELi4ELi3EEENS4_18smem_ptr_flag_bitsILi8EEENSS_INS5_IJNSA_ILi8EEESH_EEENS5_IJSH_SC_EEEEEEEvNS4_8identityENS4_28SM100_TMA_2SM_LOAD_MULTICASTES1A_vS1B_EENS_8epilogue10collective18CollectiveEpilogueINS1E_23Sm100TmaWarpSpecializedILi4ELi2ELi32ELb0ELb0EEEJNS5_IJNSA_ILi64EEESG_SH_EEENS5_IJNSS_IS1J_SC_EENSS_INS5_IJSH_NSA_ILi2EEEEEENS5_IJSC_SF_EEEEEEEEaSJ_aSJ_NS1E_6fusion15FusionCallbacksIS1I_NS1R_17LinearCombinationIaiaiLNS_15FloatRoundStyleE2EEES1K_S1Q_JEEENS4_5SM1004TMEM4LOAD26SM100_TMEM_LOAD_32dp32b32xENS4_13SM90_TMA_LOADES1A_NS4_39AutoVectorizingCopyWithAssumedAlignmentILi128EEENS4_14SM90_TMA_STOREES1A_S23_S23_EEEvvEEEEvNT_6ParamsE,@"STO_CUDA_ENTRY STV_DEFAULT"
_ZN7cutlass13device_kernelINS_4gemm6kernel13GemmUniversalIN4cute5tupleIJiiiiEEENS1_10collective13CollectiveMmaINS1_35MainloopSm100TmaUmmaWarpSpecializedILi33ELi2ELi4ENS5_IJNS4_1CILi4EEENSA_ILi1EEESC_EEEEENS5_IJNSA_ILi128EEENSA_ILi256EEENSA_ILi32EEEEEEaNS5_IJlSC_lEEEaSJ_NS4_8TiledMMAINS4_8MMA_AtomIJNS4_21SM100_MMA_S8_2x1SM_SSIaaiLi128ELi256ELNS4_4UMMA5MajorE0ELSO_0ELNSN_8SaturateE0EEEEEENS4_6LayoutINS5_IJSC_SC_SC_EEENS5_IJNSA_ILi0EEESU_SU_EEEEENS5_IJNS4_10UnderscoreESX_SX_EEEEENS4_18SM100_TMA_2SM_LOADENS4_14ComposedLayoutINS4_7SwizzleILi1ELi4ELi3EEENS4_18smem_ptr_flag_bitsILi8EEENSS_INS5_IJNSA_ILi8EEESH_EEENS5_IJSH_SC_EEEEEEEvNS4_8identityENS4_28SM100_TMA_2SM_LOAD_MULTICASTES1A_vS1B_EENS_8epilogue10collective18CollectiveEpilogueINS1E_23Sm100TmaWarpSpecializedILi4ELi2ELi32ELb0ELb0EEEJNS5_IJNSA_ILi64EEESG_SH_EEENS5_IJNSS_IS1J_SC_EENSS_INS5_IJSH_NSA_ILi2EEEEEENS5_IJSC_SF_EEEEEEEEaSJ_aSJ_NS1E_6fusion15FusionCallbacksIS1I_NS1R_17LinearCombinationIaiaiLNS_15FloatRoundStyleE2EEES1K_S1Q_JEEENS4_5SM1004TMEM4LOAD26SM100_TMEM_LOAD_32dp32b32xENS4_13SM90_TMA_LOADES1A_NS4_39AutoVectorizingCopyWithAssumedAlignmentILi128EEENS4_14SM90_TMA_STOREES1A_S23_S23_EEEvvEEEEvNT_6ParamsE:
[----:B------:R-:W1:Y:S01]  /*0000*/  LDC R1, c[0x0][0x37c] ;  /* 0x0000df00ff017b82 */ /* 0x000e620000000800 */
[----:B------:R-:W2:Y:S01]  /*0010*/  S2R R87, SR_TID.X ;  /* 0x0000000000577919 */ /* 0x000ea20000002100 */
[----:B------:R-:W3:Y:S06]  /*0020*/  LDCU.64 UR8, c[0x0][0x890] ;  /* 0x00011200ff0877ac */ /* 0x000eec0008000a00 */
[----:B------:R-:W4:Y:S01]  /*0030*/  S2UR UR46, SR_CgaCtaId ;  /* 0x00000000002e79c3 */ /* 0x000f220000008800 */
[----:B------:R-:W-:Y:S02]  /*0040*/  PRMT R76, RZ, 0x7610, R76 ;  /* 0x00007610ff4c7816 */ /* 0x000fe4000000004c */
[----:B------:R-:W-:Y:S01]  /*0050*/  ELECT P1, URZ, PT ;  /* 0x0000000000ff782f */ /* 0x000fe20003820000 */
[----:B---3--:R-:W-:-:S04]  /*0060*/  UISETP.NE.U32.AND UP0, UPT, UR8, URZ, UPT ;  /* 0x000000ff0800728c */ /* 0x008fc8000bf05070 */
[----:B------:R-:W-:Y:S02]  /*0070*/  UISETP.NE.AND.EX UP0, UPT, UR9, URZ, UPT, UP0 ;  /* 0x000000ff0900728c */ /* 0x000fe4000bf05300 */
[----:B----4-:R-:W-:Y:S02]  /*0080*/  ULOP3.LUT UR27, UR46, 0x1, URZ, 0xc0, !UPT ;  /* 0x000000012e1b7892 */ /* 0x010fe4000f8ec0ff */
[----:B------:R-:W-:Y:S01]  /*0090*/  ULOP3.LUT UR28, UR46, 0x1, URZ, 0x3c, !UPT ;  /* 0x000000012e1c7892 */ /* 0x000fe2000f8e3cff */
[----:B--2---:R-:W-:-:S05]  /*00a0*/  SHF.R.U32.HI R77, RZ, 0x5, R87 ;  /* 0x00000005ff4d7819 */ /* 0x004fca0000011657 */
[----:B------:R-:W2:Y:S02]  /*00b0*/  SHFL.IDX PT, R0, R77, RZ, 0x1f ;  /* 0x00001fff4d007589 */ /* 0x000ea400000e0000 */
[----:B--2---:R-:W-:Y:S01]  /*00c0*/  R2UR UR20, R0 ;  /* 0x00000000001472ca */ /* 0x004fe200000e0000 */
[----:B-1----:R-:W-:-:S14]  /*00d0*/  BRA.U UP0, `(.L_x_0) ;  /* 0x0000000100307547 */ /* 0x002fdc000b800000 */
[----:B------:R-:W1:Y:S02]  /*00e0*/  LDCU.64 UR4, c[0x0][0x888] ;  /* 0x00011100ff0477ac */ /* 0x000e640008000a00 */
[----:B-1----:R-:W-:-:S04]  /*00f0*/  UISETP.NE.U32.AND UP0, UPT, UR4, URZ, UPT ;  /* 0x000000ff0400728c */ /* 0x002fc8000bf05070 */
[----:B------:R-:W-:-:S09]  /*0100*/  UISETP.NE.AND.EX UP0, UPT, UR5, URZ, UPT, UP0 ;  /* 0x000000ff0500728c */ /* 0x000fd2000bf05300 */
[----:B------:R-:W-:Y:S05]  /*0110*/  BRA.U !UP0, `(.L_x_1) ;  /* 0x0000000108147547 */ /* 0x000fea000b800000 */
[----:B------:R-:W1:Y:S01]  /*0120*/  LDC.64 R40, c[0x0][0x888] ;  /* 0x00022200ff287b82 */ /* 0x000e620000000a00 */
[----:B------:R-:W1:Y:S02]  /*0130*/  LDCU.64 UR4, c[0x0][0x358] ;  /* 0x00006b00ff0477ac */ /* 0x000e640008000a00 */
[----:B-1----:R1:W5:Y:S01]  /*0140*/  LDG.E R40, desc[UR4][R40.64] ;  /* 0x0000000428287981 */ /* 0x002362000c1e1900 */
[----:B------:R-:W-:Y:S01]  /*0150*/  HFMA2 R76, -RZ, RZ, 0, 5.9604644775390625e-08 ;  /* 0x00000001ff4c7431 */ /* 0x000fe200000001ff */
[----:B------:R-:W-:Y:S05]  /*0160*/  BRA `(.L_x_0) ;  /* 0x00000000000c7947 */ /* 0x000fea0003800000 */
.L_x_1:
[----:B------:R-:W1:Y:S01]  /*0170*/  LDCU UR4, c[0x0][0x880] ;  /* 0x00011000ff0477ac */ /* 0x000e620008000800 */
[----:B------:R-:W-:Y:S01]  /*0180*/  HFMA2 R76, -RZ, RZ, 0, 5.9604644775390625e-08 ;  /* 0x00000001ff4c7431 */ /* 0x000fe200000001ff */
[----:B-1----:R-:W-:-:S07]  /*0190*/  MOV R40, UR4 ;  /* 0x0000000400287c02 */ /* 0x002fce0008000f00 */
.L_x_0:
[----:B------:R-:W2:Y:S02]  /*01a0*/  LDCU.64 UR4, c[0x0][0x8b0] ;  /* 0x00011600ff0477ac */ /* 0x000ea40008000a00 */
[----:B--2---:R-:W-:-:S04]  /*01b0*/  UISETP.NE.U32.AND UP0, UPT, UR4, URZ, UPT ;  /* 0x000000ff0400728c */ /* 0x004fc8000bf05070 */
[----:B------:R-:W-:-:S09]  /*01c0*/  UISETP.NE.AND.EX UP0, UPT, UR5, URZ, UPT, UP0 ;  /* 0x000000ff0500728c */ /* 0x000fd2000bf05300 */
[----:B------:R-:W-:Y:S05]  /*01d0*/  BRA.U UP0, `(.L_x_2) ;  /* 0x0000000100287547 */ /* 0x000fea000b800000 */
[----:B------:R-:W2:Y:S02]  /*01e0*/  LDCU.64 UR4, c[0x0][0x8a8] ;  /* 0x00011500ff0477ac */ /* 0x000ea40008000a00 */
[----:B--2---:R-:W-:-:S04]  /*01f0*/  UISETP.NE.U32.AND UP0, UPT, UR4, URZ, UPT ;  /* 0x000000ff0400728c */ /* 0x004fc8000bf05070 */
[----:B------:R-:W-:-:S09]  /*0200*/  UISETP.NE.AND.EX UP0, UPT, UR5, URZ, UPT, UP0 ;  /* 0x000000ff0500728c */ /* 0x000fd2000bf05300 */
[----:B------:R-:W-:Y:S05]  /*0210*/  BRA.U !UP0, `(.L_x_3) ;  /* 0x0000000108107547 */ /* 0x000fea000b800000 */
[----:B------:R-:W2:Y:S01]  /*0220*/  LDC.64 R38, c[0x0][0x8a8] ;  /* 0x00022a00ff267b82 */ /* 0x000ea20000000a00 */
[----:B------:R-:W2:Y:S02]  /*0230*/  LDCU.64 UR4, c[0x0][0x358] ;  /* 0x00006b00ff0477ac */ /* 0x000ea40008000a00 */
[----:B--2---:R2:W5:Y:S01]  /*0240*/  LDG.E R38, desc[UR4][R38.64] ;  /* 0x0000000426267981 */ /* 0x004562000c1e1900 */
[----:B------:R-:W-:Y:S05]  /*0250*/  BRA `(.L_x_2) ;  /* 0x0000000000087947 */ /* 0x000fea0003800000 */
.L_x_3:
[----:B------:R-:W2:Y:S02]  /*0260*/  LDCU UR4, c[0x0][0x8a0] ;  /* 0x00011400ff0477ac */ /* 0x000ea40008000800 */
[----:B--2---:R-:W-:Y:S02]  /*0270*/  MOV R38, UR4 ;  /* 0x0000000400267c02 */ /* 0x004fe40008000f00 */
.L_x_2:
[----:B------:R-:W-:Y:S01]  /*0280*/  IMAD.U32 R0, RZ, RZ, UR20 ;  /* 0x00000014ff007e24 */ /* 0x000fe2000f8e00ff */
[----:B------:R-:W-:Y:S04]  /*0290*/  BSSY.RECONVERGENT B0, `(.L_x_4) ;  /* 0x000000c000007945 */ /* 0x000fe80003800200 */
[C---:B------:R-:W-:Y:S02]  /*02a0*/  ISETP.NE.OR P2, PT, R0.reuse, 0x1, !P1 ;  /* 0x000000010000780c */ /* 0x040fe40004f45670 */
[----:B------:R-:W-:-:S11]  /*02b0*/  ISETP.NE.OR P0, PT, R0, 0x3, !P1 ;  /* 0x000000030000780c */ /* 0x000fd60004f05670 */
[----:B------:R-:W-:Y:S05]  /*02c0*/  @P2 BRA `(.L_x_5) ;  /* 0x0000000000202947 */ /* 0x000fea0003800000 */
[----:B------:R-:W3:Y:S02]  /*02d0*/  LDCU.64 UR4, c[0x0][0x348] ;  /* 0x00006900ff0477ac */ /* 0x000ee40008000a00 */
[----:B---3--:R-:W-:Y:S02]  /*02e0*/  UIADD3 UR6, UP1, UPT, UR4, 0x80, URZ ;  /* 0x0000008004067890 */ /* 0x008fe4000ff3e0ff */
[----:B------:R-:W-:Y:S02]  /*02f0*/  UIADD3 UR4, UP0, UPT, UR4, 0x180, URZ ;  /* 0x0000018004047890 */ /* 0x000fe4000ff1e0ff */
[----:B------:R-:W-:Y:S02]  /*0300*/  UIADD3.X UR7, UPT, UPT, URZ, UR5, URZ, UP1, !UPT ;  /* 0x00000005ff077290 */ /* 0x000fe40008ffe4ff */
[----:B------:R-:W-:-:S07]  /*0310*/  UIADD3.X UR5, UPT, UPT, URZ, UR5, URZ, UP0, !UPT ;  /* 0x00000005ff057290 */ /* 0x000fce00087fe4ff */
[----:B------:R3:W-:Y:S02]  /*0320*/  UTMACCTL.PF [UR6] ;  /* 0x00000000060079b9 */ /* 0x0007e40008040000 */
[----:B------:R3:W-:Y:S02]  /*0330*/  UTMACCTL.PF [UR4] ;  /* 0x00000000040079b9 */ /* 0x0007e40008040000 */
[----:B---3--:R-:W-:Y:S01]  /*0340*/  NOP ;  /* 0x0000000000007918 */ /* 0x008fe20000000000 */
.L_x_5:
[----:B------:R-:W-:Y:S05]  /*0350*/  BSYNC.RECONVERGENT B0 ;  /* 0x0000000000007941 */ /* 0x000fea0003800200 */
.L_x_4:
[----:B------:R-:W-:Y:S04]  /*0360*/  BSSY.RECONVERGENT B0, `(.L_x_6) ;  /* 0x000000a000007945 */ /* 0x000fe80003800200 */
        /* <DEDUP_REMOVED lines=9> */
.L_x_7:
[----:B------:R-:W-:Y:S05]  /*0400*/  BSYNC.RECONVERGENT B0 ;  /* 0x0000000000007941 */ /* 0x000fea0003800200 */
.L_x_6:
[----:B------:R-:W3:Y:S01]  /*0410*/  LDCU.64 UR4, c[0x0][0x888] ;  /* 0x00011100ff0477ac */ /* 0x000ee20008000a00 */
[----:B------:R-:W-:Y:S02]  /*0420*/  UISETP.EQ.U32.AND UP2, UPT, UR8, URZ, UPT ;  /* 0x000000ff0800728c */ /* 0x000fe4000bf42070 */
[----:B------:R-:W-:Y:S02]  /*0430*/  UPLOP3.LUT UP4, UPT, UPT, UPT, UPT, 0x80, 0x8 ;  /* 0x000000000008789c */ /* 0x000fe40003f8f070 */
[----:B---3--:R-:W-:-:S04]  /*0440*/  UISETP.NE.U32.AND UP0, UPT, UR4, URZ, UPT ;  /* 0x000000ff0400728c */ /* 0x008fc8000bf05070 */
[----:B------:R-:W-:-:S04]  /*0450*/  UISETP.NE.AND.EX UP1, UPT, UR5, URZ, UPT, UP0 ;  /* 0x000000ff0500728c */ /* 0x000fc8000bf25300 */
[----:B------:R-:W-:-:S04]  /*0460*/  UISETP.EQ.OR.EX UP3, UPT, UR9, URZ, !UP1, UP2 ;  /* 0x000000ff0900728c */ /* 0x000fc8000cf62720 */
[----:B------:R-:W-:-:S06]  /*0470*/  UP2UR UR4, UPR, URZ, 0x8 ;  /* 0x00000008ff047883 */ /* 0x000fcc0008000000 */
[----:B------:R-:W-:Y:S01]  /*0480*/  MOV R79, UR4 ;  /* 0x00000004004f7c02 */ /* 0x000fe20008000f00 */
[----:B------:R-:W-:Y:S06]  /*0490*/  BRA.U !UP3, `(.L_x_8) ;  /* 0x000000010b207547 */ /* 0x000fec000b800000 */
[----:B-----5:R-:W-:Y:S01]  /*04a0*/  R2UR UR5, R40 ;  /* 0x00000000280572ca */ /* 0x020fe200000e0000 */
[----:B------:R-:W-:Y:S02]  /*04b0*/  UISETP.NE.U32.AND UP2, UPT, UR8, URZ, UPT ;  /* 0x000000ff0800728c */ /* 0x000fe4000bf45070 */
[----:B------:R-:W-:Y:S02]  /*04c0*/  USEL UR4, URZ, 0xffffffff, UP1 ;  /* 0xffffffffff047887 */ /* 0x000fe40008800000 */
[----:B------:R-:W-:-:S08]  /*04d0*/  UISETP.NE.AND.EX UP2, UPT, UR9, URZ, UPT, UP2 ;  /* 0x000000ff0900728c */ /* 0x000fd0000bf45320 */
[----:B------:R-:W-:-:S04]  /*04e0*/  UISETP.NE.AND UP0, UPT, UR5, URZ, UPT ;  /* 0x000000ff0500728c */ /* 0x000fc8000bf05270 */
[----:B------:R-:W-:-:S04]  /*04f0*/  @!UP2 USEL UR4, URZ, 0xffffffff, UP0 ;  /* 0xffffffffff04a887 */ /* 0x000fc80008000000 */
[----:B------:R-:W-:-:S04]  /*0500*/  ULOP3.LUT UR4, UR4, 0x1, URZ, 0xc0, !UPT ;  /* 0x0000000104047892 */ /* 0x000fc8000f8ec0ff */
[----:B------:R-:W-:-:S11]  /*0510*/  UISETP.NE.U32.AND UP4, UPT, UR4, 0x1, UPT ;  /* 0x000000010400788c */ /* 0x000fd6000bf85070 */
.L_x_8:
[----:B------:R-:W3:Y:S01]  /*0520*/  SHFL.IDX PT, R0, R77, RZ, 0x1f ;  /* 0x00001fff4d007589 */ /* 0x000ee200000e0000 */
[----:B------:R-:W-:-:S04]  /*0530*/  UISETP.NE.AND UP0, UPT, UR20, 0x2, UPT ;  /* 0x000000021400788c */ /* 0x000fc8000bf05270 */
[----:B------:R-:W-:Y:S02]  /*0540*/  UISETP.EQ.AND UP2, UPT, UR27, URZ, !UP0 ;  /* 0x000000ff1b00728c */ /* 0x000fe4000c742270 */
[----:B------:R-:W-:-:S04]  /*0550*/  USEL UR55, URZ, 0x1, UP0 ;  /* 0x00000001ff377887 */ /* 0x000fc80008000000 */
[----:B------:R-:W-:Y:S02]  /*0560*/  PLOP3.LUT P3, PT, P1, PT, UP2, 0x80, 0x8 ;  /* 0x000000000008781c */ /* 0x000fe40000f6f028 */
[----:B---3--:R-:W-:-:S13]  /*0570*/  ISETP.NE.AND P0, PT, R0, RZ, PT ;  /* 0x000000ff0000720c */ /* 0x008fda0003f05270 */
[----:B------:R-:W-:Y:S05]  /*0580*/  @P0 BRA `(.L_x_9) ;  /* 0x0000000400480947 */ /* 0x000fea0003800000 */
[----:B------:R-:W-:Y:S01]  /*0590*/  ELECT P0, URZ, PT ;  /* 0x0000000000ff782f */ /* 0x000fe20003800000 */
[----:B------:R-:W-:-:S12]  /*05a0*/  BSSY.RECONVERGENT B0, `(.L_x_9) ;  /* 0x0000050000007945 */ /* 0x000fd80003800200 */
[----:B------:R-:W-:Y:S05]  /*05b0*/  @!P0 BRA `(.L_x_10) ;  /* 0x0000000400388947 */ /* 0x000fea0003800000 */
[----:B------:R-:W-:Y:S01]  /*05c0*/  UMOV UR4, 0x400 ;  /* 0x0000040000047882 */ /* 0x000fe20000000000 */
[----:B------:R-:W-:Y:S01]  /*05d0*/  UMOV UR8, 0x1 ;  /* 0x0000000100087882 */ /* 0x000fe20000000000 */
[----:B------:R-:W-:Y:S01]  /*05e0*/  UMOV UR6, 0x2 ;  /* 0x0000000200067882 */ /* 0x000fe20000000000 */
[----:B------:R-:W-:Y:S02]  /*05f0*/  ULEA UR4, UR46, UR4, 0x18 ;  /* 0x000000042e047291 */ /* 0x000fe4000f8ec0ff */
[----:B------:R-:W-:-:S04]  /*0600*/  UIADD3 UR8, UPT, UPT, -UR8, 0x100000, URZ ;  /* 0x0010000008087890 */ /* 0x000fc8000fffe1ff */
[----:B------:R-:W-:Y:S02]  /*0610*/  USHF.L.U32 UR9, UR8, 0xb, URZ ;  /* 0x0000000b08097899 */ /* 0x000fe400080006ff */
[----:B------:R-:W-:Y:S02]  /*0620*/  USHF.L.U32 UR8, UR8, 0x1, URZ ;  /* 0x0000000108087899 */ /* 0x000fe400080006ff */
[----:B------:R-:W-:-:S04]  /*0630*/  UIADD3 UR6, UPT, UPT, -UR6, 0x100000, URZ ;  /* 0x0010000006067890 */ /* 0x000fc8000fffe1ff */
[----:B------:R-:W-:Y:S02]  /*0640*/  USHF.L.U32 UR7, UR6, 0xb, URZ ;  /* 0x0000000b06077899 */ /* 0x000fe400080006ff */
[----:B------:R-:W-:Y:S01]  /*0650*/  USHF.L.U32 UR6, UR6, 0x1, URZ ;  /* 0x0000000106067899 */ /* 0x000fe200080006ff */
[----:B------:R-:W3:Y:S03]  /*0660*/  FENCE.VIEW.ASYNC.S ;  /* 0x00000000000073c6 */ /* 0x000ee60000000000 */
[----:B---3--:R3:W4:Y:S08]  /*0670*/  SYNCS.EXCH.64 URZ, [UR4], UR8 ;  /* 0x0000000804ff75b2 */ /* 0x0087300008000100 */
[----:B------:R3:W1:Y:S01]  /*0680*/  SYNCS.EXCH.64 URZ, [UR4+0x108], UR6 ;  /* 0x0001080604ff75b2 */ /* 0x0006620008000100 */
        /* <DEDUP_REMOVED lines=63> */
[----:B------:R3:W1:Y:S02]  /*0a80*/  SYNCS.EXCH.64 URZ, [UR4+0x208], UR6 ;  /* 0x0002080604ff75b2 */ /* 0x0006640008000100 */
[----:B---34-:R-:W-:Y:S01]  /*0a90*/  NOP ;  /* 0x0000000000007918 */ /* 0x018fe20000000000 */
.L_x_10:
[----:B------:R-:W-:Y:S05]  /*0aa0*/  BSYNC.RECONVERGENT B0 ;  /* 0x0000000000007941 */ /* 0x000fea0003800200 */
.L_x_9:
[----:B------:R-:W3:Y:S01]  /*0ab0*/  SHFL.IDX PT, R0, R77, RZ, 0x1f ;  /* 0x00001fff4d007589 */ /* 0x000ee200000e0000 */
[----:B------:R-:W-:Y:S01]  /*0ac0*/  NOP ;  /* 0x0000000000007918 */ /* 0x000fe20000000000 */
[----:B---3--:R-:W-:-:S13]  /*0ad0*/  ISETP.NE.AND P0, PT, R0, 0x1, PT ;  /* 0x000000010000780c */ /* 0x008fda0003f05270 */
[----:B------:R-:W-:Y:S05]  /*0ae0*/  @P0 BRA `(.L_x_11) ;  /* 0x0000000000540947 */ /* 0x000fea0003800000 */
        /* <DEDUP_REMOVED lines=10> */
[----:B------:R-:W-:Y:S01]  /*0b90*/  ELECT P0, URZ, PT ;  /* 0x0000000000ff782f */ /* 0x000fe20003800000 */
[----:B------:R-:W3:Y:S02]  /*0ba0*/  FENCE.VIEW.ASYNC.S ;  /* 0x00000000000073c6 */ /* 0x000ee40000000000 */
[----:B---3--:R3:W4:Y:S08]  /*0bb0*/  SYNCS.EXCH.64 URZ, [UR4+0x210], UR8 ;  /* 0x0002100804ff75b2 */ /* 0x0087300008000100 */
[----:B------:R3:W1:Y:S01]  /*0bc0*/  SYNCS.EXCH.64 URZ, [UR4+0x230], UR6 ;  /* 0x0002300604ff75b2 */ /* 0x0006620008000100 */
[----:B------:R3:W1:Y:S01]  /*0bd0*/  SYNCS.EXCH.64 URZ, [UR4+0x218], UR8 ;  /* 0x0002180804ff75b2 */ /* 0x0006620008000100 */
[----:B------:R3:W1:Y:S01]  /*0be0*/  SYNCS.EXCH.64 URZ, [UR4+0x238], UR6 ;  /* 0x0002380604ff75b2 */ /* 0x0006620008000100 */
[----:B------:R3:W1:Y:S01]  /*0bf0*/  SYNCS.EXCH.64 URZ, [UR4+0x220], UR8 ;  /* 0x0002200804ff75b2 */ /* 0x0006620008000100 */
[----:B------:R3:W1:Y:S01]  /*0c00*/  SYNCS.EXCH.64 URZ, [UR4+0x240], UR6 ;  /* 0x0002400604ff75b2 */ /* 0x0006620008000100 */
[----:B------:R3:W1:Y:S01]  /*0c10*/  SYNCS.EXCH.64 URZ, [UR4+0x228], UR8 ;  /* 0x0002280804ff75b2 */ /* 0x0006620008000100 */
[----:B------:R3:W1:Y:S01]  /*0c20*/  SYNCS.EXCH.64 URZ, [UR4+0x248], UR6 ;  /* 0x0002480604ff75b2 */ /* 0x0006620008000100 */
[----:B------:R-:W-:Y:S01]  /*0c30*/  NOP ;  /* 0x0000000000007918 */ /* 0x000fe20000000000 */
.L_x_11:
[----:B------:R-:W2:Y:S01]  /*0c40*/  SHFL.IDX PT, R0, R77, RZ, 0x1f ;  /* 0x00001fff4d007589 */ /* 0x000ea200000e0000 */
[----:B------:R-:W-:Y:S01]  /*0c50*/  NOP ;  /* 0x0000000000007918 */ /* 0x000fe20000000000 */
[----:B--2---:R-:W-:-:S13]  /*0c60*/  ISETP.NE.AND P0, PT, R0, 0x3, PT ;  /* 0x000000030000780c */ /* 0x004fda0003f05270 */
[----:B------:R-:W-:Y:S05]  /*0c70*/  @P0 BRA `(.L_x_12) ;  /* 0x00000000002c0947 */ /* 0x000fea0003800000 */
[----:B---3--:R-:W-:Y:S01]  /*0c80*/  UMOV UR6, 0x400 ;  /* 0x0000040000067882 */ /* 0x008fe20000000000 */
[----:B------:R-:W-:Y:S01]  /*0c90*/  UMOV UR4, 0x20 ;  /* 0x0000002000047882 */ /* 0x000fe20000000000 */
[----:B------:R-:W-:Y:S02]  /*0ca0*/  ULEA UR6, UR46, UR6, 0x18 ;  /* 0x000000062e067291 */ /* 0x000fe4000f8ec0ff */
[----:B------:R-:W-:-:S04]  /*0cb0*/  UIADD3 UR4, UPT, UPT, -UR4, 0x100000, URZ ;  /* 0x0010000004047890 */ /* 0x000fc8000fffe1ff */
[----:B------:R-:W-:Y:S02]  /*0cc0*/  USHF.L.U32 UR5, UR4, 0xb, URZ ;  /* 0x0000000b04057899 */ /* 0x000fe400080006ff */
[----:B------:R-:W-:Y:S01]  /*0cd0*/  USHF.L.U32 UR4, UR4, 0x1, URZ ;  /* 0x0000000104047899 */ /* 0x000fe200080006ff */
[----:B------:R-:W-:Y:S01]  /*0ce0*/  ELECT P0, URZ, PT ;  /* 0x0000000000ff782f */ /* 0x000fe20003800000 */
[----:B------:R-:W2:Y:S10]  /*0cf0*/  FENCE.VIEW.ASYNC.S ;  /* 0x00000000000073c6 */ /* 0x000eb40000000000 */
[----:B--2---:R2:W3:Y:S01]  /*0d00*/  SYNCS.EXCH.64 URZ, [UR6+0x250], UR4 ;  /* 0x0002500406ff75b2 */ /* 0x0044e20008000100 */
[----:B------:R2:W1:Y:S01]  /*0d10*/  SYNCS.EXCH.64 URZ, [UR6+0x258], UR4 ;  /* 0x0002580406ff75b2 */ /* 0x0004620008000100 */
[----:B------:R-:W-:Y:S01]  /*0d20*/  NOP ;  /* 0x0000000000007918 */ /* 0x000fe20000000000 */
.L_x_12:
[----:B------:R-:W4:Y:S01]  /*0d30*/  SHFL.IDX PT, R0, R77, RZ, 0x1f ;  /* 0x00001fff4d007589 */ /* 0x000f2200000e0000 */
[----:B------:R-:W-:Y:S01]  /*0d40*/  NOP ;  /* 0x0000000000007918 */ /* 0x000fe20000000000 */
[----:B----4-:R-:W-:-:S13]  /*0d50*/  ISETP.NE.AND P0, PT, R0, 0x4, PT ;  /* 0x000000040000780c */ /* 0x010fda0003f05270 */
[----:B------:R-:W-:Y:S05]  /*0d60*/  @P0 BRA `(.L_x_13) ;  /* 0x0000000000480947 */ /* 0x000fea0003800000 */
[----:B--23--:R-:W-:Y:S01]  /*0d70*/  UMOV UR4, 0x3a0 ;  /* 0x000003a000047882 */ /* 0x00cfe20000000000 */
[----:B------:R-:W-:Y:S01]  /*0d80*/  UMOV UR6, 0x400 ;  /* 0x0000040000067882 */ /* 0x000fe20000000000 */
[----:B------:R-:W-:Y:S01]  /*0d90*/  USEL UR4, UR4, 0x320, UP4 ;  /* 0x0000032004047887 */ /* 0x000fe2000a000000 */
        /* <DEDUP_REMOVED lines=9> */
[----:B------:R-:W2:Y:S02]  /*0e30*/  FENCE.VIEW.ASYNC.S ;  /* 0x00000000000073c6 */ /* 0x000ea40000000000 */
[----:B--2---:R4:W2:Y:S08]  /*0e40*/  SYNCS.EXCH.64 URZ, [UR6+0x260], UR8 ;  /* 0x0002600806ff75b2 */ /* 0x0048b00008000100 */
[----:B------:R4:W3:Y:S01]  /*0e50*/  SYNCS.EXCH.64 URZ, [UR6+0x270], UR4 ;  /* 0x0002700406ff75b2 */ /* 0x0008e20008000100 */
[----:B------:R4:W1:Y:S01]  /*0e60*/  SYNCS.EXCH.64 URZ, [UR6+0x268], UR8 ;  /* 0x0002680806ff75b2 */ /* 0x0008620008000100 */
[----:B------:R4:W1:Y:S02]  /*0e70*/  SYNCS.EXCH.64 URZ, [UR6+0x278], UR4 ;  /* 0x0002780406ff75b2 */ /* 0x0008640008000100 */
[----:B----4-:R-:W-:Y:S01]  /*0e80*/  NOP ;  /* 0x0000000000007918 */ /* 0x010fe20000000000 */
.L_x_13:
[----:B------:R-:W4:Y:S01]  /*0e90*/  SHFL.IDX PT, R0, R77, RZ, 0x1f ;  /* 0x00001fff4d007589 */ /* 0x000f2200000e0000 */
[----:B------:R-:W-:Y:S01]  /*0ea0*/  NOP ;  /* 0x0000000000007918 */ /* 0x000fe20000000000 */
[----:B----4-:R-:W-:-:S13]  /*0eb0*/  ISETP.NE.AND P0, PT, R0, 0x5, PT ;  /* 0x000000050000780c */ /* 0x010fda0003f05270 */
[----:B------:R-:W-:Y:S05]  /*0ec0*/  @P0 BRA `(.L_x_14) ;  /* 0x0000000000540947 */ /* 0x000fea0003800000 */
[----:B--23--:R-:W-:Y:S01]  /*0ed0*/  UMOV UR4, 0x400 ;  /* 0x0000040000047882 */ /* 0x00cfe20000000000 */
        /* <DEDUP_REMOVED lines=14> */
[----:B------:R4:W1:Y:S01]  /*0fc0*/  SYNCS.EXCH.64 URZ, [UR4+0x2a8], UR8 ;  /* 0x0002a80804ff75b2 */ /* 0x0008620008000100 */
[----:B------:R4:W1:Y:S01]  /*0fd0*/  SYNCS.EXCH.64 URZ, [UR4+0x290], UR6 ;  /* 0x0002900604ff75b2 */ /* 0x0008620008000100 */
[----:B------:R4:W1:Y:S01]  /*0fe0*/  SYNCS.EXCH.64 URZ, [UR4+0x2b0], UR8 ;  /* 0x0002b00804ff75b2 */ /* 0x0008620008000100 */
[----:B------:R4:W1:Y:S01]  /*0ff0*/  SYNCS.EXCH.64 URZ, [UR4+0x298], UR6 ;  /* 0x0002980604ff75b2 */ /* 0x0008620008000100 */
[----:B------:R4:W1:Y:S02]  /*1000*/  SYNCS.EXCH.64 URZ, [UR4+0x2b8], UR8 ;  /* 0x0002b80804ff75b2 */ /* 0x0008640008000100 */
[----:B----4-:R-:W-:Y:S01]  /*1010*/  NOP ;  /* 0x0000000000007918 */ /* 0x010fe20000000000 */
.L_x_14:
[----:B------:R-:W4:Y:S01]  /*1020*/  SHFL.IDX PT, R0, R77, RZ, 0x1f ;  /* 0x00001fff4d007589 */ /* 0x000f2200000e0000 */
[----:B------:R-:W-:Y:S01]  /*1030*/  ISETP.NE.OR P1, PT, RZ, UR20, !P1 ;  /* 0x00000014ff007c0c */ /* 0x000fe2000cf25670 */
[----:B------:R-:W-:Y:S01]  /*1040*/  NOP ;  /* 0x0000000000007918 */ /* 0x000fe20000000000 */
[----:B----4-:R-:W-:-:S13]  /*1050*/  ISETP.NE.AND P0, PT, R0, 0x3, PT ;  /* 0x000000030000780c */ /* 0x010fda0003f05270 */
[----:B------:R-:W-:Y:S05]  /*1060*/  @P0 BRA `(.L_x_15) ;  /* 0x0000000000340947 */ /* 0x000fea0003800000 */
[----:B--23--:R-:W-:Y:S01]  /*1070*/  UMOV UR4, 0x400 ;  /* 0x0000040000047882 */ /* 0x00cfe20000000000 */
[----:B------:R-:W-:Y:S01]  /*1080*/  UMOV UR6, 0x20 ;  /* 0x0000002000067882 */ /* 0x000fe20000000000 */
[----:B------:R-:W-:Y:S02]  /*1090*/  ULEA UR4, UR46, UR4, 0x18 ;  /* 0x000000042e047291 */ /* 0x000fe4000f8ec0ff */
[----:B------:R-:W-:-:S04]  /*10a0*/  UIADD3 UR6, UPT, UPT, -UR6, 0x100000, URZ ;  /* 0x0010000006067890 */ /* 0x000fc8000fffe1ff */
[----:B------:R-:W-:Y:S02]  /*10b0*/  USHF.L.U32 UR7, UR6, 0xb, URZ ;  /* 0x0000000b06077899 */ /* 0x000fe400080006ff */
[----:B------:R-:W-:Y:S01]  /*10c0*/  USHF.L.U32 UR6, UR6, 0x1, URZ ;  /* 0x0000000106067899 */ /* 0x000fe200080006ff */
[----:B------:R-:W-:Y:S01]  /*10d0*/  ELECT P0, URZ, PT ;  /* 0x0000000000ff782f */ /* 0x000fe20003800000 */
[----:B------:R-:W2:Y:S10]  /*10e0*/  FENCE.VIEW.ASYNC.S ;  /* 0x00000000000073c6 */ /* 0x000eb40000000000 */
[----:B--2---:R4:W2:Y:S01]  /*10f0*/  SYNCS.EXCH.64 URZ, [UR4+0x2c0], UR6 ;  /* 0x0002c00604ff75b2 */ /* 0x0048a20008000100 */
[----:B------:R4:W3:Y:S01]  /*1100*/  SYNCS.EXCH.64 URZ, [UR4+0x2d0], UR6 ;  /* 0x0002d00604ff75b2 */ /* 0x0008e20008000100 */
[----:B------:R4:W1:Y:S01]  /*1110*/  SYNCS.EXCH.64 URZ, [UR4+0x2c8], UR6 ;  /* 0x0002c80604ff75b2 */ /* 0x0008620008000100 */
[----:B------:R4:W1:Y:S02]  /*1120*/  SYNCS.EXCH.64 URZ, [UR4+0x2d8], UR6 ;  /* 0x0002d80604ff75b2 */ /* 0x0008640008000100 */
[----:B----4-:R-:W-:Y:S01]  /*1130*/  NOP ;  /* 0x0000000000007918 */ /* 0x010fe20000000000 */
.L_x_15:
[----:B------:R-:W-:Y:S01]  /*1140*/  VOTEU.ALL UP0, P1 ;  /* 0x0000000000ff7886 */ /* 0x000fe20000800000 */
[----:B--23--:R-:W-:Y:S01]  /*1150*/  UMOV UR4, 0x20 ;  /* 0x0000002000047882 */ /* 0x00cfe20000000000 */
[----:B------:R-:W2:Y:S01]  /*1160*/  LDCU UR7, c[0x0][0x36c] ;  /* 0x00006d80ff0777ac */ /* 0x000ea20008000800 */
[----:B------:R-:W-:Y:S01]  /*1170*/  NOP ;  /* 0x0000000000007918 */ /* 0x000fe20000000000 */
[----:B------:R-:W-:Y:S01]  /*1180*/  LOP3.LUT R0, R87, 0x1f, RZ, 0xc0, !PT ;  /* 0x0000001f57007812 */ /* 0x000fe200078ec0ff */
[----:B------:R-:W-:Y:S01]  /*1190*/  @!UP0 UMOV UR6, 0x400 ;  /* 0x0000040000068882 */ /* 0x000fe20000000000 */
[----:B------:R-:W-:-:S04]  /*11a0*/  @!UP0 UIADD3 UR4, UPT, UPT, -UR4, 0x100000, URZ ;  /* 0x0010000004048890 */ /* 0x000fc8000fffe1ff */
[----:B------:R-:W-:Y:S02]  /*11b0*/  @!UP0 USHF.L.U32 UR5, UR4, 0xb, URZ ;  /* 0x0000000b04058899 */ /* 0x000fe400080006ff */
[----:B------:R-:W-:Y:S02]  /*11c0*/  @!UP0 USHF.L.U32 UR4, UR4, 0x1, URZ ;  /* 0x0000000104048899 */ /* 0x000fe400080006ff */
[----:B------:R-:W-:Y:S01]  /*11d0*/  @!UP0 ULEA UR6, UR46, UR6, 0x18 ;  /* 0x000000062e068291 */ /* 0x000fe2000f8ec0ff */
[----:B------:R-:W-:Y:S01]  /*11e0*/  VOTEU.ALL UP0, P1 ;  /* 0x0000000000ff7886 */ /* 0x000fe20000800000 */
[----:B------:R-:W-:Y:S02]  /*11f0*/  UISETP.NE.AND UP5, UPT, UR20, URZ, UPT ;  /* 0x000000ff1400728c */ /* 0x000fe4000bfa5270 */
[----:B--2---:R-:W-:Y:S01]  /*1200*/  UISETP.EQ.U32.AND UP6, UPT, UR7, 0x1, UPT ;  /* 0x000000010700788c */ /* 0x004fe2000bfc2070 */
[----:B------:R-:W2:Y:S07]  /*1210*/  FENCE.VIEW.ASYNC.S ;  /* 0x00000000000073c6 */ /* 0x000eae0000000000 */
[----:B--2---:R2:W3:Y:S01]  /*1220*/  @!UP0 SYNCS.EXCH.64 URZ, [UR6+0x2e0], UR4 ;  /* 0x0002e00406ff85b2 */ /* 0x0044e20008000100 */
[----:B------:R-:W-:Y:S05]  /*1230*/  BRA.U !UP6, `(.L_x_16) ;  /* 0x000000010e087547 */ /* 0x000fea000b800000 */
[----:B-1-3--:R-:W-:Y:S01]  /*1240*/  UCGABAR_ARV ;  /* 0x00000000000079c7 */ /* 0x00afe20008000000 */
[----:B------:R-:W-:Y:S05]  /*1250*/  BRA `(.L_x_17) ;  /* 0x0000000000047947 */ /* 0x000fea0003800000 */
.L_x_16:
[----:B-1-3--:R-:W-:Y:S01]  /*1260*/  NOP ;  /* 0x0000000000007918 */ /* 0x00afe20000000000 */
.L_x_17:
[----:B------:R-:W1:Y:S01]  /*1270*/  S2UR UR23, SR_CTAID.X ;  /* 0x00000000001779c3 */ /* 0x000e620000002500 */
[----:B------:R-:W-:-:S05]  /*1280*/  CS2R.32 R78, SR_CgaSize ;  /* 0x00000000004e7805 */ /* 0x000fca0000008a00 */
[----:B------:R-:W-:-:S05]  /*1290*/  IMAD R78, R78, -0xa0, RZ ;  /* 0xffffff604e4e7824 */ /* 0x000fca00078e02ff */
[----:B--2---:R-:W-:-:S14]  /*12a0*/  R2UR UR5, R78 ;  /* 0x000000004e0572ca */ /* 0x004fdc00000e0000 */
[----:B------:R-:W2:Y:S01]  /*12b0*/  LDCU UR5, c[0x0][UR5+0x2b0] ;  /* 0x00005600050577ac */ /* 0x000ea20008000800 */
[----:B------:R-:W-:-:S05]  /*12c0*/  CS2R.32 R78, SR_CgaSize ;  /* 0x00000000004e7805 */ /* 0x000fca0000008a00 */
[----:B------:R-:W-:-:S05]  /*12d0*/  IMAD R78, R78, -0xa0, RZ ;  /* 0xffffff604e4e7824 */ /* 0x000fca00078e02ff */
[----:B------:R-:W-:-:S14]  /*12e0*/  R2UR UR4, R78 ;  /* 0x000000004e0472ca */ /* 0x000fdc00000e0000 */
[----:B------:R-:W3:Y:S01]  /*12f0*/  LDCU UR4, c[0x0][UR4+0x2b4] ;  /* 0x00005680040477ac */ /* 0x000ee20008000800 */
[----:B------:R-:W4:Y:S01]  /*1300*/  S2UR UR31, SR_CTAID.Y ;  /* 0x00000000001f79c3 */ /* 0x000f220000002600 */
[----:B------:R-:W-:-:S05]  /*1310*/  CS2R.32 R78, SR_CgaSize ;  /* 0x00000000004e7805 */ /* 0x000fca0000008a00 */
[----:B------:R-:W-:-:S05]  /*1320*/  IMAD R78, R78, -0xa0, RZ ;  /* 0xffffff604e4e7824 */ /* 0x000fca00078e02ff */
[----:B------:R-:W-:-:S14]  /*1330*/  R2UR UR7, R78 ;  /* 0x000000004e0772ca */ /* 0x000fdc00000e0000 */
[----:B------:R-:W3:Y:S01]  /*1340*/  LDCU UR7, c[0x0][UR7+0x2a4] ;  /* 0x00005480070777ac */ /* 0x000ee20008000800 */
[----:B------:R-:W-:Y:S01]  /*1350*/  UISETP.GT.U32.AND UP0, UPT, UR27, 0xffff, UPT ;  /* 0x0000ffff1b00788c */ /* 0x000fe2000bf04070 */
[----:B------:R-:W-:-:S05]  /*1360*/  CS2R.32 R78, SR_CgaSize ;  /* 0x00000000004e7805 */ /* 0x000fca0000008a00 */
[----:B------:R-:W-:-:S05]  /*1370*/  IMAD R78, R78, -0xa0, RZ ;  /* 0xffffff604e4e7824 */ /* 0x000fca00078e02ff */
[----:B------:R-:W-:-:S14]  /*1380*/  R2UR UR63, R78 ;  /* 0x000000004e3f72ca */ /* 0x000fdc00000e0000 */
[----:B------:R-:W3:Y:S01]  /*1390*/  LDCU UR63, c[0x0][UR63+0x2a0] ;  /* 0x000054003f3f77ac */ /* 0x000ee20008000800 */
[----:B------:R-:W3:Y:S01]  /*13a0*/  LDCU UR21, c[0x0][0xb24] ;  /* 0x00016480ff1577ac */ /* 0x000ee20008000800 */
[----:B------:R-:W3:Y:S01]  /*13b0*/  LDCU UR45, c[0x0][0xb24] ;  /* 0x00016480ff2d77ac */ /* 0x000ee20008000800 */
[----:B-1----:R-:W-:Y:S01]  /*13c0*/  I2FP.F32.U32 R3, UR23 ;  /* 0x0000001700037c45 */ /* 0x002fe20008201000 */
[----:B------:R-:W1:Y:S04]  /*13d0*/  LDCU UR29, c[0x0][0xb30] ;  /* 0x00016600ff1d77ac */ /* 0x000e680008000800 */
[----:B--2---:R-:W-:Y:S01]  /*13e0*/  FMUL R3, R3, UR5 ;  /* 0x0000000503037c20 */ /* 0x004fe20008400000 */
[----:B------:R-:W-:Y:S01]  /*13f0*/  USEL UR5, UR27, 0xffff, !UP0 ;  /* 0x0000ffff1b057887 */ /* 0x000fe2000c000000 */
[----:B----4-:R-:W-:Y:S01]  /*1400*/  I2FP.F32.U32 R2, UR31 ;  /* 0x0000001f00027c45 */ /* 0x010fe20008201000 */
[----:B------:R-:W-:-:S03]  /*1410*/  USHF.L.U32 UR24, UR46, 0xa, URZ ;  /* 0x0000000a2e187899 */ /* 0x000fc600080006ff */
[----:B------:R-:W2:Y:S01]  /*1420*/  F2I.U32.TRUNC.NTZ R3, R3 ;  /* 0x0000000300037305 */ /* 0x000ea2000020f000 */
[----:B------:R-:W-:Y:S01]  /*1430*/  ULOP3.LUT UR22, UR5, 0xffff, URZ, 0xc0, !UPT ;  /* 0x0000ffff05167892 */ /* 0x000fe2000f8ec0ff */
[----:B---3--:R-:W-:-:S06]  /*1440*/  FMUL R2, R2, UR4 ;  /* 0x0000000402027c20 */ /* 0x008fcc0008400000 */
[----:B------:R-:W3:Y:S01]  /*1450*/  F2I.U32.TRUNC.NTZ R2, R2 ;  /* 0x0000000200027305 */ /* 0x000ee2000020f000 */
[----:B--2---:R-:W-:Y:S02]  /*1460*/  R2UR UR4, R3 ;  /* 0x00000000030472ca */ /* 0x004fe400000e0000 */
[----:B------:R-:W-:Y:S02]  /*1470*/  PRMT R3, RZ, 0x7610, R3 ;  /* 0x00007610ff037816 */ /* 0x000fe40000000003 */
[----:B---3--:R-:W-:Y:S02]  /*1480*/  R2UR UR6, R2 ;  /* 0x00000000020672ca */ /* 0x008fe400000e0000 */
[----:B------:R-:W-:-:S07]  /*1490*/  PRMT R2, RZ, 0x7610, R2 ;  /* 0x00007610ff027816 */ /* 0x000fce0000000002 */
[----:B------:R-:W-:-:S04]  /*14a0*/  UIADD3 UR5, UPT, UPT, -UR4, URZ, URZ ;  /* 0x000000ff04057290 */ /* 0x000fc8000fffe1ff */
[----:B------:R-:W-:Y:S02]  /*14b0*/  UIMAD UR63, UR63, UR5, UR23 ;  /* 0x000000053f3f72a4 */ /* 0x000fe4000f8e0217 */
[----:B------:R-:W-:-:S04]  /*14c0*/  UIADD3 UR4, UPT, UPT, -UR6, URZ, URZ ;  /* 0x000000ff06047290 */ /* 0x000fc8000fffe1ff */
[----:B------:R-:W-:-:S06]  /*14d0*/  UIMAD UR4, UR7, UR4, UR31 ;  /* 0x00000004070472a4 */ /* 0x000fcc000f8e021f */
[----:B------:R-:W-:Y:S01]  /*14e0*/  IMAD.U32 R78, RZ, RZ, UR4 ;  /* 0x00000004ff4e7e24 */ /* 0x000fe2000f8e00ff */
[----:B-1----:R-:W-:Y:S06]  /*14f0*/  BRA.U UP5, `(.L_x_18) ;  /* 0x0000000105407547 */ /* 0x002fec000b800000 */
[----:B------:R-:W-:Y:S01]  /*1500*/  R2UR UR4, R78 ;  /* 0x000000004e0472ca */ /* 0x000fe200000e0000 */
[----:B------:R-:W-:-:S12]  /*1510*/  ULOP3.LUT UR7, UR63, 0xfffffffe, URZ, 0xc0, !UPT ;  /* 0xfffffffe3f077892 */ /* 0x000fd8000f8ec0ff */
[----:B------:R-:W-:Y:S02]  /*1520*/  UISETP.NE.AND UP0, UPT, UR4, URZ, UPT ;  /* 0x000000ff0400728c */ /* 0x000fe4000bf05270 */
[----:B------:R-:W-:Y:S02]  /*1530*/  ULOP3.LUT UR4, UR63, 0x2, URZ, 0x3c, !UPT ;  /* 0x000000023f047892 */ /* 0x000fe4000f8e3cff */
[----:B------:R-:W-:Y:S02]  /*1540*/  UISETP.GT.U32.AND UP2, UPT, UR63, 0x1, UP0 ;  /* 0x000000013f00788c */ /* 0x000fe40008744070 */
[----:B------:R-:W-:Y:S02]  /*1550*/  UISETP.GT.U32.AND UP0, UPT, UR4, 0x1, UP0 ;  /* 0x000000010400788c */ /* 0x000fe40008704070 */
[----:B------:R-:W-:Y:S02]  /*1560*/  USEL UR5, URZ, 0x2, UP2 ;  /* 0x00000002ff057887 */ /* 0x000fe40009000000 */
[----:B------:R-:W-:-:S02]  /*1570*/  USEL UR6, URZ, 0x1, UP2 ;  /* 0x00000001ff067887 */ /* 0x000fc40009000000 */
[----:B------:R-:W-:Y:S02]  /*1580*/  USEL UR4, URZ, 0x4, UP0 ;  /* 0x00000004ff047887 */ /* 0x000fe40008000000 */
[----:B------:R-:W-:Y:S02]  /*1590*/  USEL UR8, URZ, 0x8, UP0 ;  /* 0x00000008ff087887 */ /* 0x000fe40008000000 */
[----:B------:R-:W-:-:S03]  /*15a0*/  UIADD3 UR4, UPT, UPT, UR4, UR5, UR6 ;  /* 0x0000000504047290 */ /* 0x000fc6000fffe006 */
[----:B------:R-:W-:Y:S01]  /*15b0*/  UMOV UR5, 0x3 ;  /* 0x0000000300057882 */ /* 0x000fe20000000000 */
[----:B------:R-:W-:Y:S02]  /*15c0*/  UIADD3 UR4, UPT, UPT, UR4, UR8, URZ ;  /* 0x0000000804047290 */ /* 0x000fe4000fffe0ff */
[----:B------:R-:W-:-:S04]  /*15d0*/  USHF.L.U32 UR5, UR5, UR7, URZ ;  /* 0x0000000705057299 */ /* 0x000fc800080006ff */
[----:B------:R-:W-:Y:S02]  /*15e0*/  MOV R3, UR4 ;  /* 0x0000000400037c02 */ /* 0x000fe40008000f00 */
[----:B------:R-:W-:-:S07]  /*15f0*/  IMAD.U32 R2, RZ, RZ, UR5 ;  /* 0x00000005ff027e24 */ /* 0x000fce000f8e00ff */
.L_x_18:
[----:B------:R-:W1:Y:S01]  /*1600*/  S2UR UR36, SR_CTAID.Z ;  /* 0x00000000002479c3 */ /* 0x000e620000002700 */
[----:B------:R-:W-:Y:S01]  /*1610*/  UISETP.GE.AND UP0, UPT, UR21, 0x1, UPT ;  /* 0x000000011500788c */ /* 0x000fe2000bf06270 */
[----:B------:R-:W-:Y:S01]  /*1620*/  UMOV UR32, 0x5 ;  /* 0x0000000500207882 */ /* 0x000fe20000000000 */
[----:B------:R-:W-:-:S07]  /*1630*/  UMOV UR30, UR23 ;  /* 0x00000017001e7c82 */ /* 0x000fce0008000000 */
[----:B------:R-:W-:Y:S05]  /*1640*/  BRA.U !UP0, `(.L_x_19) ;  /* 0x0000000108d47547 */ /* 0x000fea000b800000 */
[----:B------:R-:W2:Y:S01]  /*1650*/  LDCU.128 UR16, c[0x0][0xb10] ;  /* 0x00016200ff1077ac */ /* 0x000ea20008000c00 */
[----:B------:R-:W3:Y:S01]  /*1660*/  LDCU UR6, c[0x0][0x370] ;  /* 0x00006e00ff0677ac */ /* 0x000ee20008000800 */
[----:B------:R-:W4:Y:S01]  /*1670*/  LDCU UR7, c[0x0][0x374] ;  /* 0x00006e80ff0777ac */ /* 0x000f220008000800 */
[----:B------:R-:W1:Y:S01]  /*1680*/  LDCU UR25, c[0x0][0xb0c] ;  /* 0x00016180ff1977ac */ /* 0x000e620008000800 */
[----:B------:R-:W1:Y:S01]  /*1690*/  LDCU UR26, c[0x0][0xb20] ;  /* 0x00016400ff1a77ac */ /* 0x000e620008000800 */
[----:B------:R-:W1:Y:S01]  /*16a0*/  LDCU.64 UR8, c[0x0][0xb28] ;  /* 0x00016500ff0877ac */ /* 0x000e620008000a00 */
[----:B--2---:R-:W-:Y:S02]  /*16b0*/  UISETP.NE.AND UP3, UPT, UR18, 0x1, UPT ;  /* 0x000000011200788c */ /* 0x004fe4000bf65270 */
[----:B----4-:R-:W-:Y:S02]  /*16c0*/  UIMAD.WIDE.U32 UR10, UR7, UR19, URZ ;  /* 0x00000013070a72a5 */ /* 0x010fe4000f8e00ff */
[----:B---3--:R-:W-:-:S02]  /*16d0*/  UIMAD.WIDE.U32 UR12, UR6, UR16, URZ ;  /* 0x00000010060c72a5 */ /* 0x008fc4000f8e00ff */
[----:B-1----:R-:W-:Y:S02]  /*16e0*/  UISETP.NE.AND UP0, UPT, UR25, 0x1, UPT ;  /* 0x000000011900788c */ /* 0x002fe4000bf05270 */
[----:B------:R-:W-:Y:S01]  /*16f0*/  UIMAD.WIDE.U32 UR4, UR23, UR16, URZ ;  /* 0x00000010170472a5 */ /* 0x000fe2000f8e00ff */
[----:B------:R-:W-:Y:S02]  /*1700*/  UMOV UR10, UR11 ;  /* 0x0000000b000a7c82 */ /* 0x000fe40008000000 */
[----:B------:R-:W-:Y:S01]  /*1710*/  UMOV UR12, UR13 ;  /* 0x0000000d000c7c82 */ /* 0x000fe20008000000 */
[----:B------:R-:W-:Y:S02]  /*1720*/  @UP3 USHF.R.U32.HI UR7, URZ, UR26, UR10 ;  /* 0x0000001aff073299 */ /* 0x000fe4000801160a */
[----:B------:R-:W-:Y:S01]  /*1730*/  UISETP.NE.AND UP2, UPT, UR21, 0x1, UPT ;  /* 0x000000011500788c */ /* 0x000fe2000bf45270 */
[----:B------:R-:W-:Y:S02]  /*1740*/  UMOV UR4, UR5 ;  /* 0x0000000500047c82 */ /* 0x000fe40008000000 */
[----:B------:R-:W-:-:S02]  /*1750*/  @UP0 USHF.R.U32.HI UR6, URZ, UR17, UR12 ;  /* 0x00000011ff060299 */ /* 0x000fc4000801160c */
[----:B------:R-:W-:Y:S02]  /*1760*/  USHF.R.U32.HI UR4, URZ, UR17, UR4 ;  /* 0x00000011ff047299 */ /* 0x000fe40008011604 */
[----:B------:R-:W-:Y:S02]  /*1770*/  UIMAD.WIDE.U32 UR12, UR31, UR19, URZ ;  /* 0x000000131f0c72a5 */ /* 0x000fe4000f8e00ff */
[----:B------:R-:W-:Y:S02]  /*1780*/  UIMAD.WIDE.U32 UR10, UR7, UR8, URZ ;  /* 0x00000008070a72a5 */ /* 0x000fe4000f8e00ff */
[----:B------:R-:W-:Y:S02]  /*1790*/  UIMAD.WIDE.U32 UR14, UR6, UR8, URZ ;  /* 0x00000008060e72a5 */ /* 0x000fe4000f8e00ff */
[----:B------:R-:W-:-:S03]  /*17a0*/  USEL UR5, UR23, UR4, !UP0 ;  /* 0x0000000417057287 */ /* 0x000fc6000c000000 */
[----:B------:R-:W-:Y:S01]  /*17b0*/  UMOV UR4, UR13 ;  /* 0x0000000d00047c82 */ /* 0x000fe20008000000 */
[----:B------:R-:W-:Y:S01]  /*17c0*/  UMOV UR10, UR11 ;  /* 0x0000000b000a7c82 */ /* 0x000fe20008000000 */
[----:B------:R-:W-:Y:S02]  /*17d0*/  USHF.R.U32.HI UR4, URZ, UR26, UR4 ;  /* 0x0000001aff047299 */ /* 0x000fe40008011604 */
[----:B------:R-:W-:Y:S01]  /*17e0*/  @UP2 USHF.R.U32.HI UR7, URZ, UR9, UR10 ;  /* 0x00000009ff072299 */ /* 0x000fe2000801160a */
[----:B------:R-:W-:Y:S01]  /*17f0*/  UMOV UR14, UR15 ;  /* 0x0000000f000e7c82 */ /* 0x000fe20008000000 */
[----:B------:R-:W-:Y:S02]  /*1800*/  USEL UR4, UR31, UR4, !UP3 ;  /* 0x000000041f047287 */ /* 0x000fe4000d800000 */
[----:B------:R-:W-:Y:S02]  /*1810*/  @UP2 USHF.R.U32.HI UR6, URZ, UR9, UR14 ;  /* 0x00000009ff062299 */ /* 0x000fe4000801160e */
[----:B------:R-:W-:-:S02]  /*1820*/  UIMAD UR7, UR7, UR21, URZ ;  /* 0x00000015070772a4 */ /* 0x000fc4000f8e02ff */
[----:B------:R-:W-:Y:S02]  /*1830*/  UIMAD UR12, UR6, UR21, URZ ;  /* 0x00000015060c72a4 */ /* 0x000fe4000f8e02ff */
[----:B------:R-:W-:Y:S02]  /*1840*/  UISETP.GE.AND UP0, UPT, UR4, UR7, UPT ;  /* 0x000000070400728c */ /* 0x000fe4000bf06270 */
[----:B------:R-:W-:Y:S02]  /*1850*/  UIMAD.WIDE.U32 UR10, UR4, UR8, URZ ;  /* 0x00000008040a72a5 */ /* 0x000fe4000f8e00ff */
[----:B------:R-:W-:Y:S02]  /*1860*/  UISETP.GE.OR UP0, UPT, UR5, UR12, UP0 ;  /* 0x0000000c0500728c */ /* 0x000fe40008706670 */
[----:B------:R-:W-:Y:S02]  /*1870*/  UIMAD.WIDE.U32 UR12, UR5, UR8, URZ ;  /* 0x00000008050c72a5 */ /* 0x000fe4000f8e00ff */
[----:B------:R-:W-:Y:S01]  /*1880*/  UIADD3 UR10, UPT, UPT, -UR4, URZ, URZ ;  /* 0x000000ff040a7290 */ /* 0x000fe2000fffe1ff */
[----:B------:R-:W-:Y:S01]  /*1890*/  UMOV UR8, UR11 ;  /* 0x0000000b00087c82 */ /* 0x000fe20008000000 */
[----:B------:R-:W-:-:S02]  /*18a0*/  UIADD3 UR30, UPT, UPT, -UR5, URZ, URZ ;  /* 0x000000ff051e7290 */ /* 0x000fc4000fffe1ff */
[----:B------:R-:W-:-:S03]  /*18b0*/  USHF.R.U32.HI UR8, URZ, UR9, UR8 ;  /* 0x00000009ff087299 */ /* 0x000fc60008011608 */
[----:B------:R-:W-:Y:S01]  /*18c0*/  @!UP0 UMOV UR7, UR13 ;  /* 0x0000000d00078c82 */ /* 0x000fe20008000000 */
[----:B------:R-:W-:Y:S02]  /*18d0*/  UIMAD UR31, UR18, UR10, UR31 ;  /* 0x0000000a121f72a4 */ /* 0x000fe4000f8e021f */
[----:B------:R-:W-:Y:S02]  /*18e0*/  USEL UR8, UR4, UR8, !UP2 ;  /* 0x0000000804087287 */ /* 0x000fe4000d000000 */
[----:B------:R-:W-:Y:S02]  /*18f0*/  @!UP0 USHF.R.U32.HI UR7, URZ, UR9, UR7 ;  /* 0x00000009ff078299 */ /* 0x000fe40008011607 */
[----:B------:R-:W-:Y:S02]  /*1900*/  UIADD3 UR9, UPT, UPT, -UR8, URZ, URZ ;  /* 0x000000ff08097290 */ /* 0x000fe4000fffe1ff */
[----:B------:R-:W-:Y:S02]  /*1910*/  @!UP0 USEL UR7, UR5, UR7, !UP2 ;  /* 0x0000000705078287 */ /* 0x000fe4000d000000 */
[----:B------:R-:W-:-:S02]  /*1920*/  UIMAD UR9, UR21, UR9, UR4 ;  /* 0x00000009150972a4 */ /* 0x000fc4000f8e0204 */
[----:B------:R-:W-:Y:S02]  /*1930*/  @!UP0 UIADD3 UR8, UPT, UPT, UR8, -UR7, URZ ;  /* 0x8000000708088290 */ /* 0x000fe4000fffe0ff */
[----:B------:R-:W-:Y:S02]  /*1940*/  @!UP0 UIMAD UR6, UR9, UR6, UR7 ;  /* 0x00000006090682a4 */ /* 0x000fe4000f8e0207 */
[----:B------:R-:W-:Y:S02]  /*1950*/  @!UP0 UIMAD UR4, UR8, UR21, UR5 ;  /* 0x00000015080482a4 */ /* 0x000fe4000f8e0205 */
[----:B------:R-:W-:Y:S02]  /*1960*/  UIMAD UR30, UR25, UR30, UR23 ;  /* 0x0000001e191e72a4 */ /* 0x000fe4000f8e0217 */
[----:B------:R-:W-:Y:S01]  /*1970*/  UIMAD UR31, UR4, UR18, UR31 ;  /* 0x00000012041f72a4 */ /* 0x000fe2000f8e021f */
[----:B------:R-:W-:Y:S02]  /*1980*/  @!UP0 UMOV UR5, UR6 ;  /* 0x0000000600058c82 */ /* 0x000fe40008000000 */
[----:B------:R-:W-:-:S12]  /*1990*/  UIMAD UR30, UR5, UR25, UR30 ;  /* 0x00000019051e72a4 */ /* 0x000fd8000f8e021e */
.L_x_19:
[----:B------:R-:W-:Y:S02]  /*19a0*/  UISETP.NE.AND UP2, UPT, UR29, 0x1, UPT ;  /* 0x000000011d00788c */ /* 0x000fe4000bf45270 */
[----:B------:R-:W-:Y:S02]  /*19b0*/  UISETP.NE.AND UP0, UPT, UR20, 0x2, UPT ;  /* 0x000000021400788c */ /* 0x000fe4000bf05270 */
[----:B------:R-:W-:Y:S02]  /*19c0*/  ULOP3.LUT UR24, UR24, 0x800, URZ, 0xc0, !UPT ;  /* 0x0000080018187892 */ /* 0x000fe4000f8ec0ff */
[----:B------:R-:W-:-:S03]  /*19d0*/  USHF.L.U32 UR21, UR32, UR22, URZ ;  /* 0x0000001620157299 */ /* 0x000fc600080006ff */
[----:B------:R-:W-:Y:S09]  /*19e0*/  BRA.U UP2, `(.L_x_20) ;  /* 0x0000000102407547 */ /* 0x000ff2000b800000 */
[----:B------:R-:W2:Y:S01]  /*19f0*/  LDCU.128 UR8, c[0x0][0xb10] ;  /* 0x00016200ff0877ac */ /* 0x000ea20008000c00 */
[----:B------:R-:W3:Y:S01]  /*1a00*/  LDCU UR12, c[0x0][0xb0c] ;  /* 0x00016180ff0c77ac */ /* 0x000ee20008000800 */
[----:B------:R-:W4:Y:S01]  /*1a10*/  LDCU UR13, c[0x0][0xb20] ;  /* 0x00016400ff0d77ac */ /* 0x000f220008000800 */
[----:B--2---:R-:W-:Y:S02]  /*1a20*/  UIMAD.WIDE.U32 UR4, UR30, UR8, URZ ;  /* 0x000000081e0472a5 */ /* 0x004fe4000f8e00ff */
[----:B------:R-:W-:Y:S02]  /*1a30*/  UIMAD.WIDE.U32 UR6, UR31, UR11, URZ ;  /* 0x0000000b1f0672a5 */ /* 0x000fe4000f8e00ff */
[----:B---3--:R-:W-:Y:S02]  /*1a40*/  UISETP.NE.AND UP2, UPT, UR12, 0x1, UPT ;  /* 0x000000010c00788c */ /* 0x008fe4000bf45270 */
[----:B------:R-:W-:-:S03]  /*1a50*/  USHF.R.U32.HI UR5, URZ, UR9, UR5 ;  /* 0x00000009ff057299 */ /* 0x000fc60008011605 */
[----:B------:R-:W-:Y:S01]  /*1a60*/  UMOV UR4, UR7 ;  /* 0x0000000700047c82 */ /* 0x000fe20008000000 */
[----:B------:R-:W-:Y:S02]  /*1a70*/  USEL UR5, UR30, UR5, !UP2 ;  /* 0x000000051e057287 */ /* 0x000fe4000d000000 */
[----:B------:R-:W-:Y:S02]  /*1a80*/  UISETP.NE.AND UP2, UPT, UR10, 0x1, UPT ;  /* 0x000000010a00788c */ /* 0x000fe4000bf45270 */
[----:B----4-:R-:W-:-:S04]  /*1a90*/  USHF.R.U32.HI UR4, URZ, UR13, UR4 ;  /* 0x0000000dff047299 */ /* 0x010fc80008011604 */
[----:B------:R-:W-:-:S04]  /*1aa0*/  USEL UR4, UR31, UR4, !UP2 ;  /* 0x000000041f047287 */ /* 0x000fc8000d000000 */
[----:B------:R-:W-:Y:S02]  /*1ab0*/  UIADD3 UR6, UPT, UPT, -UR4, UR5, URZ ;  /* 0x0000000504067290 */ /* 0x000fe4000fffe1ff */
[----:B------:R-:W-:Y:S02]  /*1ac0*/  UIADD3 UR4, UPT, UPT, UR4, -UR5, URZ ;  /* 0x8000000504047290 */ /* 0x000fe4000fffe0ff */
[----:B------:R-:W-:Y:S02]  /*1ad0*/  UIMAD UR31, UR6, UR10, UR31 ;  /* 0x0000000a061f72a4 */ /* 0x000fe4000f8e021f */
[----:B------:R-:W-:-:S12]  /*1ae0*/  UIMAD UR30, UR4, UR12, UR30 ;  /* 0x0000000c041e72a4 */ /* 0x000fd8000f8e021e */
.L_x_20:
[----:B------:R-:W-:Y:S05]  /*1af0*/  BRA.U !UP6, `(.L_x_21) ;  /* 0x000000010e0c7547 */ /* 0x000fea000b800000 */
[----:B------:R-:W-:Y:S01]  /*1b00*/  UCGABAR_WAIT ;  /* 0x0000000000007dc7 */ /* 0x000fe20008000000 */
[----:B------:R-:W-:Y:S01]  /*1b10*/  CCTL.IVALL ;  /* 0x00000000ff00798f */ /* 0x000fe20002000000 */
[----:B------:R-:W-:Y:S05]  /*1b20*/  BRA `(.L_x_22) ;  /* 0x0000000000047947 */ /* 0x000fea0003800000 */
.L_x_21:
[----:B------:R-:W-:Y:S06]  /*1b30*/  BAR.SYNC.DEFER_BLOCKING 0x0 ;  /* 0x0000000000007b1d */ /* 0x000fec0000010000 */
.L_x_22:
[----:B------:R-:W-:Y:S05]  /*1b40*/  BRA.U UP0, `(.L_x_23) ;  /* 0x0000002100fc7547 */ /* 0x000fea000b800000 */
[----:B------:R-:W2:Y:S01]  /*1b50*/  LDCU UR6, c[0x0][0x38c] ;  /* 0x00007180ff0677ac */ /* 0x000ea20008000800 */
[----:B------:R-:W-:Y:S01]  /*1b60*/  PLOP3.LUT P1, PT, PT, PT, UP4, 0x80, 0x8 ;  /* 0x000000000008781c */ /* 0x000fe20003f2f048 */
[----:B------:R-:W-:Y:S01]  /*1b70*/  IMAD.MOV.U32 R12, RZ, RZ, 0x1 ;  /* 0x00000001ff0c7424 */ /* 0x000fe200078e00ff */
[----:B------:R-:W-:Y:S01]  /*1b80*/  ISETP.NE.AND P2, PT, R0, RZ, P3 ;  /* 0x000000ff0000720c */ /* 0x000fe20001f45270 */
[----:B------:R-:W-:Y:S01]  /*1b90*/  UISETP.NE.AND UP1, UPT, UR20, URZ, UPT ;  /* 0x000000ff1400728c */ /* 0x000fe2000bf25270 */
[----:B------:R-:W-:Y:S02]  /*1ba0*/  PLOP3.LUT P1, PT, P1, PT, PT, 0x8, 0x80 ;  /* 0x000000000080781c */ /* 0x000fe40000f2e170 */
[----:B------:R-:W-:Y:S01]  /*1bb0*/  CS2R R10, SRZ ;  /* 0x00000000000a7805 */ /* 0x000fe2000001ff00 */
[----:B------:R-:W-:Y:S01]  /*1bc0*/  IMAD.MOV.U32 R9, RZ, RZ, RZ ;  /* 0x000000ffff097224 */ /* 0x000fe200078e00ff */
[----:B------:R-:W3:Y:S01]  /*1bd0*/  LDCU UR39, c[0x0][0x370] ;  /* 0x00006e00ff2777ac */ /* 0x000ee20008000800 */
[----:B------:R-:W-:Y:S01]  /*1be0*/  IMAD.MOV.U32 R8, RZ, RZ, 0x1 ;  /* 0x00000001ff087424 */ /* 0x000fe200078e00ff */
[----:B------:R-:W4:Y:S01]  /*1bf0*/  LDCU.64 UR26, c[0x0][0x348] ;  /* 0x00006900ff1a77ac */ /* 0x000f220008000a00 */
[----:B------:R-:W-:-:S02]  /*1c00*/  USHF.L.U32 UR48, UR23, 0x6, URZ ;  /* 0x0000000617307899 */ /* 0x000fc400080006ff */
[----:B--2---:R-:W-:Y:S02]  /*1c10*/  UIADD3 UR5, UPT, UPT, UR6, 0x1f, URZ ;  /* 0x0000001f06057890 */ /* 0x004fe4000fffe0ff */
[----:B------:R-:W-:Y:S02]  /*1c20*/  UIADD3 UR47, UPT, UPT, UR6, 0x3e, URZ ;  /* 0x0000003e062f7890 */ /* 0x000fe4000fffe0ff */
[----:B------:R-:W-:Y:S01]  /*1c30*/  USHF.R.S32.HI UR4, URZ, 0x1f, UR5 ;  /* 0x0000001fff047899 */ /* 0x000fe20008011405 */
[----:B------:R-:W2:Y:S03]  /*1c40*/  LDCU UR38, c[0x0][0x374] ;  /* 0x00006e80ff2677ac */ /* 0x000ea60008000800 */
[----:B------:R-:W-:Y:S02]  /*1c50*/  ULEA.HI UR4, UR4, UR5, URZ, 0x5 ;  /* 0x0000000504047291 */ /* 0x000fe4000f8f28ff */
[----:B------:R-:W-:-:S02]  /*1c60*/  USHF.L.U32 UR5, UR23, 0x7, URZ ;  /* 0x0000000717057899 */ /* 0x000fc400080006ff */
[----:B------:R-:W-:Y:S02]  /*1c70*/  USHF.R.S32.HI UR41, URZ, 0x5, UR4 ;  /* 0x00000005ff297899 */ /* 0x000fe40008011404 */
[----:B------:R-:W-:Y:S02]  /*1c80*/  UIADD3 UR4, UPT, UPT, UR6, -0x1, URZ ;  /* 0xffffffff06047890 */ /* 0x000fe4000fffe0ff */
[----:B------:R-:W-:Y:S02]  /*1c90*/  UISETP.LT.U32.AND UP0, UPT, UR41, 0x21, UPT ;  /* 0x000000212900788c */ /* 0x000fe4000bf01070 */
[----:B------:R-:W-:Y:S02]  /*1ca0*/  UISETP.GE.U32.AND UP2, UPT, UR4, -0x3f, UPT ;  /* 0xffffffc10400788c */ /* 0x000fe4000bf46070 */
[----:B------:R-:W-:Y:S02]  /*1cb0*/  USEL UR40, UR41, 0x21, UP0 ;  /* 0x0000002129287887 */ /* 0x000fe40008000000 */
[----:B------:R-:W-:-:S02]  /*1cc0*/  ULOP3.LUT UR5, UR5, 0x80, URZ, 0xc0, !UPT ;  /* 0x0000008005057892 */ /* 0x000fc4000f8ec0ff */
[----:B------:R-:W-:Y:S02]  /*1cd0*/  UIADD3 UR4, UPT, UPT, UR40, -0x1, URZ ;  /* 0xffffffff28047890 */ /* 0x000fe4000fffe0ff */
[----:B------:R-:W-:Y:S02]  /*1ce0*/  ULEA.HI UR43, UR24, UR5, URZ, 0x1b ;  /* 0x00000005182b7291 */ /* 0x000fe4000f8fd8ff */
[----:B------:R-:W-:Y:S02]  /*1cf0*/  USEL UR25, UR55, 0x2, UP1 ;  /* 0x0000000237197887 */ /* 0x000fe40008800000 */
[----:B------:R-:W-:Y:S02]  /*1d00*/  @UP2 UIADD3 UR4, UPT, UPT, UR40, URZ, URZ ;  /* 0x000000ff28042290 */ /* 0x000fe4000fffe0ff */
[----:B------:R-:W-:Y:S02]  /*1d10*/  UIADD3 UR44, UPT, UPT, UR41, -UR40, URZ ;  /* 0x80000028292c7290 */ /* 0x000fe4000fffe0ff */
[----:B------:R-:W-:-:S02]  /*1d20*/  UIADD3 UR28, UPT, UPT, UR4, 0x1, URZ ;  /* 0x00000001041c7890 */ /* 0x000fc4000fffe0ff */
[----:B------:R-:W-:Y:S01]  /*1d30*/  UIADD3 UR42, UPT, UPT, -UR4, URZ, URZ ;  /* 0x000000ff042a7290 */ /* 0x000fe2000fffe1ff */
[----:B--234-:R-:W-:-:S11]  /*1d40*/  UMOV UR5, URZ ;  /* 0x000000ff00057c82 */ /* 0x01cfd60008000000 */
.L_x_43:
[----:B------:R-:W-:Y:S01]  /*1d50*/  UISETP.NE.AND UP0, UPT, UR46, URZ, UPT ;  /* 0x000000ff2e00728c */ /* 0x000fe2000bf05270 */
[----:B------:R-:W2:Y:S08]  /*1d60*/  S2UR UR46, SR_CgaCtaId ;  /* 0x00000000002e79c3 */ /* 0x000eb00000008800 */
[----:B------:R-:W-:Y:S05]  /*1d70*/  BRA.U UP0, `(.L_x_24) ;  /* 0x0000000100347547 */ /* 0x000fea000b800000 */
[----:B------:R-:W3:Y:S01]  /*1d80*/  S2R R0, SR_CgaCtaId ;  /* 0x0000000000007919 */ /* 0x000ee20000008800 */
[----:B------:R-:W-:-:S04]  /*1d90*/  MOV R2, 0x400 ;  /* 0x0000040000027802 */ /* 0x000fc80000000f00 */
[----:B---3--:R-:W-:Y:S02]  /*1da0*/  LEA R0, R0, R2, 0x18 ;  /* 0x0000000200007211 */ /* 0x008fe400078ec0ff */
[----:B------:R-:W-:-:S03]  /*1db0*/  SHF.L.U32 R2, R8, 0x1f, RZ ;  /* 0x0000001f08027819 */ /* 0x000fc600000006ff */
[----:B------:R-:W-:-:S04]  /*1dc0*/  IMAD R0, R9, 0x8, R0 ;  /* 0x0000000809007824 */ /* 0x000fc800078e0200 */
[----:B------:R-:W3:Y:S02]  /*1dd0*/  SYNCS.PHASECHK.TRANS64.TRYWAIT P0, [R0+URZ+0x2d0], R2 ;  /* 0x0002d002000075a7 */ /* 0x000ee400080011ff */
[----:B---3--:R-:W-:Y:S05]  /*1de0*/  @!P0 BRA `(.L_x_25) ;  /* 0x00000094003c8947 */ /* 0x008fea0003800000 */
.L_x_173:
[----:B------:R-:W-:Y:S01]  /*1df0*/  VIADD R9, R9, 0x1 ;  /* 0x0000000109097836 */ /* 0x000fe20000000000 */
[----:B------:R3:W-:Y:S04]  /*1e00*/  SYNCS.ARRIVE.TRANS64.A1T0 RZ, [R0+URZ+0x2c0], RZ ;  /* 0x0002c0ff00ff79a7 */ /* 0x0007e800081000ff */
[----:B------:R-:W-:-:S04]  /*1e10*/  ISETP.NE.AND P0, PT, R9, 0x2, PT ;  /* 0x000000020900780c */ /* 0x000fc80003f05270 */
[----:B------:R-:W-:Y:S02]  /*1e20*/  SEL R9, R9, RZ, P0 ;  /* 0x000000ff09097207 */ /* 0x000fe40000000000 */
[----:B---3--:R-:W-:-:S04]  /*1e30*/  SEL R0, RZ, 0x1, P0 ;  /* 0x00000001ff007807 */ /* 0x008fc80000000000 */
[----:B------:R-:W-:-:S07]  /*1e40*/  LOP3.LUT R8, R8, R0, RZ, 0x3c, !PT ;  /* 0x0000000008087212 */ /* 0x000fce00078e3cff */
.L_x_24:
[----:B------:R-:W-:Y:S01]  /*1e50*/  UMOV UR6, 0x400 ;  /* 0x0000040000067882 */ /* 0x000fe20000000000 */
[----:B------:R-:W-:Y:S01]  /*1e60*/  SHF.L.U32 R0, R12, 0x1f, RZ ;  /* 0x0000001f0c007819 */ /* 0x000fe200000006ff */
[----:B--2---:R-:W-:Y:S02]  /*1e70*/  ULEA UR6, UR46, UR6, 0x18 ;  /* 0x000000062e067291 */ /* 0x004fe4000f8ec0ff */
[----:B------:R-:W-:Y:S02]  /*1e80*/  UISETP.GE.U32.AND UP0, UPT, UR47, 0x3f, UPT ;  /* 0x0000003f2f00788c */ /* 0x000fe4000bf06070 */
[----:B------:R-:W-:Y:S02]  /*1e90*/  ULEA UR4, UR5, UR6, 0x3 ;  /* 0x0000000605047291 */ /* 0x000fe4000f8e18ff */
[----:B------:R-:W-:Y:S01]  /*1ea0*/  ULEA UR11, UR31, UR43, 0x8 ;  /* 0x0000002b1f0b7291 */ /* 0x000fe2000f8e40ff */
[----:B------:R-:W-:-:S06]  /*1eb0*/  UMOV UR7, URZ ;  /* 0x000000ff00077c82 */ /* 0x000fcc0008000000 */
[----:B------:R2:W3:Y:S01]  /*1ec0*/  SYNCS.PHASECHK.TRANS64.TRYWAIT P0, [UR4+0x108], R0 ;  /* 0x00010800ff0075a7 */ /* 0x0004e20008001104 */
[----:B------:R-:W-:-:S04]  /*1ed0*/  ULEA.HI UR4, UR30, UR30, URZ, 0x1 ;  /* 0x0000001e1e047291 */ /* 0x000fc8000f8f08ff */
[----:B------:R-:W-:-:S04]  /*1ee0*/  USHF.L.U32 UR4, UR4, 0x6, URZ ;  /* 0x0000000604047899 */ /* 0x000fc800080006ff */
[----:B------:R-:W-:-:S04]  /*1ef0*/  ULOP3.LUT UR35, UR4, 0xffffff80, URZ, 0xc0, !UPT ;  /* 0xffffff8004237892 */ /* 0x000fc8000f8ec0ff */
[----:B------:R-:W-:Y:S01]  /*1f00*/  ULOP3.LUT UR35, UR35, 0x40, UR48, 0xf8, !UPT ;  /* 0x0000004023237892 */ /* 0x000fe2000f8ef830 */
[----:B------:R-:W-:Y:S11]  /*1f10*/  BRA.U !UP0, `(.L_x_26) ;  /* 0x0000000108c47547 */ /* 0x000ff6000b800000 */
[----:B------:R-:W-:Y:S01]  /*1f20*/  UMOV UR13, UR42 ;  /* 0x0000002a000d7c82 */ /* 0x000fe20008000000 */
[----:B------:R-:W-:Y:S01]  /*1f30*/  UMOV UR4, UR5 ;  /* 0x0000000500047c82 */ /* 0x000fe20008000000 */
[----:B------:R-:W-:-:S05]  /*1f40*/  UMOV UR34, URZ ;  /* 0x000000ff00227c82 */ /* 0x000fca0008000000 */
.L_x_32:
[----:B------:R-:W-:Y:S01]  /*1f50*/  ULEA UR33, UR4, UR6, 0x3 ;  /* 0x0000000604217291 */ /* 0x000fe2000f8e18ff */
[----:B------:R-:W-:Y:S01]  /*1f60*/  @P3 MOV R2, 0x3000 ;  /* 0x0000300000023802 */ /* 0x000fe20000000f00 */
[----:B-1-34-:R-:W-:Y:S10]  /*1f70*/  @P0 BRA `(.L_x_27) ;  /* 0x00000000000c0947 */ /* 0x01aff40003800000 */
[----:B------:R-:W-:-:S04]  /*1f80*/  SHF.L.U32 R3, R12, 0x1f, RZ ;  /* 0x0000001f0c037819 */ /* 0x000fc800000006ff */
[----:B------:R-:W3:Y:S02]  /*1f90*/  SYNCS.PHASECHK.TRANS64.TRYWAIT P0, [UR33+0x108], R3 ;  /* 0x00010803ff0075a7 */ /* 0x000ee40008001121 */
[----:B---3--:R-:W-:Y:S05]  /*1fa0*/  @!P0 BRA `(.L_x_28) ;  /* 0x0000009000e08947 */ /* 0x008fea0003800000 */
.L_x_27:
[----:B------:R3:W-:Y:S01]  /*1fb0*/  @P3 SYNCS.ARRIVE.TRANS64 RZ, [UR33], R2 ;  /* 0x00000002ffff39a7 */ /* 0x0007e20008000021 */
[----:B------:R-:W-:Y:S02]  /*1fc0*/  ULOP3.LUT UR5, UR25, 0x2, URZ, 0xfc, !UPT ;  /* 0x0000000219057892 */ /* 0x000fe4000f8efcff */
[----:B------:R-:W-:Y:S02]  /*1fd0*/  UIADD3 UR13, UPT, UPT, UR13, 0x1, URZ ;  /* 0x000000010d0d7890 */ /* 0x000fe4000fffe0ff */
[----:B------:R-:W-:Y:S02]  /*1fe0*/  UISETP.NE.AND UP0, UPT, UR5, 0x2, UPT ;  /* 0x000000020500788c */ /* 0x000fe4000bf05270 */
[----:B------:R-:W-:-:S07]  /*1ff0*/  UISETP.NE.AND UP2, UPT, UR13, 0x1, UPT ;  /* 0x000000010d00788c */ /* 0x000fce000bf45270 */
[----:B------:R-:W-:Y:S05]  /*2000*/  BRA.U UP0, `(.L_x_29) ;  /* 0x0000000100047547 */ /* 0x000fea000b800000 */
[----:B-1----:R-:W-:Y:S05]  /*2010*/  BPT.TRAP 0x1 ;  /* 0x000000040000795c */ /* 0x002fea0000300000 */
.L_x_29:
[----:B------:R-:W-:Y:S04]  /*2020*/  BSSY.RECONVERGENT B0, `(.L_x_30) ;  /* 0x0000003000007945 */ /* 0x000fe80003800200 */
[----:B------:R-:W-:Y:S05]  /*2030*/  @!P2 BRA `(.L_x_31) ;  /* 0x000000000004a947 */ /* 0x000fea0003800000 */
[----:B-1----:R-:W-:Y:S05]  /*2040*/  BPT.TRAP 0x1 ;  /* 0x000000040000795c */ /* 0x002fea0000300000 */
.L_x_31:
[----:B-1----:R-:W-:Y:S05]  /*2050*/  BSYNC.RECONVERGENT B0 ;  /* 0x0000000000007941 */ /* 0x002fea0003800200 */
.L_x_30:
[----:B------:R-:W-:Y:S02]  /*2060*/  UIADD3 UR5, UPT, UPT, UR4, 0x1, URZ ;  /* 0x0000000104057890 */ /* 0x000fe4000fffe0ff */
[----:B------:R-:W-:Y:S02]  /*2070*/  ULEA UR32, UR4, UR6, 0xb ;  /* 0x0000000604207291 */ /* 0x000fe4000f8e58ff */
[----:B------:R-:W-:Y:S02]  /*2080*/  UISETP.NE.AND UP0, UPT, UR5, 0x21, UPT ;  /* 0x000000210500788c */ /* 0x000fe4000bf05270 */
[----:B------:R-:W-:Y:S02]  /*2090*/  UIADD3 UR16, UP1, UPT, UR26, 0x80, URZ ;  /* 0x000000801a107890 */ /* 0x000fe4000ff3e0ff */
[----:B------:R-:W-:Y:S02]  /*20a0*/  USEL UR8, URZ, 0x1, UP0 ;  /* 0x00000001ff087887 */ /* 0x000fe40008000000 */
[----:B------:R-:W-:-:S02]  /*20b0*/  USEL UR5, UR5, URZ, UP0 ;  /* 0x000000ff05057287 */ /* 0x000fc40008000000 */
[----:B------:R-:W-:Y:S02]  /*20c0*/  UIADD3 UR14, UP0, UPT, UR26, 0x180, URZ ;  /* 0x000001801a0e7890 */ /* 0x000fe4000ff1e0ff */
[----:B------:R-:W-:Y:S01]  /*20d0*/  LOP3.LUT R12, R12, UR8, RZ, 0x3c, !PT ;  /* 0x000000080c0c7c12 */ /* 0x000fe2000f8e3cff */
[----:B------:R-:W-:Y:S02]  /*20e0*/  ULEA UR8, UR4, UR24, 0xc ;  /* 0x0000001804087291 */ /* 0x000fe4000f8e60ff */
[----:B------:R-:W-:Y:S01]  /*20f0*/  ULEA UR7, UR5, UR6, 0x3 ;  /* 0x0000000605077291 */ /* 0x000fe2000f8e18ff */
[----:B--2---:R-:W-:Y:S01]  /*2100*/  SHF.L.U32 R0, R12, 0x1f, RZ ;  /* 0x0000001f0c007819 */ /* 0x004fe200000006ff */
[----:B------:R-:W-:Y:S02]  /*2110*/  ULOP3.LUT UR33, UR33, 0xfefffff8, URZ, 0xc0, !UPT ;  /* 0xfefffff821217892 */ /* 0x000fe4000f8ec0ff */
[----:B------:R-:W-:Y:S02]  /*2120*/  UIADD3.X UR17, UPT, UPT, URZ, UR27, URZ, UP1, !UPT ;  /* 0x0000001bff117290 */ /* 0x000fe40008ffe4ff */
[----:B------:R-:W-:-:S02]  /*2130*/  UIADD3 UR32, UPT, UPT, UR32, 0x6500, URZ ;  /* 0x0000650020207890 */ /* 0x000fc4000fffe0ff */
[----:B------:R-:W-:Y:S01]  /*2140*/  UIADD3 UR8, UPT, UPT, UR6, 0x16d00, UR8 ;  /* 0x00016d0006087890 */ /* 0x000fe2000fffe008 */
[----:B------:R4:W1:Y:S01]  /*2150*/  SYNCS.PHASECHK.TRANS64.TRYWAIT P0, [UR7+0x108], R0 ;  /* 0x00010800ff0075a7 */ /* 0x0008620008001107 */
[----:B------:R-:W-:Y:S02]  /*2160*/  UIADD3.X UR15, UPT, UPT, URZ, UR27, URZ, UP0, !UPT ;  /* 0x0000001bff0f7290 */ /* 0x000fe400087fe4ff */
[----:B------:R-:W-:Y:S01]  /*2170*/  UPRMT UR4, URZ, 0x5410, UR21 ;  /* 0x00005410ff047896 */ /* 0x000fe20008000015 */
[----:B------:R-:W-:Y:S01]  /*2180*/  UMOV UR18, 0x0 ;  /* 0x0000000000127882 */ /* 0x000fe20000000000 */
[----:B------:R-:W-:Y:S01]  /*2190*/  UMOV UR19, 0x10000000 ;  /* 0x1000000000137882 */ /* 0x000fe20000000000 */
[----:B------:R-:W-:Y:S01]  /*21a0*/  UMOV UR10, UR34 ;  /* 0x00000022000a7c82 */ /* 0x000fe20008000000 */
[----:B------:R-:W-:Y:S01]  /*21b0*/  UMOV UR12, UR36 ;  /* 0x00000024000c7c82 */ /* 0x000fe20008000000 */
[----:B------:R-:W-:Y:S01]  /*21c0*/  UMOV UR9, UR33 ;  /* 0x0000002100097c82 */ /* 0x000fe20008000000 */
[----:B------:R2:W-:Y:S01]  /*21d0*/  UTMALDG.3D.2CTA [UR32], [UR16], desc[UR18] ;  /* 0x00001220100075b4 */ /* 0x0005e20008211000 */
[----:B------:R-:W-:-:S02]  /*21e0*/  UMOV UR7, UR28 ;  /* 0x0000001c00077c82 */ /* 0x000fc40008000000 */
[----:B------:R3:W-:Y:S01]  /*21f0*/  UTMALDG.3D.MULTICAST.2CTA [UR8], [UR14], UR4, desc[UR18] ;  /* 0x000012080e0073b4 */ /* 0x0007e20008211804 */
[----:B--2---:R-:W-:Y:S01]  /*2200*/  UIADD3 UR34, UPT, UPT, UR34, 0x20, URZ ;  /* 0x0000002022227890 */ /* 0x004fe2000fffe0ff */
[----:B---3--:R-:W-:Y:S01]  /*2210*/  UMOV UR4, UR5 ;  /* 0x0000000500047c82 */ /* 0x008fe20008000000 */
[----:B------:R-:W-:Y:S10]  /*2220*/  BRA.U UP2, `(.L_x_32) ;  /* 0xfffffffd02487547 */ /* 0x000ff4000b83ffff */
.L_x_26:
[----:B------:R-:W-:Y:S01]  /*2230*/  ULEA UR4, UR5, UR6, 0x3 ;  /* 0x0000000605047291 */ /* 0x000fe2000f8e18ff */
[----:B--2-4-:R-:W-:Y:S01]  /*2240*/  SHF.L.U32 R0, R12, 0x1f, RZ ;  /* 0x0000001f0c007819 */ /* 0x014fe200000006ff */
[----:B------:R-:W-:Y:S01]  /*2250*/  @!P1 SYNCS.ARRIVE.TRANS64.A1T0 RZ, [UR6+0x258], RZ ;  /* 0x000258ffffff99a7 */ /* 0x000fe20008100006 */
[----:B------:R-:W-:-:S06]  /*2260*/  UISETP.GT.AND UP0, UPT, UR41, UR40, UPT ;  /* 0x000000282900728c */ /* 0x000fcc000bf04270 */
[----:B-1-3--:R1:W2:Y:S03]  /*2270*/  SYNCS.PHASECHK.TRANS64.TRYWAIT P0, [UR4+0x108], R0 ;  /* 0x00010800ff0075a7 */ /* 0x00a2a60008001104 */
[----:B------:R-:W-:Y:S05]  /*2280*/  BRA.U !UP0, `(.L_x_33) ;  /* 0x0000000108c47547 */ /* 0x000fea000b800000 */
[----:B------:R-:W-:Y:S01]  /*2290*/  UIADD3 UR13, UPT, UPT, UR44, UR7, URZ ;  /* 0x000000072c0d7290 */ /* 0x000fe2000fffe0ff */
[----:B------:R-:W-:-:S11]  /*22a0*/  UMOV UR4, UR5 ;  /* 0x0000000500047c82 */ /* 0x000fd60008000000 */
.L_x_39:
[----:B------:R-:W-:Y:S01]  /*22b0*/  ULEA UR17, UR4, UR6, 0x3 ;  /* 0x0000000604117291 */ /* 0x000fe2000f8e18ff */
[----:B--2---:R-:W-:Y:S01]  /*22c0*/  @P3 MOV R2, 0x3000 ;  /* 0x0000300000023802 */ /* 0x004fe20000000f00 */
[----:B--2-4-:R-:W-:Y:S10]  /*22d0*/  @P0 BRA `(.L_x_34) ;  /* 0x00000000000c0947 */ /* 0x014ff40003800000 */
[----:B------:R-:W-:-:S04]  /*22e0*/  SHF.L.U32 R3, R12, 0x1f, RZ ;  /* 0x0000001f0c037819 */ /* 0x000fc800000006ff */
[----:B------:R-:W2:Y:S02]  /*22f0*/  SYNCS.PHASECHK.TRANS64.TRYWAIT P0, [UR17+0x108], R3 ;  /* 0x00010803ff0075a7 */ /* 0x000ea40008001111 */
[----:B--2---:R-:W-:Y:S05]  /*2300*/  @!P0 BRA `(.L_x_35) ;  /* 0x0000009000208947 */ /* 0x004fea0003800000 */
.L_x_34:
[----:B------:R2:W-:Y:S01]  /*2310*/  @P3 SYNCS.ARRIVE.TRANS64 RZ, [UR17], R2 ;  /* 0x00000002ffff39a7 */ /* 0x0005e20008000011 */
[----:B------:R-:W-:-:S04]  /*2320*/  ULOP3.LUT UR5, UR25, 0x2, URZ, 0xfc, !UPT ;  /* 0x0000000219057892 */ /* 0x000fc8000f8efcff */
[----:B------:R-:W-:-:S09]  /*2330*/  UISETP.NE.AND UP0, UPT, UR5, 0x2, UPT ;  /* 0x000000020500788c */ /* 0x000fd2000bf05270 */
[----:B------:R-:W-:Y:S05]  /*2340*/  BRA.U UP0, `(.L_x_36) ;  /* 0x0000000100047547 */ /* 0x000fea000b800000 */
[----:B------:R-:W-:Y:S05]  /*2350*/  BPT.TRAP 0x1 ;  /* 0x000000040000795c */ /* 0x000fea0000300000 */
.L_x_36:
[----:B------:R-:W-:Y:S04]  /*2360*/  BSSY.RECONVERGENT B0, `(.L_x_37) ;  /* 0x0000003000007945 */ /* 0x000fe80003800200 */
[----:B------:R-:W-:Y:S05]  /*2370*/  @!P2 BRA `(.L_x_38) ;  /* 0x000000000004a947 */ /* 0x000fea0003800000 */
[----:B------:R-:W-:Y:S05]  /*2380*/  BPT.TRAP 0x1 ;  /* 0x000000040000795c */ /* 0x000fea0000300000 */
.L_x_38:
[----:B------:R-:W-:Y:S05]  /*2390*/  BSYNC.RECONVERGENT B0 ;  /* 0x0000000000007941 */ /* 0x000fea0003800200 */
.L_x_37:
[----:B------:R-:W-:Y:S02]  /*23a0*/  UIADD3 UR5, UPT, UPT, UR4, 0x1, URZ ;  /* 0x0000000104057890 */ /* 0x000fe4000fffe0ff */
[----:B------:R-:W-:Y:S02]  /*23b0*/  USHF.L.U32 UR18, UR7, 0x5, URZ ;  /* 0x0000000507127899 */ /* 0x000fe400080006ff */
[----:B------:R-:W-:Y:S02]  /*23c0*/  UISETP.NE.AND UP0, UPT, UR5, 0x21, UPT ;  /* 0x000000210500788c */ /* 0x000fe4000bf05270 */
[----:B------:R-:W-:Y:S02]  /*23d0*/  UIADD3 UR7, UPT, UPT, UR7, 0x1, URZ ;  /* 0x0000000107077890 */ /* 0x000fe4000fffe0ff */
[----:B------:R-:W-:Y:S02]  /*23e0*/  USEL UR9, URZ, 0x1, UP0 ;  /* 0x00000001ff097887 */ /* 0x000fe40008000000 */
[----:B------:R-:W-:-:S02]  /*23f0*/  USEL UR5, UR5, URZ, UP0 ;  /* 0x000000ff05057287 */ /* 0x000fc40008000000 */
[----:B------:R-:W-:Y:S02]  /*2400*/  UIADD3 UR14, UP0, UPT, UR26, 0x180, URZ ;  /* 0x000001801a0e7890 */ /* 0x000fe4000ff1e0ff */
[----:B------:R-:W-:Y:S01]  /*2410*/  ULEA UR8, UR5, UR6, 0x3 ;  /* 0x0000000605087291 */ /* 0x000fe2000f8e18ff */
[----:B------:R-:W-:Y:S01]  /*2420*/  LOP3.LUT R12, R12, UR9, RZ, 0x3c, !PT ;  /* 0x000000090c0c7c12 */ /* 0x000fe2000f8e3cff */
[----:B------:R-:W-:Y:S02]  /*2430*/  ULEA UR16, UR4, UR6, 0xb ;  /* 0x0000000604107291 */ /* 0x000fe4000f8e58ff */
[----:B------:R-:W-:Y:S01]  /*2440*/  UIADD3 UR22, UP1, UPT, UR26, 0x80, URZ ;  /* 0x000000801a167890 */ /* 0x000fe2000ff3e0ff */
[----:B-1----:R-:W-:Y:S01]  /*2450*/  SHF.L.U32 R0, R12, 0x1f, RZ ;  /* 0x0000001f0c007819 */ /* 0x002fe200000006ff */
[----:B------:R-:W-:Y:S02]  /*2460*/  UIADD3.X UR15, UPT, UPT, URZ, UR27, URZ, UP0, !UPT ;  /* 0x0000001bff0f7290 */ /* 0x000fe400087fe4ff */
[----:B------:R-:W-:Y:S01]  /*2470*/  UISETP.NE.AND UP0, UPT, UR7, UR13, UPT ;  /* 0x0000000d0700728c */ /* 0x000fe2000bf05270 */
[----:B------:R3:W4:Y:S01]  /*2480*/  SYNCS.PHASECHK.TRANS64.TRYWAIT P0, [UR8+0x108], R0 ;  /* 0x00010800ff0075a7 */ /* 0x0007220008001108 */
[----:B------:R-:W-:-:S02]  /*2490*/  ULEA UR8, UR4, UR24, 0xc ;  /* 0x0000001804087291 */ /* 0x000fc4000f8e60ff */
[----:B------:R-:W-:Y:S02]  /*24a0*/  ULOP3.LUT UR17, UR17, 0xfefffff8, URZ, 0xc0, !UPT ;  /* 0xfefffff811117892 */ /* 0x000fe4000f8ec0ff */
[----:B------:R-:W-:Y:S02]  /*24b0*/  UIADD3 UR16, UPT, UPT, UR16, 0x6500, URZ ;  /* 0x0000650010107890 */ /* 0x000fe4000fffe0ff */
[----:B------:R-:W-:Y:S02]  /*24c0*/  UIADD3.X UR23, UPT, UPT, URZ, UR27, URZ, UP1, !UPT ;  /* 0x0000001bff177290 */ /* 0x000fe40008ffe4ff */
[----:B------:R-:W-:Y:S02]  /*24d0*/  UIADD3 UR8, UPT, UPT, UR6, 0x16d00, UR8 ;  /* 0x00016d0006087890 */ /* 0x000fe4000fffe008 */
[----:B------:R-:W-:Y:S01]  /*24e0*/  UPRMT UR4, URZ, 0x5410, UR21 ;  /* 0x00005410ff047896 */ /* 0x000fe20008000015 */
[----:B------:R-:W-:Y:S01]  /*24f0*/  UMOV UR30, 0x0 ;  /* 0x00000000001e7882 */ /* 0x000fe20000000000 */
[----:B------:R-:W-:Y:S01]  /*2500*/  UMOV UR31, 0x10000000 ;  /* 0x10000000001f7882 */ /* 0x000fe20000000000 */
[----:B------:R-:W-:Y:S01]  /*2510*/  UMOV UR19, UR35 ;  /* 0x0000002300137c82 */ /* 0x000fe20008000000 */
[----:B------:R-:W-:Y:S01]  /*2520*/  UMOV UR20, UR36 ;  /* 0x0000002400147c82 */ /* 0x000fe20008000000 */
[----:B------:R-:W-:Y:S01]  /*2530*/  UMOV UR12, UR36 ;  /* 0x00000024000c7c82 */ /* 0x000fe20008000000 */
[----:B------:R-:W-:Y:S01]  /*2540*/  UMOV UR9, UR17 ;  /* 0x0000001100097c82 */ /* 0x000fe20008000000 */
[----:B------:R-:W-:Y:S01]  /*2550*/  UMOV UR10, UR18 ;  /* 0x00000012000a7c82 */ /* 0x000fe20008000000 */
[----:B------:R-:W-:Y:S01]  /*2560*/  UTMALDG.3D.2CTA [UR16], [UR22], desc[UR30] ;  /* 0x00001e10160075b4 */ /* 0x000fe20008211000 */
[----:B------:R1:W-:Y:S02]  /*2570*/  UTMALDG.3D.MULTICAST.2CTA [UR8], [UR14], UR4, desc[UR30] ;  /* 0x00001e080e0073b4 */ /* 0x0003e40008211804 */
[----:B-1----:R-:W-:Y:S01]  /*2580*/  UMOV UR4, UR5 ;  /* 0x0000000500047c82 */ /* 0x002fe20008000000 */
[----:B---3--:R-:W-:Y:S05]  /*2590*/  BRA.U UP0, `(.L_x_39) ;  /* 0xfffffffd00447547 */ /* 0x008fea000b83ffff */
.L_x_33:
[C---:B------:R-:W-:Y:S01]  /*25a0*/  LEA R3, R11.reuse, UR6, 0x3 ;  /* 0x000000060b037c11 */ /* 0x040fe2000f8e18ff */
[----:B------:R-:W-:Y:S01]  /*25b0*/  NOP ;  /* 0x0000000000007918 */ /* 0x000fe20000000000 */
[----:B-1----:R-:W-:Y:S02]  /*25c0*/  SHF.L.U32 R0, R10, 0x1f, RZ ;  /* 0x0000001f0a007819 */ /* 0x002fe400000006ff */
[----:B------:R-:W-:Y:S02]  /*25d0*/  LEA R4, R11, UR6, 0x4 ;  /* 0x000000060b047c11 */ /* 0x000fe4000f8e20ff */
[----:B--2-4-:R-:W1:Y:S02]  /*25e0*/  SYNCS.PHASECHK.TRANS64.TRYWAIT P0, [R3+URZ+0x260], R0 ;  /* 0x00026000030075a7 */ /* 0x014e6400080011ff */
[----:B-1----:R-:W-:Y:S05]  /*25f0*/  @!P0 BRA `(.L_x_40) ;  /* 0x0000008c007c8947 */ /* 0x002fea0003800000 */
.L_x_176:
[----:B------:R-:W2:Y:S01]  /*2600*/  LDS.128 R4, [R4+0x2f0] ;  /* 0x0002f00004047984 */ /* 0x000ea20000000c00 */
[----:B------:R-:W-:Y:S01]  /*2610*/  UISETP.GE.AND UP0, UPT, UR45, 0x1, UPT ;  /* 0x000000012d00788c */ /* 0x000fe2000bf06270 */
[----:B------:R-:W-:Y:S01]  /*2620*/  @!PT LDS RZ, [RZ] ;  /* 0x00000000fffff984 */ /* 0x000fe20000000800 */
[----:B------:R-:W-:Y:S01]  /*2630*/  @!PT LDS RZ, [RZ] ;  /* 0x00000000fffff984 */ /* 0x000fe20000000800 */
[----:B------:R-:W-:Y:S01]  /*2640*/  @!PT LDS RZ, [RZ] ;  /* 0x00000000fffff984 */ /* 0x000fe20000000800 */
[----:B------:R-:W-:Y:S01]  /*2650*/  @!PT LDS RZ, [RZ] ;  /* 0x00000000fffff984 */ /* 0x000fe20000000800 */
[----:B------:R3:W-:Y:S06]  /*2660*/  MEMBAR.ALL.CTA ;  /* 0x0000000000007992 */ /* 0x0007ec0000008000 */
[----:B---3--:R-:W3:Y:S01]  /*2670*/  FENCE.VIEW.ASYNC.S ;  /* 0x00000000000073c6 */ /* 0x008ee20000000000 */
[----:B--2---:R-:W-:-:S13]  /*2680*/  LOP3.LUT P0, RZ, R6, 0x1, RZ, 0xc0, !PT ;  /* 0x0000000106ff7812 */ /* 0x004fda000780c0ff */
[----:B---3--:R-:W-:Y:S01]  /*2690*/  VOTEU.ANY UP1, P0 ;  /* 0x0000000000ff7886 */ /* 0x008fe20000020100 */
[----:B------:R-:W-:-:S13]  /*26a0*/  PLOP3.LUT P0, PT, PT, PT, UP1, 0x80, 0x8 ;  /* 0x000000000008781c */ /* 0x000fda0003f0f018 */
[----:B-1----:R-:W-:Y:S02]  /*26b0*/  @P0 LOP3.LUT R0, R5, 0xffff, RZ, 0xc0, !PT ;  /* 0x0000ffff05000812 */ /* 0x002fe400078ec0ff */
[----:B------:R-:W-:Y:S02]  /*26c0*/  @P0 MOV R2, R4 ;  /* 0x0000000400020202 */ /* 0x000fe40000000f00 */
[----:B------:R-:W-:Y:S01]  /*26d0*/  @P0 R2UR UR7, R0 ;  /* 0x00000000000702ca */ /* 0x000fe200000e0000 */
[----:B------:R-:W-:Y:S01]  /*26e0*/  VIADD R0, R3, 0x270 ;  /* 0x0000027003007836 */ /* 0x000fe20000000000 */
[----:B------:R-:W-:Y:S02]  /*26f0*/  @P0 SHF.R.U32.HI R4, RZ, 0x10, R5 ;  /* 0x00000010ff040819 */ /* 0x000fe40000011605 */
[----:B------:R-:W-:Y:S02]  /*2700*/  @P0 R2UR UR8, R2 ;  /* 0x00000000020802ca */ /* 0x000fe400000e0000 */
[----:B------:R-:W-:-:S02]  /*2710*/  PRMT R0, RZ, 0x654, R0 ;  /* 0x00000654ff007816 */ /* 0x000fc40000000000 */
[----:B------:R-:W-:Y:S02]  /*2720*/  @P0 R2UR UR4, R4 ;  /* 0x00000000040402ca */ /* 0x000fe400000e0000 */
[----:B------:R1:W-:Y:S03]  /*2730*/  SYNCS.ARRIVE.TRANS64.RED.A1T0 RZ, [R0+URZ], RZ ;  /* 0x000000ff00ff79a7 */ /* 0x0003e600081004ff */
[----:B------:R-:W-:-:S04]  /*2740*/  @UP1 UMOV UR29, UR7 ;  /* 0x00000007001d1c82 */ /* 0x000fc80008000000 */
[----:B------:R-:W-:-:S04]  /*2750*/  @UP1 UMOV UR37, UR8 ;  /* 0x0000000800251c82 */ /* 0x000fc80008000000 */
[----:B------:R-:W-:Y:S01]  /*2760*/  @UP1 UMOV UR36, UR4 ;  /* 0x0000000400241c82 */ /* 0x000fe20008000000 */
[----:B------:R-:W-:Y:S05]  /*2770*/  BRA.U !UP0, `(.L_x_41) ;  /* 0x0000000108d47547 */ /* 0x000fea000b800000 */
[----:B------:R-:W2:Y:S01]  /*2780*/  LDCU.128 UR12, c[0x0][0xb10] ;  /* 0x00016200ff0c77ac */ /* 0x000ea20008000c00 */
[----:B------:R-:W3:Y:S01]  /*2790*/  LDCU UR30, c[0x0][0xb20] ;  /* 0x00016400ff1e77ac */ /* 0x000ee20008000800 */
[----:B------:R-:W4:Y:S01]  /*27a0*/  LDCU UR20, c[0x0][0xb0c] ;  /* 0x00016180ff1477ac */ /* 0x000f220008000800 */
[----:B------:R-:W1:Y:S01]  /*27b0*/  LDCU.64 UR10, c[0x0][0xb28] ;  /* 0x00016500ff0a77ac */ /* 0x000e620008000a00 */
[----:B------:R-:W-:Y:S02]  /*27c0*/  UISETP.NE.AND UP3, UPT, UR45, 0x1, UPT ;  /* 0x000000012d00788c */ /* 0x000fe4000bf65270 */
[----:B--2---:R-:W-:Y:S02]  /*27d0*/  UIMAD.WIDE.U32 UR16, UR38, UR15, URZ ;  /* 0x0000000f261072a5 */ /* 0x004fe4000f8e00ff */
[----:B------:R-:W-:Y:S02]  /*27e0*/  UIMAD.WIDE.U32 UR8, UR39, UR12, URZ ;  /* 0x0000000c270872a5 */ /* 0x000fe4000f8e00ff */
[----:B------:R-:W-:-:S02]  /*27f0*/  UISETP.NE.AND UP0, UPT, UR14, 0x1, UPT ;  /* 0x000000010e00788c */ /* 0x000fc4000bf05270 */
[----:B------:R-:W-:Y:S01]  /*2800*/  UIMAD.WIDE.U32 UR22, UR29, UR15, URZ ;  /* 0x0000000f1d1672a5 */ /* 0x000fe2000f8e00ff */
[----:B------:R-:W-:Y:S02]  /*2810*/  UMOV UR16, UR17 ;  /* 0x0000001100107c82 */ /* 0x000fe40008000000 */
[----:B------:R-:W-:Y:S01]  /*2820*/  UMOV UR8, UR9 ;  /* 0x0000000900087c82 */ /* 0x000fe20008000000 */
[----:B---3--:R-:W-:Y:S02]  /*2830*/  USHF.R.U32.HI UR16, URZ, UR30, UR16 ;  /* 0x0000001eff107299 */ /* 0x008fe40008011610 */
[----:B----4-:R-:W-:Y:S02]  /*2840*/  UISETP.NE.AND UP2, UPT, UR20, 0x1, UPT ;  /* 0x000000011400788c */ /* 0x010fe4000bf45270 */
[----:B------:R-:W-:Y:S02]  /*2850*/  USHF.R.U32.HI UR8, URZ, UR13, UR8 ;  /* 0x0000000dff087299 */ /* 0x000fe40008011608 */
[----:B------:R-:W-:-:S02]  /*2860*/  USEL UR7, UR38, UR16, !UP0 ;  /* 0x0000001026077287 */ /* 0x000fc4000c000000 */
[----:B------:R-:W-:Y:S02]  /*2870*/  USEL UR8, UR39, UR8, !UP2 ;  /* 0x0000000827087287 */ /* 0x000fe4000d000000 */
[----:B-1----:R-:W-:Y:S01]  /*2880*/  UIMAD.WIDE.U32 UR16, UR7, UR10, URZ ;  /* 0x0000000a071072a5 */ /* 0x002fe2000f8e00ff */
[----:B------:R-:W-:Y:S01]  /*2890*/  UMOV UR4, UR23 ;  /* 0x0000001700047c82 */ /* 0x000fe20008000000 */
[----:B------:R-:W-:Y:S02]  /*28a0*/  UIMAD.WIDE.U32 UR18, UR37, UR12, URZ ;  /* 0x0000000c251272a5 */ /* 0x000fe4000f8e00ff */
[----:B------:R-:W-:-:S03]  /*28b0*/  UIMAD.WIDE.U32 UR22, UR8, UR10, URZ ;  /* 0x0000000a081672a5 */ /* 0x000fc6000f8e00ff */
[----:B------:R-:W-:Y:S01]  /*28c0*/  UMOV UR16, UR17 ;  /* 0x0000001100107c82 */ /* 0x000fe20008000000 */
[----:B------:R-:W-:Y:S02]  /*28d0*/  USHF.R.U32.HI UR4, URZ, UR30, UR4 ;  /* 0x0000001eff047299 */ /* 0x000fe40008011604 */
[----:B------:R-:W-:Y:S01]  /*28e0*/  @UP3 USHF.R.U32.HI UR7, URZ, UR11, UR16 ;  /* 0x0000000bff073299 */ /* 0x000fe20008011610 */
[----:B------:R-:W-:Y:S01]  /*28f0*/  UMOV UR18, UR19 ;  /* 0x0000001300127c82 */ /* 0x000fe20008000000 */
[----:B------:R-:W-:Y:S01]  /*2900*/  UMOV UR22, UR23 ;  /* 0x0000001700167c82 */ /* 0x000fe20008000000 */
[----:B------:R-:W-:Y:S02]  /*2910*/  USHF.R.U32.HI UR13, URZ, UR13, UR18 ;  /* 0x0000000dff0d7299 */ /* 0x000fe40008011612 */
[----:B------:R-:W-:Y:S02]  /*2920*/  USEL UR4, UR29, UR4, !UP0 ;  /* 0x000000041d047287 */ /* 0x000fe4000c000000 */
[----:B------:R-:W-:-:S02]  /*2930*/  @UP3 USHF.R.U32.HI UR8, URZ, UR11, UR22 ;  /* 0x0000000bff083299 */ /* 0x000fc40008011616 */
[----:B------:R-:W-:Y:S02]  /*2940*/  UIMAD UR9, UR45, UR7, URZ ;  /* 0x000000072d0972a4 */ /* 0x000fe4000f8e02ff */
[----:B------:R-:W-:Y:S02]  /*2950*/  USEL UR7, UR37, UR13, !UP2 ;  /* 0x0000000d25077287 */ /* 0x000fe4000d000000 */
[----:B------:R-:W-:Y:S02]  /*2960*/  UIMAD UR12, UR45, UR8, URZ ;  /* 0x000000082d0c72a4 */ /* 0x000fe4000f8e02ff */
[----:B------:R-:W-:Y:S02]  /*2970*/  UISETP.GE.AND UP0, UPT, UR4, UR9, UPT ;  /* 0x000000090400728c */ /* 0x000fe4000bf06270 */
[----:B------:R-:W-:Y:S02]  /*2980*/  UIMAD.WIDE.U32 UR16, UR4, UR10, URZ ;  /* 0x0000000a041072a5 */ /* 0x000fe4000f8e00ff */
[----:B------:R-:W-:-:S02]  /*2990*/  UISETP.GE.OR UP0, UPT, UR7, UR12, UP0 ;  /* 0x0000000c0700728c */ /* 0x000fc40008706670 */
[----:B------:R-:W-:Y:S02]  /*29a0*/  UIMAD.WIDE.U32 UR12, UR7, UR10, URZ ;  /* 0x0000000a070c72a5 */ /* 0x000fe4000f8e00ff */
[----:B------:R-:W-:Y:S01]  /*29b0*/  UIADD3 UR15, UPT, UPT, -UR4, URZ, URZ ;  /* 0x000000ff040f7290 */ /* 0x000fe2000fffe1ff */
[----:B------:R-:W-:Y:S01]  /*29c0*/  UMOV UR10, UR17 ;  /* 0x00000011000a7c82 */ /* 0x000fe20008000000 */
[----:B------:R-:W-:Y:S02]  /*29d0*/  UIADD3 UR12, UPT, UPT, -UR7, URZ, URZ ;  /* 0x000000ff070c7290 */ /* 0x000fe4000fffe1ff */
        /* <DEDUP_REMOVED lines=15> */
.L_x_41:
[----:B------:R-:W2:Y:S02]  /*2ad0*/  LDCU UR4, c[0x0][0xb30] ;  /* 0x00016600ff0477ac */ /* 0x000ea40008000800 */
[----:B--2---:R-:W-:-:S09]  /*2ae0*/  UISETP.NE.AND UP0, UPT, UR4, 0x1, UPT ;  /* 0x000000010400788c */ /* 0x004fd2000bf05270 */
[----:B------:R-:W-:Y:S05]  /*2af0*/  BRA.U UP0, `(.L_x_42) ;  /* 0x0000000100447547 */ /* 0x000fea000b800000 */
[----:B------:R-:W2:Y:S01]  /*2b00*/  LDCU.128 UR12, c[0x0][0xb10] ;  /* 0x00016200ff0c77ac */ /* 0x000ea20008000c00 */
[----:B------:R-:W3:Y:S01]  /*2b10*/  LDCU UR16, c[0x0][0xb0c] ;  /* 0x00016180ff1077ac */ /* 0x000ee20008000800 */
[----:B------:R-:W4:Y:S01]  /*2b20*/  LDCU UR17, c[0x0][0xb20] ;  /* 0x00016400ff1177ac */ /* 0x000f220008000800 */
[----:B--2---:R-:W-:Y:S02]  /*2b30*/  UIMAD.WIDE.U32 UR10, UR37, UR12, URZ ;  /* 0x0000000c250a72a5 */ /* 0x004fe4000f8e00ff */
[----:B------:R-:W-:Y:S02]  /*2b40*/  UIMAD.WIDE.U32 UR8, UR29, UR15, URZ ;  /* 0x0000000f1d0872a5 */ /* 0x000fe4000f8e00ff */
[----:B---3--:R-:W-:Y:S02]  /*2b50*/  UISETP.NE.AND UP2, UPT, UR16, 0x1, UPT ;  /* 0x000000011000788c */ /* 0x008fe4000bf45270 */
[----:B------:R-:W-:Y:S01]  /*2b60*/  UISETP.NE.AND UP0, UPT, UR14, 0x1, UPT ;  /* 0x000000010e00788c */ /* 0x000fe2000bf05270 */
[----:B------:R-:W-:-:S02]  /*2b70*/  UMOV UR7, UR11 ;  /* 0x0000000b00077c82 */ /* 0x000fc40008000000 */
[----:B------:R-:W-:Y:S01]  /*2b80*/  UMOV UR4, UR9 ;  /* 0x0000000900047c82 */ /* 0x000fe20008000000 */
[----:B------:R-:W-:Y:S02]  /*2b90*/  USHF.R.U32.HI UR7, URZ, UR13, UR7 ;  /* 0x0000000dff077299 */ /* 0x000fe40008011607 */
[----:B----4-:R-:W-:Y:S02]  /*2ba0*/  USHF.R.U32.HI UR4, URZ, UR17, UR4 ;  /* 0x00000011ff047299 */ /* 0x010fe40008011604 */
[----:B------:R-:W-:Y:S02]  /*2bb0*/  USEL UR7, UR37, UR7, !UP2 ;  /* 0x0000000725077287 */ /* 0x000fe4000d000000 */
[----:B------:R-:W-:-:S04]  /*2bc0*/  USEL UR4, UR29, UR4, !UP0 ;  /* 0x000000041d047287 */ /* 0x000fc8000c000000 */
[----:B------:R-:W-:Y:S02]  /*2bd0*/  UIADD3 UR8, UPT, UPT, UR7, -UR4, URZ ;  /* 0x8000000407087290 */ /* 0x000fe4000fffe0ff */
[----:B------:R-:W-:Y:S02]  /*2be0*/  UIADD3 UR4, UPT, UPT, -UR7, UR4, URZ ;  /* 0x0000000407047290 */ /* 0x000fe4000fffe1ff */
[----:B------:R-:W-:Y:S02]  /*2bf0*/  UIMAD UR29, UR8, UR14, UR29 ;  /* 0x0000000e081d72a4 */ /* 0x000fe4000f8e021d */
[----:B------:R-:W-:-:S12]  /*2c00*/  UIMAD UR37, UR4, UR16, UR37 ;  /* 0x00000010042572a4 */ /* 0x000fd8000f8e0225 */
.L_x_42:
[----:B------:R-:W-:Y:S01]  /*2c10*/  VIADD R11, R11, 0x1 ;  /* 0x000000010b0b7836 */ /* 0x000fe20000000000 */
[----:B------:R-:W-:Y:S01]  /*2c20*/  R2UR UR4, R78 ;  /* 0x000000004e0472ca */ /* 0x000fe200000e0000 */
[----:B------:R-:W-:Y:S01]  /*2c30*/  UIADD3 UR30, UPT, UPT, UR37, UR63, URZ ;  /* 0x0000003f251e7290 */ /* 0x000fe2000fffe0ff */
[----:B------:R-:W-:Y:S02]  /*2c40*/  PLOP3.LUT P1, PT, PT, PT, PT, 0x80, 0x8 ;  /* 0x000000000008781c */ /* 0x000fe40003f2f070 */
[----:B------:R-:W-:-:S04]  /*2c50*/  ISETP.NE.AND P0, PT, R11, 0x2, PT ;  /* 0x000000020b00780c */ /* 0x000fc80003f05270 */
[----:B-1----:R-:W-:Y:S02]  /*2c60*/  SEL R0, RZ, 0x1, P0 ;  /* 0x00000001ff007807 */ /* 0x002fe40000000000 */
[----:B------:R-:W-:Y:S02]  /*2c70*/  SEL R11, R11, RZ, P0 ;  /* 0x000000ff0b0b7207 */ /* 0x000fe40000000000 */
[----:B------:R-:W-:Y:S01]  /*2c80*/  LOP3.LUT R10, R10, R0, RZ, 0x3c, !PT ;  /* 0x000000000a0a7212 */ /* 0x000fe200078e3cff */
[----:B------:R-:W-:Y:S01]  /*2c90*/  UIADD3 UR31, UPT, UPT, UR29, UR4, URZ ;  /* 0x000000041d1f7290 */ /* 0x000fe2000fffe0ff */
[----:B------:R-:W-:Y:S11]  /*2ca0*/  BRA.U UP1, `(.L_x_43) ;  /* 0xfffffff101287547 */ /* 0x000ff6000b83ffff */
[----:B------:R-:W-:Y:S01]  /*2cb0*/  UIADD3 UR7, UPT, UPT, UR6, 0x108, URZ ;  /* 0x0000010806077890 */ /* 0x000fe2000fffe0ff */
[----:B------:R-:W-:-:S03]  /*2cc0*/  SHF.L.U32 R2, R12, 0x1f, RZ ;  /* 0x0000001f0c027819 */ /* 0x000fc600000006ff */
[----:B------:R-:W-:-:S09]  /*2cd0*/  ULEA UR4, UR5, UR7, 0x3 ;  /* 0x0000000705047291 */ /* 0x000fd2000f8e18ff */
[----:B------:R-:W1:Y:S02]  /*2ce0*/  SYNCS.PHASECHK.TRANS64.TRYWAIT P0, [UR4], R2 ;  /* 0x00000002ff0075a7 */ /* 0x000e640008001104 */
[----:B-1----:R-:W-:Y:S05]  /*2cf0*/  @!P0 BRA `(.L_x_44) ;  /* 0x0000008400d08947 */ /* 0x002fea0003800000 */
.L_x_178:
[----:B------:R-:W-:-:S04]  /*2d00*/  UIADD3 UR4, UPT, UPT, UR5, 0x1, URZ ;  /* 0x0000000105047890 */ /* 0x000fc8000fffe0ff */
[----:B------:R-:W-:-:S04]  /*2d10*/  UISETP.NE.AND UP0, UPT, UR4, 0x21, UPT ;  /* 0x000000210400788c */ /* 0x000fc8000bf05270 */
[----:B------:R-:W-:Y:S02]  /*2d20*/  USEL UR6, URZ, 0x1, UP0 ;  /* 0x00000001ff067887 */ /* 0x000fe40008000000 */
[----:B------:R-:W-:-:S04]  /*2d30*/  USEL UR4, UR4, URZ, UP0 ;  /* 0x000000ff04047287 */ /* 0x000fc80008000000 */
[----:B------:R-:W-:Y:S01]  /*2d40*/  ULEA UR5, UR4, UR7, 0x3 ;  /* 0x0000000704057291 */ /* 0x000fe2000f8e18ff */
[----:B-1----:R-:W-:-:S04]  /*2d50*/  LOP3.LUT R2, R12, UR6, RZ, 0x3c, !PT ;  /* 0x000000060c027c12 */ /* 0x002fc8000f8e3cff */
[----:B------:R-:W-:-:S04]  /*2d60*/  SHF.L.U32 R3, R2, 0x1f, RZ ;  /* 0x0000001f02037819 */ /* 0x000fc800000006ff */
[----:B------:R-:W1:Y:S02]  /*2d70*/  SYNCS.PHASECHK.TRANS64.TRYWAIT P0, [UR5], R3 ;  /* 0x00000003ff0075a7 */ /* 0x000e640008001105 */
[----:B-1----:R-:W-:Y:S05]  /*2d80*/  @!P0 BRA `(.L_x_45) ;  /* 0x0000008400c48947 */ /* 0x002fea0003800000 */
.L_x_180:
[----:B------:R-:W-:-:S04]  /*2d90*/  UIADD3 UR4, UPT, UPT, UR4, 0x1, URZ ;  /* 0x0000000104047890 */ /* 0x000fc8000fffe0ff */
[----:B------:R-:W-:-:S04]  /*2da0*/  UISETP.NE.AND UP0, UPT, UR4, 0x21, UPT ;  /* 0x000000210400788c */ /* 0x000fc8000bf05270 */
[----:B------:R-:W-:Y:S02]  /*2db0*/  USEL UR6, URZ, 0x1, UP0 ;  /* 0x00000001ff067887 */ /* 0x000fe40008000000 */
[----:B------:R-:W-:-:S04]  /*2dc0*/  USEL UR4, UR4, URZ, UP0 ;  /* 0x000000ff04047287 */ /* 0x000fc80008000000 */
[----:B------:R-:W-:Y:S01]  /*2dd0*/  ULEA UR5, UR4, UR7, 0x3 ;  /* 0x0000000704057291 */ /* 0x000fe2000f8e18ff */
[----:B------:R-:W-:-:S04]  /*2de0*/  LOP3.LUT R2, R2, UR6, RZ, 0x3c, !PT ;  /* 0x0000000602027c12 */ /* 0x000fc8000f8e3cff */
[----:B-1----:R-:W-:-:S04]  /*2df0*/  SHF.L.U32 R3, R2, 0x1f, RZ ;  /* 0x0000001f02037819 */ /* 0x002fc800000006ff */
[----:B------:R-:W1:Y:S02]  /*2e00*/  SYNCS.PHASECHK.TRANS64.TRYWAIT P0, [UR5], R3 ;  /* 0x00000003ff0075a7 */ /* 0x000e640008001105 */
[----:B-1----:R-:W-:Y:S05]  /*2e10*/  @!P0 BRA `(.L_x_46) ;  /* 0x0000008400b88947 */ /* 0x002fea0003800000 */
.L_x_182:
        /* <DEDUP_REMOVED lines=9> */
.L_x_184:
        /* <DEDUP_REMOVED lines=9> */
.L_x_186:
        /* <DEDUP_REMOVED lines=9> */
.L_x_188:
        /* <DEDUP_REMOVED lines=9> */
.L_x_190:
        /* <DEDUP_REMOVED lines=9> */
.L_x_192:
        /* <DEDUP_REMOVED lines=9> */
.L_x_194:
        /* <DEDUP_REMOVED lines=9> */
.L_x_196:
        /* <DEDUP_REMOVED lines=9> */
.L_x_198:
        /* <DEDUP_REMOVED lines=9> */
.L_x_200:
        /* <DEDUP_REMOVED lines=9> */
.L_x_202:
        /* <DEDUP_REMOVED lines=9> */
.L_x_204:
        /* <DEDUP_REMOVED lines=9> */
.L_x_206:
        /* <DEDUP_REMOVED lines=9> */
.L_x_208:
        /* <DEDUP_REMOVED lines=9> */
.L_x_210:
        /* <DEDUP_REMOVED lines=9> */
.L_x_212:
        /* <DEDUP_REMOVED lines=9> */
.L_x_214:
        /* <DEDUP_REMOVED lines=9> */
.L_x_216:
        /* <DEDUP_REMOVED lines=9> */
.L_x_218:
        /* <DEDUP_REMOVED lines=9> */
.L_x_220:
        /* <DEDUP_REMOVED lines=9> */
.L_x_222:
        /* <DEDUP_REMOVED lines=9> */
.L_x_224:
        /* <DEDUP_REMOVED lines=9> */
.L_x_226:
        /* <DEDUP_REMOVED lines=9> */
.L_x_228:
        /* <DEDUP_REMOVED lines=9> */
.L_x_230:
        /* <DEDUP_REMOVED lines=9> */
.L_x_232:
        /* <DEDUP_REMOVED lines=9> */
.L_x_234:
        /* <DEDUP_REMOVED lines=9> */
.L_x_236:
        /* <DEDUP_REMOVED lines=9> */
.L_x_238:
        /* <DEDUP_REMOVED lines=9> */
.L_x_240:
[----:B------:R-:W-:-:S04]  /*3e70*/  UIADD3 UR4, UPT, UPT, UR4, 0x1, URZ ;  /* 0x0000000104047890 */ /* 0x000fc8000fffe0ff */
[----:B------:R-:W-:-:S04]  /*3e80*/  UISETP.NE.AND UP0, UPT, UR4, 0x21, UPT ;  /* 0x000000210400788c */ /* 0x000fc8000bf05270 */
[----:B------:R-:W-:Y:S02]  /*3e90*/  USEL UR5, URZ, 0x1, UP0 ;  /* 0x00000001ff057887 */ /* 0x000fe40008000000 */
[----:B------:R-:W-:-:S04]  /*3ea0*/  USEL UR4, UR4, URZ, UP0 ;  /* 0x000000ff04047287 */ /* 0x000fc80008000000 */
[----:B------:R-:W-:Y:S01]  /*3eb0*/  ULEA UR4, UR4, UR7, 0x3 ;  /* 0x0000000704047291 */ /* 0x000fe2000f8e18ff */
[----:B------:R-:W-:-:S04]  /*3ec0*/  LOP3.LUT R2, R2, UR5, RZ, 0x3c, !PT ;  /* 0x0000000502027c12 */ /* 0x000fc8000f8e3cff */
[----:B------:R-:W-:Y:S01]  /*3ed0*/  SHF.L.U32 R2, R2, 0x1f, RZ ;  /* 0x0000001f02027819 */ /* 0x000fe200000006ff */
[----:B-1----:R-:W-:-:S07]  /*3ee0*/  IMAD.U32 R0, RZ, RZ, UR4 ;  /* 0x00000004ff007e24 */ /* 0x002fce000f8e00ff */
.L_x_76:
[----:B-1----:R1:W2:Y:S02]  /*3ef0*/  SYNCS.PHASECHK.TRANS64.TRYWAIT P0, [R0+URZ], R2 ;  /* 0x00000002000075a7 */ /* 0x0022a400080011ff */
[----:B--2---:R-:W-:Y:S05]  /*3f00*/  @!P0 NANOSLEEP.SYNCS 0x989680 ;  /* 0x009896800000895d */ /* 0x004fea0003900000 */
[----:B------:R-:W2:Y:S02]  /*3f10*/  @!P0 SYNCS.PHASECHK.TRANS64 P0, [R0+URZ], R2 ;  /* 0x00000002000085a7 */ /* 0x000ea400080010ff */
[----:B--2---:R-:W-:Y:S05]  /*3f20*/  @P0 EXIT ;  /* 0x000000000000094d */ /* 0x004fea0003800000 */
[----:B------:R-:W-:Y:S05]  /*3f30*/  BRA `(.L_x_76) ;  /* 0xfffffffc00ec7947 */ /* 0x000fea000383ffff */
.L_x_23:
[----:B------:R-:W-:-:S04]  /*3f40*/  UISETP.NE.AND UP0, UPT, UR46, URZ, UPT ;  /* 0x000000ff2e00728c */ /* 0x000fc8000bf05270 */
[----:B------:R-:W-:-:S09]  /*3f50*/  UISETP.NE.OR UP0, UPT, UR20, 0x1, UP0 ;  /* 0x000000011400788c */ /* 0x000fd20008705670 */
[----:B------:R-:W-:Y:S05]  /*3f60*/  BRA.U UP0, `(.L_x_77) ;  /* 0x0000000500487547 */ /* 0x000fea000b800000 */
[----:B------:R-:W-:Y:S01]  /*3f70*/  ISETP.GE.U32.AND P2, PT, R0, 0x4, PT ;  /* 0x000000040000780c */ /* 0x000fe20003f46070 */
[----:B------:R-:W-:Y:S01]  /*3f80*/  IMAD.MOV.U32 R12, RZ, RZ, 0x1 ;  /* 0x00000001ff0c7424 */ /* 0x000fe200078e00ff */
[----:B------:R-:W-:Y:S02]  /*3f90*/  CS2R R10, SRZ ;  /* 0x00000000000a7805 */ /* 0x000fe4000001ff00 */
[----:B------:R-:W-:Y:S01]  /*3fa0*/  CS2R R8, SRZ ;  /* 0x0000000000087805 */ /* 0x000fe2000001ff00 */
[----:B------:R-:W-:Y:S01]  /*3fb0*/  UMOV UR6, 0x400 ;  /* 0x0000040000067882 */ /* 0x000fe20000000000 */
[----:B------:R-:W-:Y:S01]  /*3fc0*/  UMOV UR5, URZ ;  /* 0x000000ff00057c82 */ /* 0x000fe20008000000 */
[----:B------:R-:W-:-:S12]  /*3fd0*/  ULEA UR6, UR46, UR6, 0x18 ;  /* 0x000000062e067291 */ /* 0x000fd8000f8ec0ff */
.L_x_81:
[----:B------:R-:W-:Y:S02]  /*3fe0*/  LEA R2, R8, UR6, 0x3 ;  /* 0x0000000608027c11 */ /* 0x000fe4000f8e18ff */
[----:B------:R-:W-:-:S03]  /*3ff0*/  SHF.L.U32 R4, R9, 0x1f, RZ ;  /* 0x0000001f09047819 */ /* 0x000fc600000006ff */
[----:B------:R-:W-:Y:S01]  /*4000*/  VIADD R5, R2, 0x2d0 ;  /* 0x000002d002057836 */ /* 0x000fe20000000000 */
[----:B------:R-:W2:Y:S02]  /*4010*/  SYNCS.PHASECHK.TRANS64.TRYWAIT P0, [R2+URZ+0x2c0], R4 ;  /* 0x0002c004020075a7 */ /* 0x000ea400080011ff */
[----:B--2---:R-:W-:Y:S05]  /*4020*/  @!P0 BRA `(.L_x_78) ;  /* 0x0000008000048947 */ /* 0x004fea0003800000 */
.L_x_241:
[----:B------:R-:W-:Y:S01]  /*4030*/  ULEA UR4, UR5, UR6, 0x3 ;  /* 0x0000000605047291 */ /* 0x000fe2000f8e18ff */
[----:B--2---:R-:W-:Y:S01]  /*4040*/  PRMT R2, RZ, 0x654, R5 ;  /* 0x00000654ff027816 */ /* 0x004fe20000000005 */
[----:B------:R-:W-:Y:S01]  /*4050*/  @!P2 IMAD.MOV.U32 R4, RZ, RZ, 0x10 ;  /* 0x00000010ff04a424 */ /* 0x000fe200078e00ff */
[----:B------:R-:W-:Y:S01]  /*4060*/  SHF.L.U32 R5, R12, 0x1f, RZ ;  /* 0x0000001f0c057819 */ /* 0x000fe200000006ff */
[----:B------:R-:W-:Y:S01]  /*4070*/  UIADD3 UR7, UPT, UPT, UR4, 0x260, URZ ;  /* 0x0000026004077890 */ /* 0x000fe2000fffe0ff */
[----:B------:R2:W-:Y:S05]  /*4080*/  SYNCS.ARRIVE.TRANS64.RED.A1T0 RZ, [R2+URZ], RZ ;  /* 0x000000ff02ff79a7 */ /* 0x0005ea00081004ff */
[----:B------:R-:W-:Y:S01]  /*4090*/  IMAD.U32 R6, RZ, RZ, UR7 ;  /* 0x00000007ff067e24 */ /* 0x000fe2000f8e00ff */
[----:B------:R-:W3:Y:S04]  /*40a0*/  SYNCS.PHASECHK.TRANS64.TRYWAIT P0, [UR4+0x270], R5 ;  /* 0x00027005ff0075a7 */ /* 0x000ee80008001104 */
[----:B------:R-:W-:Y:S01]  /*40b0*/  PRMT R6, R0, 0x654, R6 ;  /* 0x0000065400067816 */ /* 0x000fe20000000006 */
[----:B--23--:R-:W-:Y:S06]  /*40c0*/  @!P0 BRA `(.L_x_79) ;  /* 0x0000007c00f08947 */ /* 0x00cfec0003800000 */
.L_x_243:
[----:B------:R-:W-:Y:S01]  /*40d0*/  ULEA UR8, UR5, UR6, 0x4 ;  /* 0x0000000605087291 */ /* 0x000fe2000f8e20ff */
[----:B------:R-:W-:Y:S01]  /*40e0*/  SEL R3, R6, R3, !P2 ;  /* 0x0000000306037207 */ /* 0x000fe20005000000 */
[----:B------:R-:W-:Y:S01]  /*40f0*/  UIADD3 UR9, UPT, UPT, UR4, 0x260, URZ ;  /* 0x0000026004097890 */ /* 0x000fe2000fffe0ff */
[----:B--2---:R-:W-:Y:S01]  /*4100*/  LEA R2, R11, UR6, 0x3 ;  /* 0x000000060b027c11 */ /* 0x004fe2000f8e18ff */
[----:B------:R-:W-:Y:S01]  /*4110*/  UIADD3 UR8, UPT, UPT, UR8, 0x2f0, URZ ;  /* 0x000002f008087890 */ /* 0x000fe2000fffe0ff */
[----:B------:R2:W-:Y:S01]  /*4120*/  @!P2 SYNCS.ARRIVE.TRANS64.RED RZ, [R3+URZ], R4 ;  /* 0x0000000403ffa9a7 */ /* 0x0005e200080004ff */
[----:B------:R-:W-:Y:S01]  /*4130*/  UIADD3 UR4, UPT, UPT, UR5, 0x1, URZ ;  /* 0x0000000105047890 */ /* 0x000fe2000fffe0ff */
[----:B------:R-:W-:-:S03]  /*4140*/  VIADD R8, R8, 0x1 ;  /* 0x0000000108087836 */ /* 0x000fc60000000000 */
[----:B------:R-:W-:Y:S02]  /*4150*/  UISETP.NE.AND UP0, UPT, UR4, 0x2, UPT ;  /* 0x000000020400788c */ /* 0x000fe4000bf05270 */
[----:B------:R-:W-:Y:S01]  /*4160*/  ISETP.NE.AND P0, PT, R8, 0x2, PT ;  /* 0x000000020800780c */ /* 0x000fe20003f05270 */
[----:B------:R-:W-:Y:S06]  /*4170*/  UGETNEXTWORKID.BROADCAST [UR8], [UR9] ;  /* 0x00000000080073ca */ /* 0x000fec0008000100 */
[----:B------:R-:W-:Y:S02]  /*4180*/  USEL UR7, URZ, 0x1, UP0 ;  /* 0x00000001ff077887 */ /* 0x000fe40008000000 */
[----:B------:R-:W-:-:S04]  /*4190*/  USEL UR5, UR4, URZ, UP0 ;  /* 0x000000ff04057287 */ /* 0x000fc80008000000 */
[----:B------:R-:W-:Y:S02]  /*41a0*/  LOP3.LUT R12, R12, UR7, RZ, 0x3c, !PT ;  /* 0x000000070c0c7c12 */ /* 0x000fe4000f8e3cff */
[----:B--2---:R-:W-:-:S04]  /*41b0*/  SHF.L.U32 R4, R10, 0x1f, RZ ;  /* 0x0000001f0a047819 */ /* 0x004fc800000006ff */
[----:B------:R-:W2:Y:S02]  /*41c0*/  SYNCS.PHASECHK.TRANS64.TRYWAIT P1, [R2+URZ+0x260], R4 ;  /* 0x00026004020075a7 */ /* 0x000ea400080211ff */
[----:B--2---:R-:W-:Y:S05]  /*41d0*/  @!P1 BRA `(.L_x_80) ;  /* 0x0000007c00c49947 */ /* 0x004fea0003800000 */
.L_x_244:
[C---:B--2---:R-:W-:Y:S01]  /*41e0*/  LEA R4, R11.reuse, UR6, 0x4 ;  /* 0x000000060b047c11 */ /* 0x044fe2000f8e20ff */
[----:B------:R-:W-:Y:S01]  /*41f0*/  VIADD R2, R2, 0x270 ;  /* 0x0000027002027836 */ /* 0x000fe20000000000 */
[----:B------:R-:W-:Y:S01]  /*4200*/  SEL R8, R8, RZ, P0 ;  /* 0x000000ff08087207 */ /* 0x000fe20000000000 */
[----:B------:R-:W-:-:S03]  /*4210*/  VIADD R11, R11, 0x1 ;  /* 0x000000010b0b7836 */ /* 0x000fc60000000000 */
[----:B------:R-:W2:Y:S01]  /*4220*/  LDS.128 R4, [R4+0x2f0] ;  /* 0x0002f00004047984 */ /* 0x000ea20000000c00 */
[----:B------:R-:W-:Y:S02]  /*4230*/  PRMT R2, RZ, 0x654, R2 ;  /* 0x00000654ff027816 */ /* 0x000fe40000000002 */
[C---:B------:R-:W-:Y:S01]  /*4240*/  ISETP.NE.AND P1, PT, R11.reuse, 0x2, PT ;  /* 0x000000020b00780c */ /* 0x040fe20003f25270 */
[----:B------:R-:W-:Y:S01]  /*4250*/  @!PT LDS RZ, [RZ] ;  /* 0x00000000fffff984 */ /* 0x000fe20000000800 */
[----:B------:R-:W-:Y:S01]  /*4260*/  @!PT LDS RZ, [RZ] ;  /* 0x00000000fffff984 */ /* 0x000fe20000000800 */
[----:B------:R-:W-:Y:S01]  /*4270*/  @!PT LDS RZ, [RZ] ;  /* 0x00000000fffff984 */ /* 0x000fe20000000800 */
[----:B------:R-:W-:Y:S01]  /*4280*/  @!PT LDS RZ, [RZ] ;  /* 0x00000000fffff984 */ /* 0x000fe20000000800 */
[----:B------:R3:W-:Y:S06]  /*4290*/  MEMBAR.ALL.CTA ;  /* 0x0000000000007992 */ /* 0x0007ec0000008000 */
[----:B---3--:R-:W3:Y:S01]  /*42a0*/  FENCE.VIEW.ASYNC.S ;  /* 0x00000000000073c6 */ /* 0x008ee20000000000 */
[----:B------:R-:W-:Y:S01]  /*42b0*/  SEL R11, R11, RZ, P1 ;  /* 0x000000ff0b0b7207 */ /* 0x000fe20000800000 */
[----:B---3--:R3:W-:Y:S01]  /*42c0*/  SYNCS.ARRIVE.TRANS64.RED.A1T0 RZ, [R2+URZ], RZ ;  /* 0x000000ff02ff79a7 */ /* 0x0087e200081004ff */
[----:B--2---:R-:W-:-:S02]  /*42d0*/  LOP3.LUT P3, RZ, R6, 0x1, RZ, 0xc0, !PT ;  /* 0x0000000106ff7812 */ /* 0x004fc4000786c0ff */
[----:B------:R-:W-:-:S04]  /*42e0*/  SEL R4, RZ, 0x1, P1 ;  /* 0x00000001ff047807 */ /* 0x000fc80000800000 */
[----:B------:R-:W-:Y:S02]  /*42f0*/  LOP3.LUT R10, R10, R4, RZ, 0x3c, !PT ;  /* 0x000000040a0a7212 */ /* 0x000fe400078e3cff */
[----:B---3--:R-:W-:-:S04]  /*4300*/  SEL R2, RZ, 0x1, P0 ;  /* 0x00000001ff027807 */ /* 0x008fc80000000000 */
[----:B------:R-:W-:Y:S01]  /*4310*/  LOP3.LUT R9, R9, R2, RZ, 0x3c, !PT ;  /* 0x0000000209097212 */ /* 0x000fe200078e3cff */
[----:B------:R-:W-:Y:S06]  /*4320*/  @P3 BRA `(.L_x_81) ;  /* 0xfffffffc002c3947 */ /* 0x000fec000383ffff */
[----:B------:R-:W-:Y:S01]  /*4330*/  ULEA UR4, UR5, UR6, 0x3 ;  /* 0x0000000605047291 */ /* 0x000fe2000f8e18ff */
[----:B------:R-:W-:-:S08]  /*4340*/  SHF.L.U32 R2, R12, 0x1f, RZ ;  /* 0x0000001f0c027819 */ /* 0x000fd000000006ff */
[----:B------:R-:W2:Y:S02]  /*4350*/  SYNCS.PHASECHK.TRANS64 P0, [UR4+0x270], R2 ;  /* 0x00027002ff0075a7 */ /* 0x000ea40008001004 */
[----:B--2---:R-:W-:Y:S05]  /*4360*/  @P0 BRA `(.L_x_82) ;  /* 0x0000000000080947 */ /* 0x004fea0003800000 */
[----:B------:R-:W2:Y:S02]  /*4370*/  SYNCS.PHASECHK.TRANS64.TRYWAIT P0, [UR4+0x270], R2 ;  /* 0x00027002ff0075a7 */ /* 0x000ea40008001104 */
[----:B--2---:R-:W-:Y:S05]  /*4380*/  @!P0 BRA `(.L_x_83) ;  /* 0x0000007c006c8947 */ /* 0x004fea0003800000 */
.L_x_82:
[----:B------:R-:W-:-:S04]  /*4390*/  UIADD3 UR7, UPT, UPT, UR5, 0x1, URZ ;  /* 0x0000000105077890 */ /* 0x000fc8000fffe0ff */
[----:B------:R-:W-:-:S04]  /*43a0*/  UISETP.NE.AND UP0, UPT, UR7, 0x2, UPT ;  /* 0x000000020700788c */ /* 0x000fc8000bf05270 */
[----:B------:R-:W-:Y:S02]  /*43b0*/  USEL UR8, URZ, 0x1, UP0 ;  /* 0x00000001ff087887 */ /* 0x000fe40008000000 */
[----:B------:R-:W-:-:S04]  /*43c0*/  USEL UR7, UR7, URZ, UP0 ;  /* 0x000000ff07077287 */ /* 0x000fc80008000000 */
[----:B------:R-:W-:Y:S01]  /*43d0*/  ULEA UR7, UR7, UR6, 0x3 ;  /* 0x0000000607077291 */ /* 0x000fe2000f8e18ff */
[----:B--2---:R-:W-:-:S04]  /*43e0*/  LOP3.LUT R2, R12, UR8, RZ, 0x3c, !PT ;  /* 0x000000080c027c12 */ /* 0x004fc8000f8e3cff */
[----:B------:R-:W-:-:S04]  /*43f0*/  SHF.L.U32 R0, R2, 0x1f, RZ ;  /* 0x0000001f02007819 */ /* 0x000fc800000006ff */
[----:B------:R-:W2:Y:S02]  /*4400*/  SYNCS.PHASECHK.TRANS64 P0, [UR7+0x270], R0 ;  /* 0x00027000ff0075a7 */ /* 0x000ea40008001007 */
[----:B-12---:R-:W-:Y:S05]  /*4410*/  @P0 EXIT ;  /* 0x000000000000094d */ /* 0x006fea0003800000 */
[----:B------:R-:W-:Y:S02]  /*4420*/  SHF.L.U32 R2, R2, 0x1f, RZ ;  /* 0x0000001f02027819 */ /* 0x000fe400000006ff */
[----:B------:R-:W-:-:S07]  /*4430*/  MOV R0, UR7 ;  /* 0x0000000700007c02 */ /* 0x000fce0008000f00 */
.L_x_84:
[----:B-1----:R1:W2:Y:S02]  /*4440*/  SYNCS.PHASECHK.TRANS64.TRYWAIT P0, [R0+URZ+0x270], R2 ;  /* 0x00027002000075a7 */ /* 0x0022a400080011ff */
[----:B--2---:R-:W-:Y:S05]  /*4450*/  @!P0 NANOSLEEP.SYNCS 0x989680 ;  /* 0x009896800000895d */ /* 0x004fea0003900000 */
[----:B------:R-:W2:Y:S02]  /*4460*/  @!P0 SYNCS.PHASECHK.TRANS64 P0, [R0+URZ+0x270], R2 ;  /* 0x00027002000085a7 */ /* 0x000ea400080010ff */
[----:B--2---:R-:W-:Y:S05]  /*4470*/  @P0 EXIT ;  /* 0x000000000000094d */ /* 0x004fea0003800000 */
[----:B------:R-:W-:Y:S05]  /*4480*/  BRA `(.L_x_84) ;  /* 0xfffffffc00ec7947 */ /* 0x000fea000383ffff */
.L_x_77:
[----:B------:R-:W-:Y:S05]  /*4490*/  BRA.U UP5, `(.L_x_85) ;  /* 0x0000001105847547 */ /* 0x000fea000b800000 */
[----:B------:R-:W-:Y:S01]  /*44a0*/  UMOV UR4, 0x40 ;  /* 0x0000004000047882 */ /* 0x000fe20000000000 */
[----:B------:R-:W-:Y:S01]  /*44b0*/  NOP ;  /* 0x0000000000007918 */ /* 0x000fe20000000000 */
[----:B------:R-:W-:Y:S01]  /*44c0*/  ULEA UR5, UR46, UR4, 0x18 ;  /* 0x000000042e057291 */ /* 0x000fe2000f8ec0ff */
[----:B------:R-:W-:Y:S02]  /*44d0*/  UMOV UR6, 0x400 ;  /* 0x0000040000067882 */ /* 0x000fe40000000000 */
[----:B------:R-:W-:-:S06]  /*44e0*/  ULEA UR6, UR46, UR6, 0x18 ;  /* 0x000000062e067291 */ /* 0x000fcc000f8ec0ff */
[----:B------:R-:W2:Y:S02]  /*44f0*/  LDS.U8 R0, [UR5+0x1c] ;  /* 0x00001c05ff007984 */ /* 0x000ea40008000000 */
[----:B--2---:R-:W-:-:S13]  /*4500*/  ISETP.NE.AND P0, PT, R0, RZ, PT ;  /* 0x000000ff0000720c */ /* 0x004fda0003f05270 */
[----:B------:R-:W-:Y:S05]  /*4510*/  @P0 BRA `(.L_x_86) ;  /* 0x0000000400080947 */ /* 0x000fea0003800000 */
[----:B------:R-:W-:Y:S02]  /*4520*/  UISETP.NE.U32.AND UP1, UPT, UR27, 0x1, UPT ;  /* 0x000000011b00788c */ /* 0x000fe4000bf25070 */
[----:B------:R-:W-:-:S07]  /*4530*/  UIADD3 UR7, UPT, UPT, UR5, 0x8, URZ ;  /* 0x0000000805077890 */ /* 0x000fce000fffe0ff */
[----:B------:R-:W-:Y:S05]  /*4540*/  BRA.U !UP1, `(.L_x_87) ;  /* 0x00000001099c7547 */ /* 0x000fea000b800000 */
[----:B------:R-:W-:Y:S01]  /*4550*/  ELECT P0, URZ, PT ;  /* 0x0000000000ff782f */ /* 0x000fe20003800000 */
[----:B------:R-:W-:-:S12]  /*4560*/  BSSY B0, `(.L_x_87) ;  /* 0x0000025000007945 */ /* 0x000fd80003800000 */
[----:B------:R-:W-:Y:S05]  /*4570*/  @!P0 BRA `(.L_x_88) ;  /* 0x00000000008c8947 */ /* 0x000fea0003800000 */
[----:B------:R-:W-:-:S05]  /*4580*/  UMOV UR4, 0x10 ;  /* 0x0000001000047882 */ /* 0x000fca0000000000 */
[----:B------:R-:W-:Y:S04]  /*4590*/  DEPBAR.LE SB2, 0x36 ;  /* 0x0000ad800000791a */ /* 0x000fe80000000000 */
[----:B------:R-:W2:Y:S02]  /*45a0*/  UTCATOMSWS.2CTA.FIND_AND_SET.ALIGN UP0, UR4, UR4 ;  /* 0x00000004000475e3 */ /* 0x000ea40008200800 */
[----:B--2---:R-:W-:Y:S01]  /*45b0*/  MOV R10, UR4 ;  /* 0x00000004000a7c02 */ /* 0x004fe20008000f00 */
[----:B------:R-:W-:Y:S06]  /*45c0*/  BRA.U UP0, `(.L_x_89) ;  /* 0x0000000100187547 */ /* 0x000fec000b800000 */
.L_x_90:
[----:B------:R-:W-:Y:S05]  /*45d0*/  NANOSLEEP 0x64 ;  /* 0x000000640000795d */ /* 0x000fea0003800000 */
[----:B------:R-:W-:-:S05]  /*45e0*/  UMOV UR4, 0x10 ;  /* 0x0000001000047882 */ /* 0x000fca0000000000 */
[----:B------:R-:W-:Y:S04]  /*45f0*/  DEPBAR.LE SB2, 0x36 ;  /* 0x0000ad800000791a */ /* 0x000fe80000000000 */
[----:B------:R-:W2:Y:S02]  /*4600*/  UTCATOMSWS.2CTA.FIND_AND_SET.ALIGN UP0, UR4, UR4 ;  /* 0x00000004000475e3 */ /* 0x000ea40008200800 */
[----:B--2---:R-:W-:Y:S01]  /*4610*/  MOV R10, UR4 ;  /* 0x00000004000a7c02 */ /* 0x004fe20008000f00 */
[----:B------:R-:W-:Y:S05]  /*4620*/  BRA.U !UP0, `(.L_x_90) ;  /* 0xfffffffd08e87547 */ /* 0x000fea000b83ffff */
.L_x_89:
[----:B------:R-:W2:Y:S01]  /*4630*/  LDS R6, [UR5+0x10] ;  /* 0x00001005ff067984 */ /* 0x000ea20008000800 */
[----:B------:R-:W-:Y:S01]  /*4640*/  IMAD.U32 R0, RZ, RZ, UR6 ;  /* 0x00000006ff007e24 */ /* 0x000fe2000f8e00ff */
[----:B------:R-:W-:-:S03]  /*4650*/  MOV R4, UR28 ;  /* 0x0000001c00047c02 */ /* 0x000fc60008000f00 */
[----:B------:R-:W-:Y:S01]  /*4660*/  VIADD R0, R0, 0x310 ;  /* 0x0000031000007836 */ /* 0x000fe20000000000 */
[----:B--2---:R-:W-:-:S04]  /*4670*/  SHF.L.U32 R6, R6, 0x1f, RZ ;  /* 0x0000001f06067819 */ /* 0x004fc800000006ff */
[----:B------:R-:W2:Y:S02]  /*4680*/  SYNCS.PHASECHK.TRANS64.TRYWAIT P0, [UR5+0x8], R6 ;  /* 0x00000806ff0075a7 */ /* 0x000ea40008001105 */
[----:B--2---:R-:W-:Y:S05]  /*4690*/  @P0 BRA `(.L_x_91) ;  /* 0x0000000000080947 */ /* 0x004fea0003800000 */
[----:B------:R-:W2:Y:S02]  /*46a0*/  SYNCS.PHASECHK.TRANS64.TRYWAIT P0, [UR5+0x8], R6 ;  /* 0x00000806ff0075a7 */ /* 0x000ea40008001105 */
[----:B--2---:R-:W-:Y:S05]  /*46b0*/  @!P0 BRA `(.L_x_92) ;  /* 0x0000007800b88947 */ /* 0x004fea0003800000 */
.L_x_91:
[----:B------:R-:W-:Y:S01]  /*46c0*/  PRMT R4, R4, 0x654, R0 ;  /* 0x0000065404047816 */ /* 0x000fe20000000000 */
[----:B------:R-:W-:Y:S01]  /*46d0*/  HFMA2 R0, -RZ, RZ, 0, 5.9604644775390625e-08 ;  /* 0x00000001ff007431 */ /* 0x000fe200000001ff */
[----:B------:R-:W-:Y:S01]  /*46e0*/  UPRMT UR4, UR28, 0x654, UR7 ;  /* 0x000006541c047896 */ /* 0x000fe20008000007 */
[----:B------:R-:W-:Y:S02]  /*46f0*/  IMAD.MOV.U32 R8, RZ, RZ, 0xffff ;  /* 0x0000ffffff087424 */ /* 0x000fe400078e00ff */
[----:B--2---:R-:W-:Y:S02]  /*4700*/  IMAD.MOV.U32 R6, RZ, RZ, 0x4 ;  /* 0x00000004ff067424 */ /* 0x004fe400078e00ff */
[----:B------:R-:W-:Y:S01]  /*4710*/  IMAD.SHL.U32 R9, R10, 0x20, RZ ;  /* 0x000000200a097824 */ /* 0x000fe200078e00ff */
[----:B------:R-:W-:Y:S02]  /*4720*/  MOV R5, UR4 ;  /* 0x0000000400057c02 */ /* 0x000fe40008000f00 */
[-C--:B------:R-:W-:Y:S01]  /*4730*/  SHF.L.U32 R8, R8, R10.reuse, RZ ;  /* 0x0000000a08087219 */ /* 0x080fe200000006ff */
[----:B------:R2:W-:Y:S01]  /*4740*/  SYNCS.ARRIVE.TRANS64.RED RZ, [UR4], R6 ;  /* 0x00000006ffff79a7 */ /* 0x0005e20008000404 */
[----:B------:R-:W-:Y:S01]  /*4750*/  SHF.L.U32 R7, R0, R10, RZ ;  /* 0x0000000a00077219 */ /* 0x000fe200000006ff */
[----:B------:R2:W-:Y:S04]  /*4760*/  STS [UR6+0x310], R9 ;  /* 0x00031009ff007988 */ /* 0x0005e80008000806 */
[----:B------:R2:W-:Y:S04]  /*4770*/  STAS [R4.64], R10 ;  /* 0x0000000a04007dbd */ /* 0x0005e8000c0008ff */
[----:B------:R2:W-:Y:S04]  /*4780*/  ATOMS.OR RZ, [UR5+0x14], R8 ;  /* 0x00001408ffff798c */ /* 0x0005e8000b000005 */
[----:B------:R2:W-:Y:S04]  /*4790*/  ATOMS.OR RZ, [UR5+0x18], R7 ;  /* 0x00001807ffff798c */ /* 0x0005e8000b000005 */
[----:B------:R2:W-:Y:S02]  /*47a0*/  ATOMS.XOR RZ, [UR5+0x10], R0 ;  /* 0x00001000ffff798c */ /* 0x0005e4000b800005 */
.L_x_88:
[----:B-1----:R-:W-:Y:S05]  /*47b0*/  BSYNC B0 ;  /* 0x0000000000007941 */ /* 0x002fea0003800000 */
.L_x_87:
[----:B------:R-:W-:Y:S05]  /*47c0*/  BRA.U UP1, `(.L_x_93) ;  /* 0x00000001016c7547 */ /* 0x000fea000b800000 */
[----:B------:R-:W-:-:S03]  /*47d0*/  UMOV UR4, 0xffffffff ;  /* 0xffffffff00047882 */ /* 0x000fc60000000000 */
[----:B------:R-:W-:Y:S05]  /*47e0*/  BRA.DIV UR4, `(.L_x_94) ;  /* 0x0000007a04847947 */ /* 0x000fea000b800000 */
[----:B------:R-:W-:-:S13]  /*47f0*/  ELECT P6, URZ, PT ;  /* 0x0000000000ff782f */ /* 0x000fda00038c0000 */
.L_x_248:
[----:B------:R-:W-:Y:S05]  /*4800*/  @!P6 BRA `(.L_x_93) ;  /* 0x00000000005ce947 */ /* 0x000fea0003800000 */
[----:B--2---:R-:W2:Y:S02]  /*4810*/  LDS R4, [UR5+0x10] ;  /* 0x00001005ff047984 */ /* 0x004ea40008000800 */
[----:B--2---:R-:W-:-:S04]  /*4820*/  SHF.L.U32 R4, R4, 0x1f, RZ ;  /* 0x0000001f04047819 */ /* 0x004fc800000006ff */
[----:B------:R-:W2:Y:S02]  /*4830*/  SYNCS.PHASECHK.TRANS64.TRYWAIT P0, [UR5+0x8], R4 ;  /* 0x00000804ff0075a7 */ /* 0x000ea40008001105 */
[----:B--2---:R-:W-:Y:S05]  /*4840*/  @P0 BRA `(.L_x_95) ;  /* 0x0000000000080947 */ /* 0x004fea0003800000 */
[----:B------:R-:W2:Y:S02]  /*4850*/  SYNCS.PHASECHK.TRANS64.TRYWAIT P0, [UR5+0x8], R4 ;  /* 0x00000804ff0075a7 */ /* 0x000ea40008001105 */
[----:B--2---:R-:W-:Y:S05]  /*4860*/  @!P0 BRA `(.L_x_96) ;  /* 0x0000007800848947 */ /* 0x004fea0003800000 */
.L_x_95:
[----:B------:R-:W3:Y:S01]  /*4870*/  LDS R6, [UR6+0x310] ;  /* 0x00031006ff067984 */ /* 0x000ee20008000800 */
[----:B--2---:R-:W-:Y:S02]  /*4880*/  HFMA2 R0, -RZ, RZ, 0, 5.9604644775390625e-08 ;  /* 0x00000001ff007431 */ /* 0x004fe400000001ff */
[----:B------:R-:W-:Y:S01]  /*4890*/  IMAD.MOV.U32 R4, RZ, RZ, 0xffff ;  /* 0x0000ffffff047424 */ /* 0x000fe200078e00ff */
[----:B------:R-:W-:Y:S01]  /*48a0*/  UPRMT UR4, UR28, 0x654, UR7 ;  /* 0x000006541c047896 */ /* 0x000fe20008000007 */
[----:B---3--:R-:W-:-:S03]  /*48b0*/  IMAD.SHL.U32 R5, R6, 0x20, RZ ;  /* 0x0000002006057824 */ /* 0x008fc600078e00ff */
[-C--:B------:R-:W-:Y:S02]  /*48c0*/  SHF.L.U32 R4, R4, R6.reuse, RZ ;  /* 0x0000000604047219 */ /* 0x080fe400000006ff */
[----:B------:R-:W-:Y:S01]  /*48d0*/  SHF.L.U32 R6, R0, R6, RZ ;  /* 0x0000000600067219 */ /* 0x000fe200000006ff */
[----:B------:R3:W-:Y:S04]  /*48e0*/  STS [UR6+0x310], R5 ;  /* 0x00031005ff007988 */ /* 0x0007e80008000806 */
[----:B------:R3:W-:Y:S04]  /*48f0*/  ATOMS.OR RZ, [UR5+0x14], R4 ;  /* 0x00001404ffff798c */ /* 0x0007e8000b000005 */
[----:B------:R3:W-:Y:S01]  /*4900*/  ATOMS.OR RZ, [UR5+0x18], R6 ;  /* 0x00001806ffff798c */ /* 0x0007e2000b000005 */
[----:B------:R-:W-:Y:S03]  /*4910*/  SYNCS.ARRIVE.TRANS64.RED.A1T0 RZ, [UR4], RZ ;  /* 0x000000ffffff79a7 */ /* 0x000fe60008100404 */
[----:B------:R3:W-:Y:S01]  /*4920*/  ATOMS.XOR RZ, [UR5+0x10], R0 ;  /* 0x00001000ffff798c */ /* 0x0007e2000b800005 */
[----:B------:R-:W-:Y:S05]  /*4930*/  BRA `(.L_x_93) ;  /* 0x0000000000107947 */ /* 0x000fea0003800000 */
.L_x_86:
[----:B------:R-:W-:Y:S02]  /*4940*/  MOV R0, 0xffffffff ;  /* 0xffffffff00007802 */ /* 0x000fe40000000f00 */
[----:B------:R-:W-:-:S03]  /*4950*/  MOV R4, 0x4980 ;  /* 0x0000498000047802 */ /* 0x000fc60000000f00 */
[----:B------:R2:W-:Y:S04]  /*4960*/  STS [UR6+0x310], R0 ;  /* 0x00031000ff007988 */ /* 0x0005e80008000806 */
[----:B-12--5:R-:W-:Y:S05]  /*4970*/  CALL.REL.NOINC `($__internal_1_$__cuda_sm10x_tcgen05_guardrail_trap_phase_invalid_during_alloc) ;  /* 0x0000008000547944 */ /* 0x026fea0003c00000 */
.L_x_93:
[----:B------:R-:W-:Y:S05]  /*4980*/  WARPSYNC.ALL ;  /* 0x0000000000007948 */ /* 0x000fea0003800000 */
[----:B------:R-:W4:Y:S01]  /*4990*/  S2UR UR4, SR_CgaCtaId ;  /* 0x00000000000479c3 */ /* 0x000f220000008800 */
[----:B------:R-:W-:Y:S01]  /*49a0*/  UMOV UR13, 0x400 ;  /* 0x00000400000d7882 */ /* 0x000fe20000000000 */
[----:B------:R-:W-:-:S06]  /*49b0*/  NOP ;  /* 0x0000000000007918 */ /* 0x000fcc0000000000 */
[----:B------:R-:W-:Y:S06]  /*49c0*/  BAR.ARV 0x6, 0xa0 ;  /* 0x0182800000007b1d */ /* 0x000fec0000002000 */
[----:B------:R-:W1:Y:S01]  /*49d0*/  LDCU UR6, c[0x0][0x38c] ;  /* 0x00007180ff0677ac */ /* 0x000e620008000800 */
[----:B------:R-:W-:Y:S01]  /*49e0*/  LOP3.LUT R3, R3, 0xffff, RZ, 0xc0, !PT ;  /* 0x0000ffff03037812 */ /* 0x000fe200078ec0ff */
[----:B--2---:R-:W-:Y:S01]  /*49f0*/  IMAD.MOV.U32 R9, RZ, RZ, 0x1 ;  /* 0x00000001ff097424 */ /* 0x004fe200078e00ff */
[----:B------:R-:W-:Y:S01]  /*4a00*/  LOP3.LUT R2, R2, 0xffff, RZ, 0xc0, !PT ;  /* 0x0000ffff02027812 */ /* 0x000fe200078ec0ff */
[----:B------:R-:W-:Y:S01]  /*4a10*/  IMAD.MOV.U32 R8, RZ, RZ, RZ ;  /* 0x000000ffff087224 */ /* 0x000fe200078e00ff */
[----:B------:R-:W-:Y:S01]  /*4a20*/  R2UR UR16, R3 ;  /* 0x00000000031072ca */ /* 0x000fe200000e0000 */
[----:B------:R-:W-:Y:S01]  /*4a30*/  UMOV UR20, URZ ;  /* 0x000000ff00147c82 */ /* 0x000fe20008000000 */
[----:B------:R-:W-:-:S02]  /*4a40*/  R2UR UR24, R2 ;  /* 0x00000000021872ca */ /* 0x000fc400000e0000 */
[----:B------:R-:W-:Y:S01]  /*4a50*/  CS2R R2, SRZ ;  /* 0x0000000000027805 */ /* 0x000fe2000001ff00 */
[----:B------:R-:W-:Y:S01]  /*4a60*/  UMOV UR10, URZ ;  /* 0x000000ff000a7c82 */ /* 0x000fe20008000000 */
[----:B----4-:R-:W-:Y:S02]  /*4a70*/  ULEA UR13, UR4, UR13, 0x18 ;  /* 0x0000000d040d7291 */ /* 0x010fe4000f8ec0ff */
[----:B------:R-:W-:Y:S02]  /*4a80*/  UISETP.NE.AND UP3, UPT, UR27, URZ, UPT ;  /* 0x000000ff1b00728c */ /* 0x000fe4000bf65270 */
[----:B------:R-:W-:Y:S02]  /*4a90*/  UIADD3 UR5, UPT, UPT, UR13, 0x6500, URZ ;  /* 0x000065000d057890 */ /* 0x000fe4000fffe0ff */
[----:B------:R-:W-:Y:S02]  /*4aa0*/  UIADD3 UR4, UPT, UPT, UR13, 0x16d00, URZ ;  /* 0x00016d000d047890 */ /* 0x000fe4000fffe0ff */
[----:B-1----:R-:W-:Y:S01]  /*4ab0*/  UIADD3 UR6, UPT, UPT, UR6, 0x1f, URZ ;  /* 0x0000001f06067890 */ /* 0x002fe2000fffe0ff */
[----:B---3--:R-:W1:Y:S01]  /*4ac0*/  LDS R0, [UR13+0x310] ;  /* 0x0003100dff007984 */ /* 0x008e620008000800 */
[----:B------:R-:W-:-:S02]  /*4ad0*/  USHF.R.U32.HI UR5, URZ, 0x4, UR5 ;  /* 0x00000004ff057899 */ /* 0x000fc40008011605 */
[----:B------:R-:W-:Y:S02]  /*4ae0*/  USHF.R.S32.HI UR21, URZ, 0x1f, UR6 ;  /* 0x0000001fff157899 */ /* 0x000fe40008011406 */
[----:B------:R-:W-:Y:S02]  /*4af0*/  USHF.R.U32.HI UR4, URZ, 0x4, UR4 ;  /* 0x00000004ff047899 */ /* 0x000fe40008011604 */
[----:B------:R-:W-:Y:S02]  /*4b00*/  ULEA.HI UR21, UR21, UR6, URZ, 0x5 ;  /* 0x0000000615157291 */ /* 0x000fe4000f8f28ff */
[----:B------:R-:W-:Y:S02]  /*4b10*/  ULOP3.LUT UR5, UR5, 0x3fff, URZ, 0xc0, !UPT ;  /* 0x00003fff05057892 */ /* 0x000fe4000f8ec0ff */
[----:B------:R-:W-:Y:S02]  /*4b20*/  USHF.R.S32.HI UR21, URZ, 0x5, UR21 ;  /* 0x00000005ff157899 */ /* 0x000fe40008011415 */
[----:B------:R-:W-:-:S02]  /*4b30*/  ULOP3.LUT UR18, UR4, 0x3fff, URZ, 0xc0, !UPT ;  /* 0x00003fff04127892 */ /* 0x000fc4000f8ec0ff */
[----:B------:R-:W-:Y:S02]  /*4b40*/  UISETP.LT.AND UP0, UPT, UR21, 0x1, UPT ;  /* 0x000000011500788c */ /* 0x000fe4000bf01270 */
[----:B------:R-:W-:Y:S02]  /*4b50*/  ULOP3.LUT UR17, UR5, 0x10000, URZ, 0xfc, !UPT ;  /* 0x0001000005117892 */ /* 0x000fe4000f8efcff */
[----:B------:R-:W-:Y:S02]  /*4b60*/  ULOP3.LUT UR18, UR18, 0x10000, URZ, 0xfc, !UPT ;  /* 0x0001000012127892 */ /* 0x000fe4000f8efcff */
[----:B------:R-:W-:Y:S01]  /*4b70*/  USEL UR25, UR21, 0x1, !UP0 ;  /* 0x0000000115197887 */ /* 0x000fe2000c000000 */
[----:B------:R-:W-:Y:S01]  /*4b80*/  UMOV UR11, URZ ;  /* 0x000000ff000b7c82 */ /* 0x000fe20008000000 */
[----:B------:R-:W-:Y:S01]  /*4b90*/  UMOV UR22, 0x0 ;  /* 0x0000000000167882 */ /* 0x000fe20000000000 */
[----:B------:R-:W-:Y:S01]  /*4ba0*/  UMOV UR23, 0x84004a0 ;  /* 0x084004a000177882 */ /* 0x000fe20000000000 */
[----:B-1----:R-:W-:-:S15]  /*4bb0*/  R2UR UR26, R0 ;  /* 0x00000000001a72ca */ /* 0x002fde00000e0000 */
.L_x_104:
[C---:B------:R-:W-:Y:S02]  /*4bc0*/  LEA R0, R8.reuse, UR13, 0x3 ;  /* 0x0000000d08007c11 */ /* 0x040fe4000f8e18ff */
[----:B------:R-:W-:Y:S02]  /*4bd0*/  SHF.L.U32 R4, R3, 0x1f, RZ ;  /* 0x0000001f03047819 */ /* 0x000fe400000006ff */
[----:B------:R-:W-:Y:S02]  /*4be0*/  LEA R5, R8, UR13, 0x4 ;  /* 0x0000000d08057c11 */ /* 0x000fe4000f8e20ff */
[----:B------:R-:W1:Y:S02]  /*4bf0*/  SYNCS.PHASECHK.TRANS64.TRYWAIT P0, [R0+URZ+0x260], R4 ;  /* 0x00026004000075a7 */ /* 0x000e6400080011ff */
[----:B-1-3--:R-:W-:Y:S05]  /*4c00*/  @!P0 BRA `(.L_x_97) ;  /* 0x0000007400b48947 */ /* 0x00afea0003800000 */
.L_x_249:
[----:B-1----:R-:W1:Y:S01]  /*4c10*/  LDS.128 R4, [R5+0x2f0] ;  /* 0x0002f00005047984 */ /* 0x002e620000000c00 */
[----:B------:R-:W-:Y:S02]  /*4c20*/  VIADD R0, R0, 0x270 ;  /* 0x0000027000007836 */ /* 0x000fe40000000000 */
[----:B------:R-:W-:Y:S01]  /*4c30*/  VIADD R8, R8, 0x1 ;  /* 0x0000000108087836 */ /* 0x000fe20000000000 */
[----:B------:R-:W-:Y:S01]  /*4c40*/  @!PT LDS RZ, [RZ] ;  /* 0x00000000fffff984 */ /* 0x000fe20000000800 */
[----:B------:R-:W-:Y:S01]  /*4c50*/  @!PT LDS RZ, [RZ] ;  /* 0x00000000fffff984 */ /* 0x000fe20000000800 */
[----:B------:R-:W-:Y:S01]  /*4c60*/  @!PT LDS RZ, [RZ] ;  /* 0x00000000fffff984 */ /* 0x000fe20000000800 */
[----:B------:R-:W-:Y:S01]  /*4c70*/  @!PT LDS RZ, [RZ] ;  /* 0x00000000fffff984 */ /* 0x000fe20000000800 */
[----:B------:R2:W-:Y:S06]  /*4c80*/  MEMBAR.ALL.CTA ;  /* 0x0000000000007992 */ /* 0x0005ec0000008000 */
[----:B--2---:R-:W2:Y:S01]  /*4c90*/  FENCE.VIEW.ASYNC.S ;  /* 0x00000000000073c6 */ /* 0x004ea20000000000 */
[----:B------:R-:W-:-:S04]  /*4ca0*/  PRMT R0, RZ, 0x654, R0 ;  /* 0x00000654ff007816 */ /* 0x000fc80000000000 */
[----:B--2---:R2:W-:Y:S01]  /*4cb0*/  SYNCS.ARRIVE.TRANS64.RED.A1T0 RZ, [R0+URZ], RZ ;  /* 0x000000ff00ff79a7 */ /* 0x0045e200081004ff */
[----:B-1----:R-:W-:Y:S01]  /*4cc0*/  LOP3.LUT P1, RZ, R6, 0x1, RZ, 0xc0, !PT ;  /* 0x0000000106ff7812 */ /* 0x002fe2000782c0ff */
[----:B--2---:R-:W-:-:S12]  /*4cd0*/  BRA.U UP3, `(.L_x_98) ;  /* 0x0000000103cc7547 */ /* 0x004fd8000b800000 */
[----:B------:R-:W1:Y:S01]  /*4ce0*/  LDCU UR4, c[0x0][0x38c] ;  /* 0x00007180ff0477ac */ /* 0x000e620008000800 */
[----:B------:R-:W-:Y:S02]  /*4cf0*/  PLOP3.LUT P2, PT, PT, PT, PT, 0x80, 0x8 ;  /* 0x000000000008781c */ /* 0x000fe40003f4f070 */
[----:B------:R-:W-:Y:S01]  /*4d00*/  SHF.L.U32 R4, R9, 0x1f, RZ ;  /* 0x0000001f09047819 */ /* 0x000fe200000006ff */
[----:B------:R-:W-:Y:S02]  /*4d10*/  ULEA UR19, UR20, UR13, 0x3 ;  /* 0x0000000d14137291 */ /* 0x000fe4000f8e18ff */
[----:B-1----:R-:W-:-:S06]  /*4d20*/  UISETP.GE.AND UP0, UPT, UR4, 0x1, UPT ;  /* 0x000000010400788c */ /* 0x002fcc000bf06270 */
[----:B------:R-:W-:-:S05]  /*4d30*/  PLOP3.LUT P0, PT, PT, PT, UP0, 0x80, 0x8 ;  /* 0x000000000008781c */ /* 0x000fca0003f0f008 */
[----:B------:R-:W-:-:S08]  /*4d40*/  @UP0 ULEA UR4, UR10, UR13, 0x3 ;  /* 0x0000000d0a040291 */ /* 0x000fd0000f8e18ff */
[----:B------:R-:W-:-:S04]  /*4d50*/  @P0 SHF.L.U32 R0, R2, 0x1f, RZ ;  /* 0x0000001f02000819 */ /* 0x000fc800000006ff */
[----:B------:R1:W2:Y:S01]  /*4d60*/  @P0 SYNCS.PHASECHK.TRANS64.TRYWAIT P2, [UR4], R0 ;  /* 0x00000000ff0005a7 */ /* 0x0002a20008041104 */
[----:B------:R-:W3:Y:S02]  /*4d70*/  SYNCS.PHASECHK.TRANS64.TRYWAIT P0, [UR19+0x2a0], R4 ;  /* 0x0002a004ff0075a7 */ /* 0x000ee40008001113 */
[----:B-123--:R-:W-:Y:S05]  /*4d80*/  @!P0 BRA `(.L_x_99) ;  /* 0x0000007400688947 */ /* 0x00efea0003800000 */
.L_x_251:
[----:B------:R-:W-:Y:S01]  /*4d90*/  UMOV UR14, UR11 ;  /* 0x0000000b000e7c82 */ /* 0x000fe20008000000 */
[----:B------:R-:W-:Y:S05]  /*4da0*/  BRA.U !UP0, `(.L_x_100) ;  /* 0x0000000108887547 */ /* 0x000fea000b800000 */
[----:B------:R-:W-:Y:S02]  /*4db0*/  UIADD3 UR14, UPT, UPT, UR25, UR11, URZ ;  /* 0x0000000b190e7290 */ /* 0x000fe4000fffe0ff */
[----:B------:R-:W-:Y:S02]  /*4dc0*/  ULEA UR15, UR20, UR26, 0x7 ;  /* 0x0000001a140f7291 */ /* 0x000fe4000f8e38ff */
[----:B------:R-:W-:Y:S01]  /*4dd0*/  UPLOP3.LUT UP2, UPT, UPT, UPT, UPT, 0x40, 0x4 ;  /* 0x000000000004789c */ /* 0x000fe20003f4e870 */
[----:B------:R-:W-:Y:S01]  /*4de0*/  UMOV UR12, UR21 ;  /* 0x00000015000c7c82 */ /* 0x000fe20008000000 */
[----:B------:R-:W-:-:S09]  /*4df0*/  UMOV UR5, UR10 ;  /* 0x0000000a00057c82 */ /* 0x000fd20008000000 */
.L_x_103:
[----:B--2---:R-:W-:Y:S01]  /*4e00*/  ULEA UR6, UR5, UR13, 0x3 ;  /* 0x0000000d05067291 */ /* 0x004fe2000f8e18ff */
[----:B---3--:R-:W-:Y:S11]  /*4e10*/  @P2 BRA `(.L_x_101) ;  /* 0x00000000000c2947 */ /* 0x008ff60003800000 */
[----:B-1----:R-:W-:Y:S04]  /*4e20*/  SHF.L.U32 R4, R2, 0x1f, RZ ;  /* 0x0000001f02047819 */ /* 0x002fe800000006ff */
[----:B------:R-:W1:Y:S02]  /*4e30*/  SYNCS.PHASECHK.TRANS64.TRYWAIT P0, [UR6], R4 ;  /* 0x00000004ff0075a7 */ /* 0x000e640008001106 */
[----:B-1----:R-:W-:Y:S05]  /*4e40*/  @!P0 BRA `(.L_x_102) ;  /* 0x0000007400508947 */ /* 0x002fea0003800000 */
.L_x_101:
[----:B------:R-:W-:Y:S01]  /*4e50*/  UISETP.NE.AND UP0, UPT, UR12, 0x1, UPT ;  /* 0x000000010c00788c */ /* 0x000fe2000bf05270 */
[----:B------:R-:W-:Y:S01]  /*4e60*/  PLOP3.LUT P2, PT, PT, PT, PT, 0x80, 0x8 ;  /* 0x000000000008781c */ /* 0x000fe20003f4f070 */
[----:B------:R-:W-:Y:S02]  /*4e70*/  UIADD3 UR4, UPT, UPT, UR5, 0x1, URZ ;  /* 0x0000000105047890 */ /* 0x000fe4000fffe0ff */
[----:B------:R-:W-:Y:S02]  /*4e80*/  ULEA UR8, UR5, UR18, 0x8 ;  /* 0x0000001205087291 */ /* 0x000fe4000f8e40ff */
[----:B------:R-:W-:Y:S01]  /*4e90*/  UISETP.NE.AND UP1, UPT, UR4, 0x21, UPT ;  /* 0x000000210400788c */ /* 0x000fe2000bf25270 */
[----:B------:R-:W-:Y:S01]  /*4ea0*/  PLOP3.LUT P0, PT, PT, PT, UP0, 0x80, 0x8 ;  /* 0x000000000008781c */ /* 0x000fe20003f0f008 */
[----:B------:R-:W-:Y:S02]  /*4eb0*/  UIADD3 UR11, UPT, UPT, UR11, 0x1, URZ ;  /* 0x000000010b0b7890 */ /* 0x000fe4000fffe0ff */
[----:B------:R-:W-:Y:S02]  /*4ec0*/  USEL UR7, URZ, 0x1, UP1 ;  /* 0x00000001ff077887 */ /* 0x000fe40008800000 */
[----:B------:R-:W-:Y:S01]  /*4ed0*/  USEL UR10, UR4, URZ, UP1 ;  /* 0x000000ff040a7287 */ /* 0x000fe20008800000 */
[----:B------:R-:W-:Y:S01]  /*4ee0*/  UMOV UR9, 0xc0004010 ;  /* 0xc000401000097882 */ /* 0x000fe20000000000 */
[----:B------:R-:W-:Y:S02]  /*4ef0*/  UIADD3 UR12, UPT, UPT, UR12, -0x1, URZ ;  /* 0xffffffff0c0c7890 */ /* 0x000fe4000fffe0ff */
[----:B------:R-:W-:Y:S01]  /*4f00*/  LOP3.LUT R2, R2, UR7, RZ, 0x3c, !PT ;  /* 0x0000000702027c12 */ /* 0x000fe2000f8e3cff */
[----:B------:R-:W-:Y:S01]  /*4f10*/  @UP0 ULEA UR4, UR10, UR13, 0x3 ;  /* 0x0000000d0a040291 */ /* 0x000fe2000f8e18ff */
[----:B------:R-:W-:Y:S02]  /*4f20*/  UMOV UR7, 0xc0004010 ;  /* 0xc000401000077882 */ /* 0x000fe40000000000 */
[----:B-1----:R-:W-:Y:S01]  /*4f30*/  @P0 SHF.L.U32 R0, R2, 0x1f, RZ ;  /* 0x0000001f02000819 */ /* 0x002fe200000006ff */
[----:B------:R-:W-:Y:S05]  /*4f40*/  UISETP.NE.AND UP0, UPT, UR11, UR14, UPT ;  /* 0x0000000e0b00728c */ /* 0x000fea000bf05270 */
[----:B------:R2:W3:Y:S01]  /*4f50*/  @P0 SYNCS.PHASECHK.TRANS64.TRYWAIT P2, [UR4], R0 ;  /* 0x00000000ff0005a7 */ /* 0x0004e20008041104 */
[----:B------:R-:W-:Y:S02]  /*4f60*/  UIADD3 UR4, UPT, UPT, UR6, 0x108, URZ ;  /* 0x0000010806047890 */ /* 0x000fe4000fffe0ff */
[----:B------:R-:W-:Y:S03]  /*4f70*/  ULEA UR6, UR5, UR17, 0x7 ;  /* 0x0000001105067291 */ /* 0x000fe6000f8e38ff */
[----:B------:R-:W-:Y:S06]  /*4f80*/  UMOV UR5, UR10 ;  /* 0x0000000a00057c82 */ /* 0x000fec0008000000 */
[----:B------:R2:W-:Y:S01]  /*4f90*/  UTCIMMA.2CTA gdesc[UR6], gdesc[UR8], tmem[UR15], tmem[UR22], idesc[UR23], UP2 ;  /* 0x00ff1608060075ea */ /* 0x0005e2000920010f */
[----:B------:R-:W-:Y:S01]  /*4fa0*/  UPLOP3.LUT UP2, UPT, UPT, UPT, UPT, 0x80, 0x8 ;  /* 0x000000000008789c */ /* 0x000fe20003f4f070 */
[----:B------:R2:W-:Y:S01]  /*4fb0*/  UTCBAR.2CTA.MULTICAST [UR4], URZ, UR16 ;  /* 0x000000ff040073e9 */ /* 0x0005e20008200810 */
[----:B------:R-:W-:Y:S09]  /*4fc0*/  BRA.U UP0, `(.L_x_103) ;  /* 0xfffffffd008c7547 */ /* 0x000ff2000b83ffff */
.L_x_100:
[----:B--2---:R-:W-:Y:S01]  /*4fd0*/  UIADD3 UR4, UPT, UPT, UR19, 0x280, URZ ;  /* 0x0000028013047890 */ /* 0x004fe2000fffe0ff */
[----:B------:R-:W-:-:S08]  /*4fe0*/  UMOV UR11, UR14 ;  /* 0x0000000e000b7c82 */ /* 0x000fd00008000000 */
[----:B------:R2:W-:Y:S01]  /*4ff0*/  UTCBAR.2CTA.MULTICAST [UR4], URZ, UR24 ;  /* 0x000000ff040073e9 */ /* 0x0005e20008200818 */
[----:B------:R-:W-:Y:S02]  /*5000*/  NOP ;  /* 0x0000000000007918 */ /* 0x000fe40000000000 */
.L_x_98:
[----:B--2---:R-:W-:Y:S01]  /*5010*/  UIADD3 UR4, UPT, UPT, UR20, 0x1, URZ ;  /* 0x0000000114047890 */ /* 0x004fe2000fffe0ff */
[----:B------:R-:W-:-:S03]  /*5020*/  ISETP.NE.AND P0, PT, R8, 0x2, PT ;  /* 0x000000020800780c */ /* 0x000fc60003f05270 */
[----:B------:R-:W-:Y:S01]  /*5030*/  UISETP.NE.AND UP0, UPT, UR4, 0x4, UPT ;  /* 0x000000040400788c */ /* 0x000fe2000bf05270 */
[----:B-1----:R-:W-:Y:S02]  /*5040*/  SEL R0, RZ, 0x1, P0 ;  /* 0x00000001ff007807 */ /* 0x002fe40000000000 */
[----:B------:R-:W-:Y:S01]  /*5050*/  SEL R8, R8, RZ, P0 ;  /* 0x000000ff08087207 */ /* 0x000fe20000000000 */
[----:B------:R-:W-:Y:S01]  /*5060*/  USEL UR5, URZ, 0x1, UP0 ;  /* 0x00000001ff057887 */ /* 0x000fe20008000000 */
[----:B------:R-:W-:Y:S01]  /*5070*/  LOP3.LUT R3, R3, R0, RZ, 0x3c, !PT ;  /* 0x0000000003037212 */ /* 0x000fe200078e3cff */
[----:B------:R-:W-:-:S04]  /*5080*/  USEL UR20, UR4, URZ, UP0 ;  /* 0x000000ff04147287 */ /* 0x000fc80008000000 */
[----:B------:R-:W-:Y:S01]  /*5090*/  LOP3.LUT R9, R9, UR5, RZ, 0x3c, !PT ;  /* 0x0000000509097c12 */ /* 0x000fe2000f8e3cff */
[----:B------:R-:W-:Y:S07]  /*50a0*/  @P1 BRA `(.L_x_104) ;  /* 0xfffffff800c41947 */ /* 0x000fee000383ffff */
[----:B------:R-:W1:Y:S01]  /*50b0*/  S2UR UR8, SR_CgaCtaId ;  /* 0x00000000000879c3 */ /* 0x000e620000008800 */
[----:B------:R-:W-:Y:S01]  /*50c0*/  ELECT P0, URZ, PT ;  /* 0x0000000000ff782f */ /* 0x000fe20003800000 */
[----:B------:R-:W-:Y:S01]  /*50d0*/  HFMA2 R0, -RZ, RZ, 0, 5.9604644775390625e-08 ;  /* 0x00000001ff007431 */ /* 0x000fe200000001ff */
[----:B------:R-:W-:-:S05]  /*50e0*/  UMOV UR4, 0x40 ;  /* 0x0000004000047882 */ /* 0x000fca0000000000 */
[----:B------:R-:W-:Y:S01]  /*50f0*/  UVIRTCOUNT.DEALLOC.SMPOOL 0x80 ;  /* 0x000000800000784c */ /* 0x000fe20000000000 */
[----:B------:R-:W-:Y:S02]  /*5100*/  UISETP.NE.AND UP1, UPT, UR27, URZ, UPT ;  /* 0x000000ff1b00728c */ /* 0x000fe4000bf25270 */
[----:B-1----:R-:W-:-:S09]  /*5110*/  ULEA UR8, UR8, UR4, 0x18 ;  /* 0x0000000408087291 */ /* 0x002fd2000f8ec0ff */
[----:B------:R1:W-:Y:S01]  /*5120*/  @P0 STS.U8 [UR8+0x1c], R0 ;  /* 0x00001c00ff000988 */ /* 0x0003e20008000008 */
[----:B------:R-:W-:Y:S05]  /*5130*/  BRA.U UP1, `(.L_x_105) ;  /* 0x0000000101a07547 */ /* 0x000fea000b800000 */
[----:B------:R-:W-:Y:S01]  /*5140*/  UIADD3 UR7, UPT, UPT, UR13, 0x2a0, URZ ;  /* 0x000002a00d077890 */ /* 0x000fe2000fffe0ff */
[----:B------:R-:W-:-:S03]  /*5150*/  SHF.L.U32 R2, R9, 0x1f, RZ ;  /* 0x0000001f09027819 */ /* 0x000fc600000006ff */
[----:B------:R-:W-:-:S09]  /*5160*/  ULEA UR4, UR20, UR7, 0x3 ;  /* 0x0000000714047291 */ /* 0x000fd2000f8e18ff */
[----:B------:R-:W2:Y:S02]  /*5170*/  SYNCS.PHASECHK.TRANS64.TRYWAIT P0, [UR4], R2 ;  /* 0x00000002ff0075a7 */ /* 0x000ea40008001104 */
[----:B--2---:R-:W-:Y:S05]  /*5180*/  @!P0 BRA `(.L_x_106) ;  /* 0x0000007000988947 */ /* 0x004fea0003800000 */
.L_x_254:
        /* <DEDUP_REMOVED lines=9> */
.L_x_256:
        /* <DEDUP_REMOVED lines=9> */
.L_x_258:
[----:B------:R-:W-:-:S04]  /*52b0*/  UIADD3 UR4, UPT, UPT, UR4, 0x1, URZ ;  /* 0x0000000104047890 */ /* 0x000fc8000fffe0ff */
[----:B------:R-:W-:-:S04]  /*52c0*/  UISETP.NE.AND UP0, UPT, UR4, 0x4, UPT ;  /* 0x000000040400788c */ /* 0x000fc8000bf05270 */
[----:B------:R-:W-:Y:S02]  /*52d0*/  USEL UR5, URZ, 0x1, UP0 ;  /* 0x00000001ff057887 */ /* 0x000fe40008000000 */
[----:B------:R-:W-:-:S04]  /*52e0*/  USEL UR4, UR4, URZ, UP0 ;  /* 0x000000ff04047287 */ /* 0x000fc80008000000 */
[----:B------:R-:W-:Y:S01]  /*52f0*/  ULEA UR4, UR4, UR7, 0x3 ;  /* 0x0000000704047291 */ /* 0x000fe2000f8e18ff */
[----:B------:R-:W-:-:S04]  /*5300*/  LOP3.LUT R2, R2, UR5, RZ, 0x3c, !PT ;  /* 0x0000000502027c12 */ /* 0x000fc8000f8e3cff */
[----:B------:R-:W-:Y:S01]  /*5310*/  SHF.L.U32 R2, R2, 0x1f, RZ ;  /* 0x0000001f02027819 */ /* 0x000fe200000006ff */
[----:B-1----:R-:W-:-:S04]  /*5320*/  IMAD.U32 R0, RZ, RZ, UR4 ;  /* 0x00000004ff007e24 */ /* 0x002fc8000f8e00ff */
[----:B------:R1:W2:Y:S03]  /*5330*/  SYNCS.PHASECHK.TRANS64.TRYWAIT P0, [R0+URZ], R2 ;  /* 0x00000002000075a7 */ /* 0x0002a600080011ff */
[----:B--2---:R-:W-:Y:S05]  /*5340*/  @!P0 NANOSLEEP.SYNCS 0x989680 ;  /* 0x009896800000895d */ /* 0x004fea0003900000 */
[----:B------:R-:W2:Y:S02]  /*5350*/  @!P0 SYNCS.PHASECHK.TRANS64 P0, [R0+URZ], R2 ;  /* 0x00000002000085a7 */ /* 0x000ea400080010ff */
[----:B--2---:R-:W-:Y:S05]  /*5360*/  @P0 BRA `(.L_x_109) ;  /* 0x0000000000200947 */ /* 0x004fea0003800000 */
.L_x_110:
[----:B--2---:R2:W4:Y:S02]  /*5370*/  SYNCS.PHASECHK.TRANS64.TRYWAIT P0, [R0+URZ], R2 ;  /* 0x00000002000075a7 */ /* 0x00452400080011ff */
[----:B----4-:R-:W-:Y:S05]  /*5380*/  @!P0 NANOSLEEP.SYNCS 0x989680 ;  /* 0x009896800000895d */ /* 0x010fea0003900000 */
[----:B------:R-:W4:Y:S02]  /*5390*/  @!P0 SYNCS.PHASECHK.TRANS64 P0, [R0+URZ], R2 ;  /* 0x00000002000085a7 */ /* 0x000f2400080010ff */
[----:B----4-:R-:W-:Y:S05]  /*53a0*/  @!P0 BRA `(.L_x_110) ;  /* 0xfffffffc00f08947 */ /* 0x010fea000383ffff */
[----:B------:R-:W-:Y:S05]  /*53b0*/  BRA `(.L_x_109) ;  /* 0x00000000000c7947 */ /* 0x000fea0003800000 */
.L_x_105:
[----:B------:R-:W-:-:S04]  /*53c0*/  UIADD3 UR4, UPT, UPT, UR13, 0x2e0, URZ ;  /* 0x000002e00d047890 */ /* 0x000fc8000fffe0ff */
[----:B------:R-:W-:-:S09]  /*53d0*/  UPRMT UR4, UR28, 0x654, UR4 ;  /* 0x000006541c047896 */ /* 0x000fd20008000004 */
[----:B------:R-:W-:Y:S03]  /*53e0*/  SYNCS.ARRIVE.TRANS64.RED.A1T0 RZ, [UR4], RZ ;  /* 0x000000ffffff79a7 */ /* 0x000fe60008100404 */
.L_x_109:
[----:B-12---:R-:W-:Y:S01]  /*53f0*/  SHF.L.U32 R2, RZ, 0x1f, RZ ;  /* 0x0000001fff027819 */ /* 0x006fe200000006ff */
[----:B------:R-:W-:Y:S01]  /*5400*/  UIADD3 UR4, UPT, UPT, UR13, 0x2e0, URZ ;  /* 0x000002e00d047890 */ /* 0x000fe2000fffe0ff */
[----:B------:R-:W-:Y:S02]  /*5410*/  PLOP3.LUT P0, PT, PT, PT, UP1, 0x80, 0x8 ;  /* 0x000000000008781c */ /* 0x000fe40003f0f018 */
[----:B------:R-:W1:Y:S02]  /*5420*/  SYNCS.PHASECHK.TRANS64.TRYWAIT P1, [UR13+0x2e0], R2 ;  /* 0x0002e002ff0075a7 */ /* 0x000e64000802110d */
[----:B-1----:R-:W-:Y:S09]  /*5430*/  @!P1 BRA `(.L_x_111) ;  /* 0x0000007000349947 */ /* 0x002ff20003800000 */
.L_x_260:
[----:B------:R-:W-:Y:S01]  /*5440*/  @!UP1 UPRMT UR4, UR28, 0x654, UR4 ;  /* 0x000006541c049896 */ /* 0x000fe20008000004 */
[----:B------:R-:W-:Y:S01]  /*5450*/  UMOV UR5, 0xffff ;  /* 0x0000ffff00057882 */ /* 0x000fe20000000000 */
[----:B------:R-:W-:-:S07]  /*5460*/  UMOV UR6, 0x1 ;  /* 0x0000000100067882 */ /* 0x000fce0000000000 */
[----:B------:R-:W-:Y:S01]  /*5470*/  @!P0 SYNCS.ARRIVE.TRANS64.RED.A1T0 RZ, [UR4], RZ ;  /* 0x000000ffffff89a7 */ /* 0x000fe20008100404 */
[----:B------:R-:W-:Y:S01]  /*5480*/  NOP ;  /* 0x0000000000007918 */ /* 0x000fe20000000000 */
[----:B-1----:R-:W1:Y:S01]  /*5490*/  LDS R0, [UR8+0x14] ;  /* 0x00001408ff007984 */ /* 0x002e620008000800 */
[----:B------:R-:W-:-:S04]  /*54a0*/  ULOP3.LUT UR4, UR26, 0xffff, URZ, 0xc0, !UPT ;  /* 0x0000ffff1a047892 */ /* 0x000fc8000f8ec0ff */
[----:B------:R-:W-:-:S04]  /*54b0*/  USHF.R.U32.HI UR4, URZ, 0x5, UR4 ;  /* 0x00000005ff047899 */ /* 0x000fc80008011604 */
[----:B------:R-:W-:Y:S02]  /*54c0*/  USHF.L.U32 UR5, UR5, UR4, URZ ;  /* 0x0000000405057299 */ /* 0x000fe400080006ff */
[----:B------:R-:W-:-:S04]  /*54d0*/  USHF.L.U32 UR4, UR6, UR4, URZ ;  /* 0x0000000406047299 */ /* 0x000fc800080006ff */
[----:B-1----:R-:W-:-:S04]  /*54e0*/  LOP3.LUT R0, R0, UR5, RZ, 0xc0, !PT ;  /* 0x0000000500007c12 */ /* 0x002fc8000f8ec0ff */
[----:B------:R-:W-:-:S13]  /*54f0*/  ISETP.NE.AND P0, PT, R0, UR5, PT ;  /* 0x0000000500007c0c */ /* 0x000fda000bf05270 */
[----:B------:R-:W-:Y:S05]  /*5500*/  @P0 BRA `(.L_x_112) ;  /* 0x0000000000580947 */ /* 0x000fea0003800000 */
[----:B------:R-:W1:Y:S02]  /*5510*/  LDS R0, [UR8+0x18] ;  /* 0x00001808ff007984 */ /* 0x000e640008000800 */
[----:B-1----:R-:W-:-:S04]  /*5520*/  LOP3.LUT R0, R0, UR4, RZ, 0xc0, !PT ;  /* 0x0000000400007c12 */ /* 0x002fc8000f8ec0ff */
[----:B------:R-:W-:-:S13]  /*5530*/  ISETP.NE.AND P0, PT, R0, UR4, PT ;  /* 0x0000000400007c0c */ /* 0x000fda000bf05270 */
[----:B------:R-:W-:Y:S05]  /*5540*/  @P0 BRA `(.L_x_113) ;  /* 0x00000000003c0947 */ /* 0x000fea0003800000 */
[----:B------:R-:W1:Y:S01]  /*5550*/  S2R R2, SR_LANEID ;  /* 0x0000000000027919 */ /* 0x000e620000000000 */
[----:B------:R-:W-:-:S06]  /*5560*/  ULOP3.LUT UR5, URZ, UR5, URZ, 0x33, !UPT ;  /* 0x00000005ff057292 */ /* 0x000fcc000f8e33ff */
[----:B------:R-:W-:-:S04]  /*5570*/  IMAD.U32 R0, RZ, RZ, UR5 ;  /* 0x00000005ff007e24 */ /* 0x000fc8000f8e00ff */
[----:B------:R2:W4:Y:S02]  /*5580*/  REDUX UR7, R0 ;  /* 0x00000000000773c4 */ /* 0x0005240000000000 */
[----:B------:R1:W-:Y:S01]  /*5590*/  UTCATOMSWS.AND URZ, UR5 ;  /* 0x0000000500ff79e3 */ /* 0x0003e20008000000 */
[----:B--2---:R-:W-:Y:S01]  /*55a0*/  LOP3.LUT R0, RZ, UR4, RZ, 0x33, !PT ;  /* 0x00000004ff007c12 */ /* 0x004fe2000f8e33ff */
[----:B------:R-:W-:Y:S02]  /*55b0*/  VOTEU.ANY UR4, UPT, PT ;  /* 0x0000000000047886 */ /* 0x000fe400038e0100 */
[----:B------:R-:W-:Y:S02]  /*55c0*/  UFLO.U32 UR4, UR4 ;  /* 0x00000004000472bd */ /* 0x000fe400080e0000 */
[----:B------:R-:W2:Y:S04]  /*55d0*/  REDUX UR6, R0 ;  /* 0x00000000000673c4 */ /* 0x000ea80000000000 */
[----:B-1----:R-:W-:-:S02]  /*55e0*/  ISETP.EQ.U32.AND P0, PT, R2, UR4, PT ;  /* 0x0000000402007c0c */ /* 0x002fc4000bf02070 */
[----:B----4-:R-:W-:-:S11]  /*55f0*/  MOV R2, UR7 ;  /* 0x0000000700027c02 */ /* 0x010fd60008000f00 */
[----:B------:R1:W-:Y:S01]  /*5600*/  @P0 ATOMS.AND RZ, [UR8+0x14], R2 ;  /* 0x00001402ffff098c */ /* 0x0003e2000a800008 */
[----:B--2---:R-:W-:-:S05]  /*5610*/  IMAD.U32 R0, RZ, RZ, UR6 ;  /* 0x00000006ff007e24 */ /* 0x004fca000f8e00ff */
[----:B------:R1:W-:Y:S01]  /*5620*/  @P0 ATOMS.AND RZ, [UR8+0x18], R0 ;  /* 0x00001800ffff098c */ /* 0x0003e2000a800008 */
[----:B------:R-:W-:Y:S05]  /*5630*/  BRA `(.L_x_114) ;  /* 0x0000000000147947 */ /* 0x000fea0003800000 */
.L_x_113:
[----:B------:R-:W-:Y:S02]  /*5640*/  MOV R2, 0x5660 ;  /* 0x0000566000027802 */ /* 0x000fe40000000f00 */
[----:B---3-5:R-:W-:Y:S05]  /*5650*/  CALL.REL.NOINC `($__internal_0_$__cuda_sm10x_tcgen05_guardrail_trap_col_being_dealloced_not_returned_by_alloc) ;  /* 0x0000007400107944 */ /* 0x028fea0003c00000 */
[----:B------:R-:W-:Y:S05]  /*5660*/  BRA `(.L_x_114) ;  /* 0x0000000000087947 */ /* 0x000fea0003800000 */
.L_x_112:
[----:B------:R-:W-:Y:S02]  /*5670*/  MOV R2, 0x5690 ;  /* 0x0000569000027802 */ /* 0x000fe40000000f00 */
[----:B---3-5:R-:W-:Y:S05]  /*5680*/  CALL.REL.NOINC `($__internal_2_$__cuda_sm10x_tcgen05_guardrail_trap_unallocated_columns_being_dealloced) ;  /* 0x00000074001c7944 */ /* 0x028fea0003c00000 */
.L_x_114:
[----:B------:R-:W-:Y:S01]  /*5690*/  NOP ;  /* 0x0000000000007918 */ /* 0x000fe20000000000 */
[----:B------:R-:W-:Y:S05]  /*56a0*/  EXIT ;  /* 0x000000000000794d */ /* 0x000fea0003800000 */
.L_x_85:
[----:B------:R-:W-:-:S09]  /*56b0*/  UISETP.NE.OR UP0, UPT, UR20, 0x3, !UP4 ;  /* 0x000000031400788c */ /* 0x000fd2000e705670 */
[----:B------:R-:W-:Y:S05]  /*56c0*/  BRA.U UP0, `(.L_x_115) ;  /* 0x0000001100e87547 */ /* 0x000fea000b800000 */
[----:B------:R-:W2:Y:S01]  /*56d0*/  LDCU.64 UR4, c[0x0][0x888] ;  /* 0x00011100ff0477ac */ /* 0x000ea20008000a00 */
[----:B------:R-:W3:Y:S01]  /*56e0*/  LDC.64 R12, c[0x0][0x348] ;  /* 0x0000d200ff0c7b82 */ /* 0x000ee20000000a00 */
[----:B------:R-:W-:Y:S02]  /*56f0*/  HFMA2 R9, -RZ, RZ, 0, 0 ;  /* 0x00000000ff097431 */ /* 0x000fe400000001ff */
[----:B------:R-:W-:Y:S01]  /*5700*/  IMAD.MOV.U32 R11, RZ, RZ, 0x1 ;  /* 0x00000001ff0b7424 */ /* 0x000fe200078e00ff */
[----:B------:R-:W4:Y:S01]  /*5710*/  LDCU UR47, c[0x0][0x370] ;  /* 0x00006e00ff2f77ac */ /* 0x000f220008000800 */
[----:B------:R-:W-:Y:S01]  /*5720*/  IMAD.MOV.U32 R10, RZ, RZ, RZ ;  /* 0x000000ffff0a7224 */ /* 0x000fe200078e00ff */
[----:B------:R-:W-:Y:S01]  /*5730*/  MOV R3, 0x1000 ;  /* 0x0000100000037802 */ /* 0x000fe20000000f00 */
[----:B------:R-:W4:Y:S01]  /*5740*/  LDCU.128 UR48, c[0x0][0xb10] ;  /* 0x00016200ff3077ac */ /* 0x000f220008000c00 */
[----:B------:R-:W1:Y:S01]  /*5750*/  LDCU UR37, c[0x0][0x374] ;  /* 0x00006e80ff2577ac */ /* 0x000e620008000800 */
[----:B------:R-:W1:Y:S01]  /*5760*/  LDCU.64 UR38, c[0x0][0x890] ;  /* 0x00011200ff2677ac */ /* 0x000e620008000a00 */
[----:B--2---:R-:W-:Y:S01]  /*5770*/  UISETP.NE.U32.AND UP0, UPT, UR4, URZ, UPT ;  /* 0x000000ff0400728c */ /* 0x004fe2000bf05070 */
[----:B------:R-:W2:Y:S01]  /*5780*/  LDCU UR15, c[0x0][0xb0c] ;  /* 0x00016180ff0f77ac */ /* 0x000ea20008000800 */
[----:B------:R-:W3:Y:S01]  /*5790*/  LDCU UR56, c[0x0][0xb20] ;  /* 0x00016400ff3877ac */ /* 0x000ee20008000800 */
[----:B------:R-:W3:Y:S01]  /*57a0*/  LDCU UR4, c[0x0][0xb30] ;  /* 0x00016600ff0477ac */ /* 0x000ee20008000800 */
[----:B------:R-:W-:Y:S01]  /*57b0*/  UMOV UR21, 0x400 ;  /* 0x0000040000157882 */ /* 0x000fe20000000000 */
[----:B----4-:R-:W-:-:S02]  /*57c0*/  UIMAD.WIDE.U32 UR6, UR47, UR48, URZ ;  /* 0x000000302f0672a5 */ /* 0x010fc4000f8e00ff */
[----:B-1----:R-:W-:Y:S02]  /*57d0*/  UIMAD.WIDE.U32 UR8, UR37, UR51, URZ ;  /* 0x00000033250872a5 */ /* 0x002fe4000f8e00ff */
[----:B------:R-:W-:Y:S02]  /*57e0*/  ULEA UR21, UR46, UR21, 0x18 ;  /* 0x000000152e157291 */ /* 0x000fe4000f8ec0ff */
[----:B------:R-:W-:Y:S02]  /*57f0*/  UISETP.NE.AND.EX UP6, UPT, UR5, URZ, UPT, UP0 ;  /* 0x000000ff0500728c */ /* 0x000fe4000bfc5300 */
[----:B------:R-:W-:Y:S02]  /*5800*/  UISETP.NE.AND UP0, UPT, UR45, 0x1, UPT ;  /* 0x000000012d00788c */ /* 0x000fe4000bf05270 */
[----:B------:R-:W-:Y:S02]  /*5810*/  UISETP.NE.U32.AND UP0, UPT, UR38, URZ, UPT ;  /* 0x000000ff2600728c */ /* 0x000fe4000bf05070 */
[----:B------:R-:W-:Y:S01]  /*5820*/  UIADD3 UR52, UPT, UPT, UR21, 0x228, URZ ;  /* 0x0000022815347890 */ /* 0x000fe2000fffe0ff */
[----:B------:R-:W-:Y:S01]  /*5830*/  UMOV UR6, UR7 ;  /* 0x0000000700067c82 */ /* 0x000fe20008000000 */
[----:B------:R-:W-:Y:S01]  /*5840*/  UMOV UR53, UR9 ;  /* 0x0000000900357c82 */ /* 0x000fe20008000000 */
[----:B------:R-:W-:-:S02]  /*5850*/  UISETP.GE.AND UP2, UPT, UR45, 0x1, UPT ;  /* 0x000000012d00788c */ /* 0x000fc4000bf46270 */
[----:B------:R-:W-:Y:S02]  /*5860*/  UISETP.NE.AND.EX UP5, UPT, UR39, URZ, UPT, UP0 ;  /* 0x000000ff2700728c */ /* 0x000fe4000bfa5300 */
[----:B------:R-:W-:Y:S01]  /*5870*/  UPLOP3.LUT UP3, UPT, UPT, UPT, UPT, 0x40, 0x4 ;  /* 0x000000000004789c */ /* 0x000fe20003f6e870 */
[----:B------:R-:W1:Y:S01]  /*5880*/  LDCU.64 UR22, c[0x0][0xb28] ;  /* 0x00016500ff1677ac */ /* 0x000e620008000a00 */
[----:B--2---:R-:W-:Y:S02]  /*5890*/  UISETP.NE.AND UP2, UPT, UR15, 0x1, UPT ;  /* 0x000000010f00788c */ /* 0x004fe4000bf45270 */
[----:B------:R-:W-:Y:S02]  /*58a0*/  UIADD3 UR41, UPT, UPT, UR21, 0x210, URZ ;  /* 0x0000021015297890 */ /* 0x000fe4000fffe0ff */
[----:B------:R-:W-:Y:S02]  /*58b0*/  UIADD3 UR33, UPT, UPT, UR21, 0x218, URZ ;  /* 0x0000021815217890 */ /* 0x000fe4000fffe0ff */
[----:B------:R-:W-:-:S02]  /*58c0*/  UIADD3 UR25, UPT, UPT, UR21, 0x220, URZ ;  /* 0x0000022015197890 */ /* 0x000fc4000fffe0ff */
[----:B------:R-:W-:Y:S02]  /*58d0*/  UPRMT UR52, UR46, 0x654, UR52 ;  /* 0x000006542e347896 */ /* 0x000fe40008000034 */
[----:B------:R-:W-:Y:S02]  /*58e0*/  USHF.R.U32.HI UR54, URZ, UR49, UR6 ;  /* 0x00000031ff367299 */ /* 0x000fe40008011606 */
[----:B---3--:R-:W-:Y:S02]  /*58f0*/  USHF.R.U32.HI UR53, URZ, UR56, UR53 ;  /* 0x00000038ff357299 */ /* 0x008fe40008011635 */
[----:B------:R-:W-:Y:S02]  /*5900*/  UISETP.NE.AND UP0, UPT, UR50, 0x1, UPT ;  /* 0x000000013200788c */ /* 0x000fe4000bf05270 */
[----:B------:R-:W-:-:S11]  /*5910*/  UISETP.NE.AND UP4, UPT, UR4, 0x1, UPT ;  /* 0x000000010400788c */ /* 0x000fd6000bf85270 */
.L_x_126:
[C---:B------:R-:W-:Y:S02]  /*5920*/  LEA R8, R10.reuse, UR21, 0x3 ;  /* 0x000000150a087c11 */ /* 0x040fe4000f8e18ff */
[----:B------:R-:W-:Y:S02]  /*5930*/  SHF.L.U32 R0, R9, 0x1f, RZ ;  /* 0x0000001f09007819 */ /* 0x000fe400000006ff */
[----:B------:R-:W-:Y:S02]  /*5940*/  LEA R4, R10, UR21, 0x4 ;  /* 0x000000150a047c11 */ /* 0x000fe4000f8e20ff */
[----:B--2---:R-:W2:Y:S02]  /*5950*/  SYNCS.PHASECHK.TRANS64.TRYWAIT P0, [R8+URZ+0x260], R0 ;  /* 0x00026000080075a7 */ /* 0x004ea400080011ff */
[----:B--2---:R-:W-:Y:S05]  /*5960*/  @!P0 BRA `(.L_x_116) ;  /* 0x0000006c00008947 */ /* 0x004fea0003800000 */
.L_x_261:
[----:B------:R-:W3:Y:S01]  /*5970*/  LDS.128 R4, [R4+0x2f0] ;  /* 0x0002f00004047984 */ /* 0x000ee20000000c00 */
[----:B------:R-:W-:Y:S01]  /*5980*/  UISETP.GE.AND UP0, UPT, UR45, 0x1, UPT ;  /* 0x000000012d00788c */ /* 0x000fe2000bf06270 */
[----:B------:R-:W-:Y:S01]  /*5990*/  @!PT LDS RZ, [RZ] ;  /* 0x00000000fffff984 */ /* 0x000fe20000000800 */
[----:B------:R-:W-:Y:S01]  /*59a0*/  @!PT LDS RZ, [RZ] ;  /* 0x00000000fffff984 */ /* 0x000fe20000000800 */
[----:B------:R-:W-:Y:S01]  /*59b0*/  @!PT LDS RZ, [RZ] ;  /* 0x00000000fffff984 */ /* 0x000fe20000000800 */
[----:B------:R-:W-:Y:S01]  /*59c0*/  @!PT LDS RZ, [RZ] ;  /* 0x00000000fffff984 */ /* 0x000fe20000000800 */
[----:B------:R4:W-:Y:S06]  /*59d0*/  MEMBAR.ALL.CTA ;  /* 0x0000000000007992 */ /* 0x0009ec0000008000 */
[----:B----4-:R-:W4:Y:S01]  /*59e0*/  FENCE.VIEW.ASYNC.S ;  /* 0x00000000000073c6 */ /* 0x010f220000000000 */
[----:B---3--:R-:W-:Y:S11]  /*59f0*/  LOP3.LUT P0, RZ, R6, 0x1, RZ, 0xc0, !PT ;  /* 0x0000000106ff7812 */ /* 0x008ff6000780c0ff */
[----:B------:R-:W-:Y:S02]  /*5a00*/  @!UPT UIADD3 URZ, UPT, UPT, URZ, URZ, URZ ;  /* 0x000000fffffff290 */ /* 0x000fe4000fffe0ff */
[----:B----4-:R-:W-:Y:S01]  /*5a10*/  VOTEU.ANY UP2, P0 ;  /* 0x0000000000ff7886 */ /* 0x010fe20000040100 */
[----:B------:R-:W-:Y:S11]  /*5a20*/  PLOP3.LUT P0, PT, PT, PT, UP2, 0x80, 0x8 ;  /* 0x000000000008781c */ /* 0x000ff60003f0f028 */
[----:B------:R-:W-:Y:S02]  /*5a30*/  @!UPT UIADD3 URZ, UPT, UPT, URZ, URZ, URZ ;  /* 0x000000fffffff290 */ /* 0x000fe4000fffe0ff */
[----:B--2---:R-:W-:Y:S02]  /*5a40*/  @P0 SHF.R.U32.HI R0, RZ, 0x10, R5 ;  /* 0x00000010ff000819 */ /* 0x004fe40000011605 */
[----:B------:R-:W-:Y:S02]  /*5a50*/  @P0 MOV R2, R4 ;  /* 0x0000000400020202 */ /* 0x000fe40000000f00 */
[----:B------:R-:W-:Y:S01]  /*5a60*/  @P0 R2UR UR4, R0 ;  /* 0x00000000000402ca */ /* 0x000fe200000e0000 */
[----:B------:R-:W-:Y:S01]  /*5a70*/  VIADD R0, R8, 0x270 ;  /* 0x0000027008007836 */ /* 0x000fe20000000000 */
[----:B------:R-:W-:Y:S02]  /*5a80*/  @P0 LOP3.LUT R4, R5, 0xffff, RZ, 0xc0, !PT ;  /* 0x0000ffff05040812 */ /* 0x000fe400078ec0ff */
[----:B------:R-:W-:Y:S02]  /*5a90*/  @P0 R2UR UR6, R2 ;  /* 0x00000000020602ca */ /* 0x000fe400000e0000 */
[----:B------:R-:W-:Y:S02]  /*5aa0*/  PRMT R0, RZ, 0x654, R0 ;  /* 0x00000654ff007816 */ /* 0x000fe40000000000 */
[----:B------:R-:W-:Y:S02]  /*5ab0*/  @P0 R2UR UR5, R4 ;  /* 0x00000000040502ca */ /* 0x000fe400000e0000 */
[----:B------:R2:W-:Y:S03]  /*5ac0*/  SYNCS.ARRIVE.TRANS64.RED.A1T0 RZ, [R0+URZ], RZ ;  /* 0x000000ff00ff79a7 */ /* 0x0005e600081004ff */
[----:B------:R-:W-:Y:S04]  /*5ad0*/  @UP2 UMOV UR29, UR4 ;  /* 0x00000004001d2c82 */ /* 0x000fe80008000000 */
[----:B------:R-:W-:Y:S04]  /*5ae0*/  @UP2 UMOV UR14, UR6 ;  /* 0x00000006000e2c82 */ /* 0x000fe80008000000 */
[----:B------:R-:W-:Y:S01]  /*5af0*/  @UP2 UMOV UR13, UR5 ;  /* 0x00000005000d2c82 */ /* 0x000fe20008000000 */
[----:B------:R-:W-:Y:S05]  /*5b00*/  BRA.U !UP0, `(.L_x_117) ;  /* 0x0000000108c07547 */ /* 0x000fea000b800000 */
[----:B------:R-:W-:Y:S02]  /*5b10*/  UIMAD.WIDE.U32 UR16, UR13, UR51, URZ ;  /* 0x000000330d1072a5 */ /* 0x000fe4000f8e00ff */
[----:B------:R-:W-:Y:S02]  /*5b20*/  UP2UR UR20, UPR, URZ, 0x4 ;  /* 0x00000004ff147883 */ /* 0x000fe40008000000 */
[----:B------:R-:W-:Y:S02]  /*5b30*/  UISETP.NE.AND UP2, UPT, UR50, 0x1, UPT ;  /* 0x000000013200788c */ /* 0x000fe4000bf45270 */
[----:B------:R-:W-:Y:S02]  /*5b40*/  UIMAD.WIDE.U32 UR18, UR14, UR48, URZ ;  /* 0x000000300e1272a5 */ /* 0x000fe4000f8e00ff */
[----:B------:R-:W-:Y:S02]  /*5b50*/  USEL UR4, UR37, UR53, !UP2 ;  /* 0x0000003525047287 */ /* 0x000fe4000d000000 */
[----:B------:R-:W-:Y:S02]  /*5b60*/  UISETP.NE.AND UP0, UPT, UR15, 0x1, UPT ;  /* 0x000000010f00788c */ /* 0x000fe4000bf05270 */
[----:B------:R-:W-:Y:S02]  /*5b70*/  UP2UR UR24, UPR, URZ, 0x2 ;  /* 0x00000002ff187883 */ /* 0x000fe40008000000 */
[----:B------:R-:W-:Y:S02]  /*5b80*/  UISETP.NE.AND UP1, UPT, UR45, 0x1, UPT ;  /* 0x000000012d00788c */ /* 0x000fe4000bf25270 */
[----:B-1----:R-:W-:Y:S02]  /*5b90*/  UIMAD.WIDE.U32 UR8, UR4, UR22, URZ ;  /* 0x00000016040872a5 */ /* 0x002fe4000f8e00ff */
[----:B------:R-:W-:Y:S01]  /*5ba0*/  USEL UR7, UR47, UR54, !UP0 ;  /* 0x000000362f077287 */ /* 0x000fe2000c000000 */
[----:B------:R-:W-:Y:S02]  /*5bb0*/  UMOV UR5, UR17 ;  /* 0x0000001100057c82 */ /* 0x000fe40008000000 */
[----:B------:R-:W-:Y:S02]  /*5bc0*/  USHF.R.U32.HI UR6, URZ, UR56, UR5 ;  /* 0x00000038ff067299 */ /* 0x000fe40008011605 */
[----:B------:R-:W-:Y:S02]  /*5bd0*/  UIMAD.WIDE.U32 UR10, UR7, UR22, URZ ;  /* 0x00000016070a72a5 */ /* 0x000fe4000f8e00ff */
[----:B------:R-:W-:Y:S02]  /*5be0*/  USEL UR6, UR13, UR6, !UP2 ;  /* 0x000000060d067287 */ /* 0x000fe4000d000000 */
[----:B------:R-:W-:Y:S01]  /*5bf0*/  UISETP.NE.AND UP2, UPT, UR20, URZ, UPT ;  /* 0x000000ff1400728c */ /* 0x000fe2000bf45270 */
[----:B------:R-:W-:Y:S02]  /*5c00*/  UMOV UR5, UR19 ;  /* 0x0000001300057c82 */ /* 0x000fe40008000000 */
[----:B------:R-:W-:Y:S03]  /*5c10*/  USHF.R.U32.HI UR12, URZ, UR49, UR5 ;  /* 0x00000031ff0c7299 */ /* 0x000fe60008011605 */
[----:B------:R-:W-:Y:S02]  /*5c20*/  UMOV UR5, UR9 ;  /* 0x0000000900057c82 */ /* 0x000fe40008000000 */
[----:B------:R-:W-:Y:S03]  /*5c30*/  @UP1 USHF.R.U32.HI UR4, URZ, UR23, UR5 ;  /* 0x00000017ff041299 */ /* 0x000fe60008011605 */
[----:B------:R-:W-:Y:S01]  /*5c40*/  UMOV UR5, UR11 ;  /* 0x0000000b00057c82 */ /* 0x000fe20008000000 */
[----:B------:R-:W-:Y:S02]  /*5c50*/  UIMAD UR4, UR45, UR4, URZ ;  /* 0x000000042d0472a4 */ /* 0x000fe4000f8e02ff */
[----:B------:R-:W-:Y:S02]  /*5c60*/  @UP1 USHF.R.U32.HI UR7, URZ, UR23, UR5 ;  /* 0x00000017ff071299 */ /* 0x000fe40008011605 */
[----:B------:R-:W-:Y:S02]  /*5c70*/  USEL UR5, UR14, UR12, !UP0 ;  /* 0x0000000c0e057287 */ /* 0x000fe4000c000000 */
[----:B------:R-:W-:Y:S02]  /*5c80*/  UIMAD.WIDE.U32 UR10, UR6, UR22, URZ ;  /* 0x00000016060a72a5 */ /* 0x000fe4000f8e00ff */
[----:B------:R-:W-:Y:S02]  /*5c90*/  UIMAD UR8, UR45, UR7, URZ ;  /* 0x000000072d0872a4 */ /* 0x000fe4000f8e02ff */
[----:B------:R-:W-:Y:S03]  /*5ca0*/  UISETP.GE.AND UP0, UPT, UR6, UR4, UPT ;  /* 0x000000040600728c */ /* 0x000fe6000bf06270 */
[----:B------:R-:W-:Y:S01]  /*5cb0*/  UMOV UR4, UR11 ;  /* 0x0000000b00047c82 */ /* 0x000fe20008000000 */
[----:B------:R-:W-:Y:S02]  /*5cc0*/  UISETP.GE.OR UP0, UPT, UR5, UR8, UP0 ;  /* 0x000000080500728c */ /* 0x000fe40008706670 */
[----:B------:R-:W-:Y:S02]  /*5cd0*/  USHF.R.U32.HI UR4, URZ, UR23, UR4 ;  /* 0x00000017ff047299 */ /* 0x000fe40008011604 */
[----:B------:R-:W-:Y:S02]  /*5ce0*/  UIMAD.WIDE.U32 UR8, UR5, UR22, URZ ;  /* 0x00000016050872a5 */ /* 0x000fe4000f8e00ff */
[----:B------:R-:W-:Y:S04]  /*5cf0*/  USEL UR10, UR6, UR4, !UP1 ;  /* 0x00000004060a7287 */ /* 0x000fe8000c800000 */
[----:B------:R-:W-:Y:S01]  /*5d00*/  UIADD3 UR11, UPT, UPT, -UR10, URZ, URZ ;  /* 0x000000ff0a0b7290 */ /* 0x000fe2000fffe1ff */
[----:B------:R-:W-:Y:S02]  /*5d10*/  @!UP0 UMOV UR4, UR9 ;  /* 0x0000000900048c82 */ /* 0x000fe40008000000 */
[----:B------:R-:W-:Y:S02]  /*5d20*/  @!UP0 USHF.R.U32.HI UR4, URZ, UR23, UR4 ;  /* 0x00000017ff048299 */ /* 0x000fe40008011604 */
[----:B------:R-:W-:Y:S02]  /*5d30*/  UIMAD UR8, UR45, UR11, UR6 ;  /* 0x0000000b2d0872a4 */ /* 0x000fe4000f8e0206 */
[----:B------:R-:W-:Y:S02]  /*5d40*/  @!UP0 USEL UR4, UR5, UR4, !UP1 ;  /* 0x0000000405048287 */ /* 0x000fe4000c800000 */
[----:B------:R-:W-:Y:S02]  /*5d50*/  UISETP.NE.AND UP1, UPT, UR24, URZ, UPT ;  /* 0x000000ff1800728c */ /* 0x000fe4000bf25270 */
[----:B------:R-:W-:Y:S02]  /*5d60*/  @!UP0 UIMAD UR7, UR7, UR8, UR4 ;  /* 0x00000008070782a4 */ /* 0x000fe4000f8e0204 */
[----:B------:R-:W-:Y:S02]  /*5d70*/  @!UP0 UIADD3 UR9, UPT, UPT, UR10, -UR4, URZ ;  /* 0x800000040a098290 */ /* 0x000fe4000fffe0ff */
[----:B------:R-:W-:Y:S02]  /*5d80*/  UIADD3 UR8, UPT, UPT, -UR6, URZ, URZ ;  /* 0x000000ff06087290 */ /* 0x000fe4000fffe1ff */
[----:B------:R-:W-:Y:S02]  /*5d90*/  UIADD3 UR4, UPT, UPT, -UR5, URZ, URZ ;  /* 0x000000ff05047290 */ /* 0x000fe4000fffe1ff */
[----:B------:R-:W-:Y:S03]  /*5da0*/  @!UP0 UIMAD UR6, UR9, UR45, UR5 ;  /* 0x0000002d090682a4 */ /* 0x000fe6000f8e0205 */
[----:B------:R-:W-:Y:S01]  /*5db0*/  @!UP0 UMOV UR5, UR7 ;  /* 0x0000000700058c82 */ /* 0x000fe20008000000 */
[----:B------:R-:W-:Y:S02]  /*5dc0*/  UIMAD UR7, UR15, UR4, UR14 ;  /* 0x000000040f0772a4 */ /* 0x000fe4000f8e020e */
[----:B------:R-:W-:Y:S02]  /*5dd0*/  UIMAD UR4, UR50, UR8, UR13 ;  /* 0x00000008320472a4 */ /* 0x000fe4000f8e020d */
[----:B------:R-:W-:Y:S02]  /*5de0*/  UIMAD UR14, UR5, UR15, UR7 ;  /* 0x0000000f050e72a4 */ /* 0x000fe4000f8e0207 */
[----:B------:R-:W-:Y:S11]  /*5df0*/  UIMAD UR13, UR6, UR50, UR4 ;  /* 0x00000032060d72a4 */ /* 0x000ff6000f8e0204 */
[----:B------:R-:W-:Y:S01]  /*5e00*/  @!UPT UIADD3 URZ, UPT, UPT, URZ, URZ, URZ ;  /* 0x000000fffffff290 */ /* 0x000fe2000fffe0ff */
.L_x_117:
[----:B------:R-:W3:Y:S01]  /*5e10*/  @!UP4 LDCU.128 UR8, c[0x0][0xb10] ;  /* 0x00016200ff08c7ac */ /* 0x000ee20008000c00 */
[----:B------:R-:W-:Y:S02]  /*5e20*/  ISETP.NE.U32.AND P0, PT, RZ, UR38, PT ;  /* 0x00000026ff007c0c */ /* 0x000fe4000bf05070 */
[----:B------:R-:W-:Y:S02]  /*5e30*/  SHF.L.U32 R4, R11, 0x1f, RZ ;  /* 0x0000001f0b047819 */ /* 0x000fe400000006ff */
[----:B------:R-:W-:Y:S01]  /*5e40*/  ISETP.NE.AND.EX P0, PT, RZ, UR39, PT, P0 ;  /* 0x00000027ff007c0c */ /* 0x000fe2000bf05300 */
[----:B------:R-:W4:Y:S01]  /*5e50*/  @!UP4 LDCU UR5, c[0x0][0xb0c] ;  /* 0x00016180ff05c7ac */ /* 0x000f220008000800 */
[----:B------:R-:W-:Y:S02]  /*5e60*/  USHF.L.U32 UR42, UR31, 0x8, URZ ;  /* 0x000000081f2a7899 */ /* 0x000fe400080006ff */
[----:B------:R-:W-:Y:S02]  /*5e70*/  USHF.L.U32 UR43, UR30, 0x6, URZ ;  /* 0x000000061e2b7899 */ /* 0x000fe400080006ff */
[----:B---3--:R-:W-:Y:S07]  /*5e80*/  UIMAD.WIDE.U32 UR6, UR14, UR8, URZ ;  /* 0x000000080e0672a5 */ /* 0x008fee000f8e00ff */
[----:B------:R-:W-:Y:S01]  /*5e90*/  @!UP4 UMOV UR4, UR7 ;  /* 0x000000070004cc82 */ /* 0x000fe20008000000 */
[----:B----4-:R-:W-:Y:S02]  /*5ea0*/  @!UP4 UISETP.NE.AND UP0, UPT, UR5, 0x1, UPT ;  /* 0x000000010500c88c */ /* 0x010fe4000bf05270 */
[----:B------:R-:W-:Y:S02]  /*5eb0*/  @!UP4 USHF.R.U32.HI UR4, URZ, UR9, UR4 ;  /* 0x00000009ff04c299 */ /* 0x000fe40008011604 */
[----:B------:R-:W-:Y:S02]  /*5ec0*/  UIMAD.WIDE.U32 UR6, UR13, UR11, URZ ;  /* 0x0000000b0d0672a5 */ /* 0x000fe4000f8e00ff */
[----:B------:R-:W-:Y:S02]  /*5ed0*/  @!UP4 USEL UR8, UR14, UR4, !UP0 ;  /* 0x000000040e08c287 */ /* 0x000fe4000c000000 */
[----:B------:R-:W-:Y:S03]  /*5ee0*/  @!UP4 UISETP.NE.AND UP0, UPT, UR10, 0x1, UPT ;  /* 0x000000010a00c88c */ /* 0x000fe6000bf05270 */
[----:B------:R-:W-:Y:S02]  /*5ef0*/  @!UP4 UMOV UR6, UR7 ;  /* 0x000000070006cc82 */ /* 0x000fe40008000000 */
[----:B------:R-:W3:Y:S02]  /*5f00*/  @!UP4 LDCU UR4, c[0x0][0xb20] ;  /* 0x00016400ff04c7ac */ /* 0x000ee40008000800 */
[----:B---3--:R-:W-:Y:S04]  /*5f10*/  @!UP4 USHF.R.U32.HI UR6, URZ, UR4, UR6 ;  /* 0x00000004ff06c299 */ /* 0x008fe80008011606 */
[----:B------:R-:W-:Y:S04]  /*5f20*/  @!UP4 USEL UR6, UR13, UR6, !UP0 ;  /* 0x000000060d06c287 */ /* 0x000fe8000c000000 */
[----:B------:R-:W-:Y:S02]  /*5f30*/  @!UP4 UIADD3 UR4, UPT, UPT, -UR8, UR6, URZ ;  /* 0x000000060804c290 */ /* 0x000fe4000fffe1ff */
[----:B------:R-:W-:Y:S02]  /*5f40*/  @!UP4 UIADD3 UR6, UPT, UPT, UR8, -UR6, URZ ;  /* 0x800000060806c290 */ /* 0x000fe4000fffe0ff */
[----:B------:R-:W-:Y:S02]  /*5f50*/  @!UP4 UIMAD UR14, UR4, UR5, UR14 ;  /* 0x00000005040ec2a4 */ /* 0x000fe4000f8e020e */
[----:B------:R-:W-:Y:S01]  /*5f60*/  @!UP4 UIMAD UR13, UR6, UR10, UR13 ;  /* 0x0000000a060dc2a4 */ /* 0x000fe2000f8e020d */
[----:B------:R-:W-:Y:S11]  /*5f70*/  BRA.U UP3, `(.L_x_118) ;  /* 0x0000000103107547 */ /* 0x000ff6000b800000 */
[----:B------:R-:W-:Y:S04]  /*5f80*/  MOV R2, UR55 ;  /* 0x0000003700027c02 */ /* 0x000fe80008000f00 */
[----:B------:R-:W-:Y:S04]  /*5f90*/  SHF.L.U32 R2, R2, 0x1f, RZ ;  /* 0x0000001f02027819 */ /* 0x000fe800000006ff */
[----:B------:R-:W3:Y:S02]  /*5fa0*/  SYNCS.PHASECHK.TRANS64.TRYWAIT P1, [UR21+0x258], R2 ;  /* 0x00025802ff0075a7 */ /* 0x000ee40008021115 */
[----:B---3--:R-:W-:Y:S05]  /*5fb0*/  @!P1 BRA `(.L_x_119) ;  /* 0x0000006400809947 */ /* 0x008fea0003800000 */
.L_x_118:
[----:B------:R-:W-:Y:S05]  /*5fc0*/  BRA.U !UP5, `(.L_x_120) ;  /* 0x000000010d387547 */ /* 0x000fea000b800000 */
[----:B------:R-:W-:Y:S01]  /*5fd0*/  UPLOP3.LUT UP1, UPT, UPT, UPT, UP6, 0x80, 0x8 ;  /* 0x000000000008789c */ /* 0x000fe20003f2f060 */
[----:B--2---:R-:W-:Y:S01]  /*5fe0*/  HFMA2 R0, -RZ, RZ, 0, 5.9604644775390625e-08 ;  /* 0x00000001ff007431 */ /* 0x004fe200000001ff */
[----:B------:R-:W2:Y:S01]  /*5ff0*/  LDCU.64 UR8, c[0x0][0x358] ;  /* 0x00006b00ff0877ac */ /* 0x000ea20008000a00 */
[----:B------:R-:W-:Y:S03]  /*6000*/  IMAD.MOV.U32 R76, RZ, RZ, 0x1 ;  /* 0x00000001ff4c7424 */ /* 0x000fe600078e00ff */
[----:B------:R-:W-:Y:S05]  /*6010*/  PLOP3.LUT P1, PT, PT, PT, UP1, 0x80, 0x8 ;  /* 0x000000000008781c */ /* 0x000fea0003f2f018 */
[----:B------:R-:W3:Y:S01]  /*6020*/  @UP1 LDCU.64 UR4, c[0x0][0x888] ;  /* 0x00011100ff0417ac */ /* 0x000ee20008000a00 */
[----:B------:R-:W-:Y:S07]  /*6030*/  @UP1 UIMAD UR6, UR36, UR38, URZ ;  /* 0x00000026240612a4 */ /* 0x000fee000f8e02ff */
[----:B------:R-:W-:Y:S01]  /*6040*/  @!P1 PRMT R76, R0, 0x7610, R76 ;  /* 0x00007610004c9816 */ /* 0x000fe2000000004c */
[----:B---3--:R-:W-:Y:S06]  /*6050*/  @UP1 UIMAD.WIDE UR4, UR6, 0x4, UR4 ;  /* 0x00000004060418a5 */ /* 0x008fec000f8e0204 */
[----:B-----5:R-:W-:Y:S01]  /*6060*/  IMAD.U32 R40, RZ, RZ, UR4 ;  /* 0x00000004ff287e24 */ /* 0x020fe2000f8e00ff */
[----:B------:R-:W-:Y:S04]  /*6070*/  MOV R41, UR5 ;  /* 0x0000000500297c02 */ /* 0x000fe80008000f00 */
[----:B------:R-:W3:Y:S01]  /*6080*/  @!UP1 LDCU UR4, c[0x0][0x880] ;  /* 0x00011000ff0497ac */ /* 0x000ee20008000800 */
[----:B--2---:R4:W5:Y:S02]  /*6090*/  @P1 LDG.E R40, desc[UR8][R40.64] ;  /* 0x0000000828281981 */ /* 0x004964000c1e1900 */
[----:B---34-:R-:W-:Y:S07]  /*60a0*/  @!P1 IMAD.U32 R40, RZ, RZ, UR4 ;  /* 0x00000004ff289e24 */ /* 0x018fee000f8e00ff */
.L_x_120:
[----:B-----5:R-:W-:Y:S01]  /*60b0*/  @!P0 ISETP.EQ.AND P2, PT, R40, RZ, PT ;  /* 0x000000ff2800820c */ /* 0x020fe20003f42270 */
[----:B------:R-:W-:Y:S01]  /*60c0*/  @!UPT UIADD3 URZ, UPT, UPT, URZ, URZ, URZ ;  /* 0x000000fffffff290 */ /* 0x000fe2000fffe0ff */
[----:B------:R-:W-:Y:S11]  /*60d0*/  @!P0 BRA `(.L_x_121) ;  /* 0x0000000000148947 */ /* 0x000ff60003800000 */
[----:B------:R-:W-:Y:S02]  /*60e0*/  LOP3.LUT P0, RZ, R76, 0xff, RZ, 0xc0, !PT ;  /* 0x000000ff4cff7812 */ /* 0x000fe4000780c0ff */
[----:B------:R-:W-:Y:S04]  /*60f0*/  PLOP3.LUT P2, PT, PT, PT, UP1, 0x80, 0x8 ;  /* 0x000000000008781c */ /* 0x000fe80003f4f018 */
[----:B------:R-:W-:Y:S07]  /*6100*/  PLOP3.LUT P2, PT, P2, PT, PT, 0x8, 0x80 ;  /* 0x000000000080781c */ /* 0x000fee000174e170 */
[----:B------:R-:W-:Y:S11]  /*6110*/  @P0 ISETP.EQ.AND P2, PT, R40, RZ, PT ;  /* 0x000000ff2800020c */ /* 0x000ff60003f42270 */
[----:B------:R-:W-:Y:S02]  /*6120*/  @!UPT UIADD3 URZ, UPT, UPT, URZ, URZ, URZ ;  /* 0x000000fffffff290 */ /* 0x000fe4000fffe0ff */
.L_x_121:
[----:B------:R-:W3:Y:S01]  /*6130*/  SYNCS.PHASECHK.TRANS64.TRYWAIT P0, [UR21+0x230], R4 ;  /* 0x00023004ff0075a7 */ /* 0x000ee20008001115 */
[----:B------:R-:W-:Y:S04]  /*6140*/  ELECT P1, URZ, PT ;  /* 0x0000000000ff782f */ /* 0x000fe80003820000 */
[----:B------:R-:W-:Y:S01]  /*6150*/  PLOP3.LUT P1, PT, P2, P1, PT, 0xf2, 0x2f ;  /* 0x00000000002f781c */ /* 0x000fe20001723e72 */
[----:B------:R-:W-:Y:S01]  /*6160*/  @!UPT UIADD3 URZ, UPT, UPT, URZ, URZ, URZ ;  /* 0x000000fffffff290 */ /* 0x000fe2000fffe0ff */
[----:B---3--:R-:W-:Y:S11]  /*6170*/  @!P0 BRA `(.L_x_122) ;  /* 0x0000006400288947 */ /* 0x008ff60003800000 */
.L_x_264:
[----:B--2---:R-:W-:Y:S01]  /*6180*/  @!P1 IADD3 R2, P0, PT, R12, 0x580, RZ ;  /* 0x000005800c029810 */ /* 0x004fe20007f1e0ff */
[----:B------:R-:W-:Y:S01]  /*6190*/  VOTEU.ALL UP0, P1 ;  /* 0x0000000000ff7886 */ /* 0x000fe20000800000 */
[----:B------:R-:W-:Y:S01]  /*61a0*/  UMOV UR6, 0x0 ;  /* 0x0000000000067882 */ /* 0x000fe20000000000 */
[----:B------:R-:W-:Y:S01]  /*61b0*/  UMOV UR7, 0x10000000 ;  /* 0x1000000000077882 */ /* 0x000fe20000000000 */
[----:B------:R-:W-:Y:S01]  /*61c0*/  @!P1 R2UR UR5, R2 ;  /* 0x00000000020592ca */ /* 0x000fe200000e0000 */
[----:B------:R-:W-:Y:S01]  /*61d0*/  @!P1 IMAD.X R0, RZ, RZ, R13, P0 ;  /* 0x000000ffff009224 */ /* 0x000fe200000e060d */
[----:B------:R-:W-:Y:S02]  /*61e0*/  @!UP0 UIADD3 UR40, UPT, UPT, UR21, 0x400, URZ ;  /* 0x0000040015288890 */ /* 0x000fe4000fffe0ff */
[----:B------:R-:W-:Y:S02]  /*61f0*/  @!UP0 UIADD3 UR10, UPT, UPT, UR42, 0x80, URZ ;  /* 0x000000802a0a8890 */ /* 0x000fe4000fffe0ff */
[----:B------:R-:W-:Y:S01]  /*6200*/  @!P1 R2UR UR4, R0 ;  /* 0x00000000000492ca */ /* 0x000fe200000e0000 */
[----:B------:R-:W-:Y:S01]  /*6210*/  @!UP0 UIADD3 UR8, UPT, UPT, UR21, 0xc00, URZ ;  /* 0x00000c0015088890 */ /* 0x000fe2000fffe0ff */
[----:B------:R-:W-:Y:S01]  /*6220*/  @!P1 IMAD.MOV.U32 R0, RZ, RZ, 0x1000 ;  /* 0x00001000ff009424 */ /* 0x000fe200078e00ff */
[----:B------:R-:W-:Y:S01]  /*6230*/  VOTEU.ALL UP0, P1 ;  /* 0x0000000000ff7886 */ /* 0x000fe20000800000 */
[----:B------:R-:W-:Y:S01]  /*6240*/  UMOV UR44, UR36 ;  /* 0x00000024002c7c82 */ /* 0x000fe20008000000 */
[----:B------:R-:W-:Y:S01]  /*6250*/  UMOV UR9, UR41 ;  /* 0x0000002900097c82 */ /* 0x000fe20008000000 */
[----:B------:R-:W-:Y:S01]  /*6260*/  UMOV UR11, UR43 ;  /* 0x0000002b000b7c82 */ /* 0x000fe20008000000 */
[----:B------:R-:W-:Y:S01]  /*6270*/  IMAD.U32 R6, RZ, RZ, UR5 ;  /* 0x00000005ff067e24 */ /* 0x000fe2000f8e00ff */
[----:B------:R-:W-:Y:S05]  /*6280*/  UMOV UR12, UR36 ;  /* 0x00000024000c7c82 */ /* 0x000fea0008000000 */
[----:B------:R-:W-:Y:S01]  /*6290*/  IMAD.U32 R7, RZ, RZ, UR4 ;  /* 0x00000004ff077e24 */ /* 0x000fe2000f8e00ff */
[----:B------:R-:W-:Y:S04]  /*62a0*/  @!P1 R2UR UR4, R6 ;  /* 0x00000000060492ca */ /* 0x000fe800000e0000 */
[----:B------:R-:W-:Y:S11]  /*62b0*/  @!P1 R2UR UR5, R7 ;  /* 0x00000000070592ca */ /* 0x000ff600000e0000 */
[----:B------:R-:W-:Y:S02]  /*62c0*/  @!UPT UIADD3 URZ, UPT, UPT, URZ, URZ, URZ ;  /* 0x000000fffffff290 */ /* 0x000fe4000fffe0ff */
[----:B------:R-:W-:Y:S01]  /*62d0*/  @!UP0 UTMALDG.3D [UR40], [UR4], desc[UR6] ;  /* 0x00000628040085b4 */ /* 0x000fe20008011000 */
[----:B------:R-:W-:Y:S05]  /*62e0*/  VOTEU.ALL UP0, P1 ;  /* 0x0000000000ff7886 */ /* 0x000fea0000800000 */
[----:B------:R2:W-:Y:S01]  /*62f0*/  @!UP0 UTMALDG.3D [UR8], [UR4], desc[UR6] ;  /* 0x00000608040085b4 */ /* 0x0005e20008011000 */
[----:B------:R3:W-:Y:S01]  /*6300*/  @!P1 SYNCS.ARRIVE.TRANS64.RED.A0TR RZ, [UR21+0x210], R0 ;  /* 0x00021000ffff99a7 */ /* 0x0007e20008300415 */
[----:B--2---:R-:W-:Y:S09]  /*6310*/  UPRMT UR4, UR46, 0x654, UR41 ;  /* 0x000006542e047896 */ /* 0x004ff20008000029 */
[----:B------:R-:W-:Y:S01]  /*6320*/  SYNCS.ARRIVE.TRANS64.RED.A1T0 RZ, [UR4], RZ ;  /* 0x000000ffffff79a7 */ /* 0x000fe20008100404 */
[----:B------:R-:W2:Y:S02]  /*6330*/  SYNCS.PHASECHK.TRANS64.TRYWAIT P0, [UR21+0x238], R4 ;  /* 0x00023804ff0075a7 */ /* 0x000ea40008001115 */
[----:B--23--:R-:W-:Y:S05]  /*6340*/  @!P0 BRA `(.L_x_123) ;  /* 0x0000006000cc8947 */ /* 0x00cfea0003800000 */
.L_x_266:
[----:B------:R-:W-:Y:S01]  /*6350*/  @!P1 IADD3 R2, P0, PT, R12, 0x580, RZ ;  /* 0x000005800c029810 */ /* 0x000fe20007f1e0ff */
[----:B------:R-:W-:Y:S01]  /*6360*/  VOTEU.ALL UP0, P1 ;  /* 0x0000000000ff7886 */ /* 0x000fe20000800000 */
[----:B------:R-:W-:Y:S01]  /*6370*/  UMOV UR6, 0x0 ;  /* 0x0000000000067882 */ /* 0x000fe20000000000 */
[----:B------:R-:W-:Y:S01]  /*6380*/  UMOV UR7, 0x10000000 ;  /* 0x1000000000077882 */ /* 0x000fe20000000000 */
[----:B------:R-:W-:Y:S01]  /*6390*/  @!P1 R2UR UR5, R2 ;  /* 0x00000000020592ca */ /* 0x000fe200000e0000 */
[----:B--2---:R-:W-:Y:S01]  /*63a0*/  @!P1 IMAD.X R0, RZ, RZ, R13, P0 ;  /* 0x000000ffff009224 */ /* 0x004fe200000e060d */
[----:B------:R-:W-:Y:S02]  /*63b0*/  @!UP0 UIADD3 UR34, UPT, UPT, UR42, 0x20, URZ ;  /* 0x000000202a228890 */ /* 0x000fe4000fffe0ff */
[----:B------:R-:W-:Y:S02]  /*63c0*/  @!UP0 UIADD3 UR32, UPT, UPT, UR21, 0x1400, URZ ;  /* 0x0000140015208890 */ /* 0x000fe4000fffe0ff */
[----:B------:R-:W-:Y:S01]  /*63d0*/  @!P1 R2UR UR4, R0 ;  /* 0x00000000000492ca */ /* 0x000fe200000e0000 */
[----:B------:R-:W-:Y:S01]  /*63e0*/  @!UP0 UIADD3 UR10, UPT, UPT, UR42, 0xa0, URZ ;  /* 0x000000a02a0a8890 */ /* 0x000fe2000fffe0ff */
[----:B------:R-:W-:Y:S01]  /*63f0*/  @!P1 IMAD.MOV.U32 R0, RZ, RZ, 0x1000 ;  /* 0x00001000ff009424 */ /* 0x000fe200078e00ff */
[----:B------:R-:W-:Y:S01]  /*6400*/  @!UP0 UIADD3 UR8, UPT, UPT, UR21, 0x1c00, URZ ;  /* 0x00001c0015088890 */ /* 0x000fe2000fffe0ff */
[----:B------:R-:W-:Y:S01]  /*6410*/  VOTEU.ALL UP0, P1 ;  /* 0x0000000000ff7886 */ /* 0x000fe20000800000 */
[----:B------:R-:W-:Y:S02]  /*6420*/  UMOV UR35, UR43 ;  /* 0x0000002b00237c82 */ /* 0x000fe40008000000 */
[----:B------:R-:W-:Y:S01]  /*6430*/  IMAD.U32 R6, RZ, RZ, UR5 ;  /* 0x00000005ff067e24 */ /* 0x000fe2000f8e00ff */
[----:B------:R-:W-:Y:S01]  /*6440*/  UMOV UR9, UR33 ;  /* 0x0000002100097c82 */ /* 0x000fe20008000000 */
[----:B------:R-:W-:Y:S01]  /*6450*/  UMOV UR11, UR43 ;  /* 0x0000002b000b7c82 */ /* 0x000fe20008000000 */
[----:B------:R-:W-:Y:S03]  /*6460*/  UMOV UR12, UR36 ;  /* 0x00000024000c7c82 */ /* 0x000fe60008000000 */
        /* <DEDUP_REMOVED lines=12> */
.L_x_268:
[----:B------:R-:W-:Y:S01]  /*6530*/  @!P1 IADD3 R2, P0, PT, R12, 0x580, RZ ;  /* 0x000005800c029810 */ /* 0x000fe20007f1e0ff */
[----:B------:R-:W-:Y:S01]  /*6540*/  VOTEU.ALL UP0, P1 ;  /* 0x0000000000ff7886 */ /* 0x000fe20000800000 */
[----:B------:R-:W-:Y:S01]  /*6550*/  UMOV UR6, 0x0 ;  /* 0x0000000000067882 */ /* 0x000fe20000000000 */
[----:B------:R-:W-:Y:S01]  /*6560*/  UMOV UR7, 0x10000000 ;  /* 0x1000000000077882 */ /* 0x000fe20000000000 */
[----:B------:R-:W-:Y:S01]  /*6570*/  @!P1 R2UR UR5, R2 ;  /* 0x00000000020592ca */ /* 0x000fe200000e0000 */
[----:B--2---:R-:W-:Y:S01]  /*6580*/  @!P1 IMAD.X R0, RZ, RZ, R13, P0 ;  /* 0x000000ffff009224 */ /* 0x004fe200000e060d */
[----:B------:R-:W-:Y:S01]  /*6590*/  @!UP0 UIADD3 UR26, UPT, UPT, UR42, 0x40, URZ ;  /* 0x000000402a1a8890 */ /* 0x000fe2000fffe0ff */
[----:B------:R-:W-:Y:S01]  /*65a0*/  VIADD R10, R10, 0x1 ;  /* 0x000000010a0a7836 */ /* 0x000fe20000000000 */
        /* <DEDUP_REMOVED lines=10> */
[----:B------:R-:W-:Y:S01]  /*6650*/  UMOV UR11, UR43 ;  /* 0x0000002b000b7c82 */ /* 0x000fe20008000000 */
[----:B------:R-:W-:Y:S02]  /*6660*/  UMOV UR12, UR36 ;  /* 0x00000024000c7c82 */ /* 0x000fe40008000000 */
        /* <DEDUP_REMOVED lines=12> */
.L_x_270:
[----:B------:R-:W-:Y:S01]  /*6730*/  UIADD3 UR30, UPT, UPT, UR14, UR63, URZ ;  /* 0x0000003f0e1e7290 */ /* 0x000fe2000fffe0ff */
[----:B------:R-:W-:Y:S01]  /*6740*/  @!P1 IADD3 R2, P0, PT, R12, 0x580, RZ ;  /* 0x000005800c029810 */ /* 0x000fe20007f1e0ff */
[----:B------:R-:W-:Y:S01]  /*6750*/  UPLOP3.LUT UP3, UPT, UPT, UPT, UPT, 0x80, 0x8 ;  /* 0x000000000008789c */ /* 0x000fe20003f6f070 */
[----:B------:R-:W-:Y:S01]  /*6760*/  R2UR UR24, R78 ;  /* 0x000000004e1872ca */ /* 0x000fe200000e0000 */
[----:B------:R-:W-:Y:S01]  /*6770*/  VOTEU.ALL UP0, P1 ;  /* 0x0000000000ff7886 */ /* 0x000fe20000800000 */
[----:B------:R-:W-:Y:S01]  /*6780*/  @!P1 R2UR UR5, R2 ;  /* 0x00000000020592ca */ /* 0x000fe200000e0000 */
[----:B--2---:R-:W-:Y:S01]  /*6790*/  @!P1 IMAD.X R0, RZ, RZ, R13, P0 ;  /* 0x000000ffff009224 */ /* 0x004fe200000e060d */
[----:B------:R-:W-:Y:S01]  /*67a0*/  UMOV UR6, 0x0 ;  /* 0x0000000000067882 */ /* 0x000fe20000000000 */
[----:B------:R-:W-:Y:S01]  /*67b0*/  UMOV UR7, 0x10000000 ;  /* 0x1000000000077882 */ /* 0x000fe20000000000 */
[----:B------:R-:W-:Y:S01]  /*67c0*/  @!UP0 UIADD3 UR18, UPT, UPT, UR42, 0x60, URZ ;  /* 0x000000602a128890 */ /* 0x000fe2000fffe0ff */
[----:B------:R-:W-:Y:S01]  /*67d0*/  ISETP.NE.AND P0, PT, R10, 0x2, PT ;  /* 0x000000020a00780c */ /* 0x000fe20003f05270 */
[----:B------:R-:W-:Y:S01]  /*67e0*/  @!UP0 UIADD3 UR16, UPT, UPT, UR21, 0x3400, URZ ;  /* 0x0000340015108890 */ /* 0x000fe2000fffe0ff */
[----:B------:R-:W-:Y:S01]  /*67f0*/  @!P1 R2UR UR4, R0 ;  /* 0x00000000000492ca */ /* 0x000fe200000e0000 */
[----:B------:R-:W-:Y:S01]  /*6800*/  @!UP0 UIADD3 UR17, UPT, UPT, UR21, 0x228, URZ ;  /* 0x0000022815118890 */ /* 0x000fe2000fffe0ff */
[----:B------:R-:W-:Y:S01]  /*6810*/  SEL R0, RZ, 0x1, P0 ;  /* 0x00000001ff007807 */ /* 0x000fe20000000000 */
[----:B------:R-:W-:Y:S01]  /*6820*/  @!UP0 UIADD3 UR10, UPT, UPT, UR42, 0xe0, URZ ;  /* 0x000000e02a0a8890 */ /* 0x000fe2000fffe0ff */
[----:B------:R-:W-:Y:S01]  /*6830*/  LOP3.LUT R11, R11, 0x1, RZ, 0x3c, !PT ;  /* 0x000000010b0b7812 */ /* 0x000fe200078e3cff */
[----:B------:R-:W-:Y:S01]  /*6840*/  @!UP0 UIADD3 UR8, UPT, UPT, UR21, 0x3c00, URZ ;  /* 0x00003c0015088890 */ /* 0x000fe2000fffe0ff */
[----:B------:R-:W-:Y:S01]  /*6850*/  IMAD.U32 R4, RZ, RZ, UR5 ;  /* 0x00000005ff047e24 */ /* 0x000fe2000f8e00ff */
[----:B------:R-:W-:Y:S01]  /*6860*/  VOTEU.ALL UP0, P1 ;  /* 0x0000000000ff7886 */ /* 0x000fe20000800000 */
[----:B------:R-:W-:Y:S01]  /*6870*/  UMOV UR19, UR43 ;  /* 0x0000002b00137c82 */ /* 0x000fe20008000000 */
[----:B------:R-:W-:Y:S01]  /*6880*/  UMOV UR20, UR36 ;  /* 0x0000002400147c82 */ /* 0x000fe20008000000 */
[----:B------:R-:W-:Y:S01]  /*6890*/  UMOV UR11, UR43 ;  /* 0x0000002b000b7c82 */ /* 0x000fe20008000000 */
[----:B------:R-:W-:Y:S01]  /*68a0*/  UMOV UR12, UR36 ;  /* 0x00000024000c7c82 */ /* 0x000fe20008000000 */
[----:B------:R-:W-:Y:S01]  /*68b0*/  UMOV UR9, UR17 ;  /* 0x0000001100097c82 */ /* 0x000fe20008000000 */
[----:B------:R-:W-:Y:S01]  /*68c0*/  IMAD.U32 R5, RZ, RZ, UR4 ;  /* 0x00000004ff057e24 */ /* 0x000fe2000f8e00ff */
[----:B------:R-:W-:Y:S01]  /*68d0*/  @!P1 R2UR UR4, R4 ;  /* 0x00000000040492ca */ /* 0x000fe200000e0000 */
[----:B------:R-:W-:Y:S01]  /*68e0*/  UIADD3 UR31, UPT, UPT, UR13, UR24, URZ ;  /* 0x000000180d1f7290 */ /* 0x000fe2000fffe0ff */
[----:B------:R-:W-:Y:S01]  /*68f0*/  LOP3.LUT R9, R9, R0, RZ, 0x3c, !PT ;  /* 0x0000000009097212 */ /* 0x000fe200078e3cff */
[----:B------:R-:W-:Y:S01]  /*6900*/  UMOV UR36, UR29 ;  /* 0x0000001d00247c82 */ /* 0x000fe20008000000 */
[----:B------:R-:W-:Y:S02]  /*6910*/  @!P1 R2UR UR5, R5 ;  /* 0x00000000050592ca */ /* 0x000fe400000e0000 */
[----:B------:R-:W-:Y:S11]  /*6920*/  SEL R10, R10, RZ, P0 ;  /* 0x000000ff0a0a7207 */ /* 0x000ff60000000000 */
[----:B------:R2:W-:Y:S01]  /*6930*/  @!UP0 UTMALDG.3D [UR16], [UR4], desc[UR6] ;  /* 0x00000610040085b4 */ /* 0x0005e20008011000 */
[----:B------:R-:W-:Y:S05]  /*6940*/  VOTEU.ALL UP0, P1 ;  /* 0x0000000000ff7886 */ /* 0x000fea0000800000 */
[----:B------:R2:W-:Y:S01]  /*6950*/  @!UP0 UTMALDG.3D [UR8], [UR4], desc[UR6] ;  /* 0x00000608040085b4 */ /* 0x0005e20008011000 */
[----:B------:R2:W-:Y:S01]  /*6960*/  @!P1 SYNCS.ARRIVE.TRANS64.RED.A0TR RZ, [UR21+0x228], R3 ;  /* 0x00022803ffff99a7 */ /* 0x0005e20008300415 */
[----:B------:R-:W-:Y:S01]  /*6970*/  SYNCS.ARRIVE.TRANS64.RED.A1T0 RZ, [UR52], RZ ;  /* 0x000000ffffff79a7 */ /* 0x000fe20008100434 */
[----:B------:R-:W-:Y:S05]  /*6980*/  BRA.U UP2, `(.L_x_126) ;  /* 0xffffffed02e47547 */ /* 0x000fea000b83ffff */
[----:B------:R-:W-:-:S04]  /*6990*/  SHF.L.U32 R2, R11, 0x1f, RZ ;  /* 0x0000001f0b027819 */ /* 0x000fc800000006ff */
[----:B------:R-:W3:Y:S02]  /*69a0*/  SYNCS.PHASECHK.TRANS64.TRYWAIT P0, [UR21+0x230], R2 ;  /* 0x00023002ff0075a7 */ /* 0x000ee40008001115 */
[----:B---3--:R-:W-:Y:S05]  /*69b0*/  @!P0 BRA `(.L_x_127) ;  /* 0x0000005c00788947 */ /* 0x008fea0003800000 */
.L_x_272:
[----:B------:R-:W4:Y:S02]  /*69c0*/  SYNCS.PHASECHK.TRANS64.TRYWAIT P0, [UR21+0x238], R2 ;  /* 0x00023802ff0075a7 */ /* 0x000f240008001115 */
[----:B----4-:R-:W-:Y:S05]  /*69d0*/  @!P0 BRA `(.L_x_128) ;  /* 0x0000005c00888947 */ /* 0x010fea0003800000 */
.L_x_274:
[----:B------:R-:W4:Y:S02]  /*69e0*/  SYNCS.PHASECHK.TRANS64.TRYWAIT P0, [UR21+0x240], R2 ;  /* 0x00024002ff0075a7 */ /* 0x000f240008001115 */
[----:B----4-:R-:W-:Y:S05]  /*69f0*/  @!P0 BRA `(.L_x_129) ;  /* 0x0000005c00988947 */ /* 0x010fea0003800000 */
.L_x_276:
[----:B---3--:R-:W-:-:S07]  /*6a00*/  MOV R0, UR21 ;  /* 0x0000001500007c02 */ /* 0x008fce0008000f00 */
.L_x_130:
[----:B---3--:R-:W-:-:S04]  /*6a10*/  SHF.L.U32 R2, R11, 0x1f, RZ ;  /* 0x0000001f0b027819 */ /* 0x008fc800000006ff */
[----:B------:R3:W4:Y:S03]  /*6a20*/  SYNCS.PHASECHK.TRANS64.TRYWAIT P0, [R0+URZ+0x248], R2 ;  /* 0x00024802000075a7 */ /* 0x00072600080011ff */
[----:B----4-:R-:W-:Y:S05]  /*6a30*/  @!P0 NANOSLEEP.SYNCS 0x989680 ;  /* 0x009896800000895d */ /* 0x010fea0003900000 */
[----:B------:R-:W4:Y:S02]  /*6a40*/  @!P0 SYNCS.PHASECHK.TRANS64 P0, [R0+URZ+0x248], R2 ;  /* 0x00024802000085a7 */ /* 0x000f2400080010ff */
[----:B-12-4-:R-:W-:Y:S05]  /*6a50*/  @P0 EXIT ;  /* 0x000000000000094d */ /* 0x016fea0003800000 */
[----:B------:R-:W-:Y:S05]  /*6a60*/  BRA `(.L_x_130) ;  /* 0xfffffffc00e87947 */ /* 0x000fea000383ffff */
.L_x_115:
[----:B------:R-:W-:-:S06]  /*6a70*/  UISETP.GE.AND UP0, UPT, UR20, 0x4, UPT ;  /* 0x000000041400788c */ /* 0x000fcc000bf06270 */
[----:B------:R-:W-:-:S13]  /*6a80*/  PLOP3.LUT P0, PT, PT, PT, UP0, 0x80, 0x8 ;  /* 0x000000000008781c */ /* 0x000fda0003f0f008 */
[----:B-1----:R-:W-:Y:S05]  /*6a90*/  @!P0 EXIT ;  /* 0x000000000000894d */ /* 0x002fea0003800000 */
[----:B------:R-:W-:Y:S01]  /*6aa0*/  BAR.SYNC.DEFER_BLOCKING 0x6, 0xa0 ;  /* 0x0182800000007b1d */ /* 0x000fe20000010000 */
[----:B------:R-:W-:Y:S01]  /*6ab0*/  IMAD.SHL.U32 R75, R87, 0x20, RZ ;  /* 0x00000020574b7824 */ /* 0x000fe200078e00ff */
[----:B------:R-:W-:Y:S01]  /*6ac0*/  CS2R R84, SRZ ;  /* 0x0000000000547805 */ /* 0x000fe2000001ff00 */
[----:B------:R-:W-:Y:S01]  /*6ad0*/  IMAD.SHL.U32 R5, R77, 0x200000, RZ ;  /* 0x002000004d057824 */ /* 0x000fe200078e00ff */
[----:B------:R-:W-:Y:S01]  /*6ae0*/  CS2R R82, SRZ ;  /* 0x0000000000527805 */ /* 0x000fe2000001ff00 */
[C---:B------:R-:W-:Y:S01]  /*6af0*/  IMAD.U32 R37, R87.reuse, 0x10000, RZ ;  /* 0x0001000057257824 */ /* 0x040fe200078e00ff */
[----:B------:R-:W-:Y:S02]  /*6b00*/  UMOV UR43, 0x400 ;  /* 0x00000400002b7882 */ /* 0x000fe40000000000 */
[----:B------:R-:W1:Y:S01]  /*6b10*/  LDC.64 R72, c[0x0][0x8b0] ;  /* 0x00022c00ff487b82 */ /* 0x000e620000000a00 */
[----:B------:R-:W-:Y:S01]  /*6b20*/  ULEA UR43, UR46, UR43, 0x18 ;  /* 0x0000002b2e2b7291 */ /* 0x000fe2000f8ec0ff */
[----:B------:R-:W-:Y:S01]  /*6b30*/  IMAD.SHL.U32 R4, R87, 0x4, RZ ;  /* 0x0000000457047824 */ /* 0x000fe200078e00ff */
[----:B------:R-:W-:Y:S01]  /*6b40*/  LOP3.LUT R7, R75, 0x80, RZ, 0xc0, !PT ;  /* 0x000000804b077812 */ /* 0x000fe200078ec0ff */
[----:B------:R-:W-:Y:S01]  /*6b50*/  IMAD.SHL.U32 R6, R77, 0x400, RZ ;  /* 0x000004004d067824 */ /* 0x000fe200078e00ff */
[----:B------:R-:W-:Y:S01]  /*6b60*/  LOP3.LUT R74, R75, 0xb60, RZ, 0xc0, !PT ;  /* 0x00000b604b4a7812 */ /* 0x000fe200078ec0ff */
[----:B------:R-:W-:Y:S01]  /*6b70*/  UIADD3 UR4, UPT, UPT, UR43, 0x4400, URZ ;  /* 0x000044002b047890 */ /* 0x000fe2000fffe0ff */
[----:B------:R-:W-:Y:S01]  /*6b80*/  LOP3.LUT R5, R5, 0x200000, RZ, 0xc0, !PT ;  /* 0x0020000005057812 */ /* 0x000fe200078ec0ff */
[----:B------:R-:W2:Y:S01]  /*6b90*/  LDC.64 R70, c[0x0][0x8a8] ;  /* 0x00022a00ff467b82 */ /* 0x000ea20000000a00 */
[----:B------:R-:W-:Y:S01]  /*6ba0*/  LOP3.LUT R4, R7, 0x10, R4, 0xf8, !PT ;  /* 0x0000001007047812 */ /* 0x000fe200078ef804 */
[----:B------:R-:W-:Y:S01]  /*6bb0*/  IMAD.MOV.U32 R36, RZ, RZ, RZ ;  /* 0x000000ffff247224 */ /* 0x000fe200078e00ff */
[----:B------:R-:W-:Y:S01]  /*6bc0*/  LOP3.LUT R74, R74, 0x400, R6, 0xf8, !PT ;  /* 0x000004004a4a7812 */ /* 0x000fe200078ef806 */
[----:B------:R-:W-:Y:S01]  /*6bd0*/  IMAD.MOV.U32 R81, RZ, RZ, RZ ;  /* 0x000000ffff517224 */ /* 0x000fe200078e00ff */
[----:B------:R-:W-:Y:S01]  /*6be0*/  LOP3.LUT R37, R5, 0x400000, R37, 0xf8, !PT ;  /* 0x0040000005257812 */ /* 0x000fe200078ef825 */
[----:B------:R-:W-:Y:S01]  /*6bf0*/  IMAD.U32 R86, RZ, RZ, UR4 ;  /* 0x00000004ff567e24 */ /* 0x000fe2000f8e00ff */
[----:B------:R-:W-:Y:S01]  /*6c00*/  LOP3.LUT P0, RZ, R75, 0x80, RZ, 0xc0, !PT ;  /* 0x000000804bff7812 */ /* 0x000fe2000780c0ff */
[----:B------:R-:W3:Y:S01]  /*6c10*/  LDCU UR58, c[0x0][0x370] ;  /* 0x00006e00ff3a77ac */ /* 0x000ee20008000800 */
[----:B------:R-:W4:Y:S01]  /*6c20*/  LDS R0, [UR43+0x310] ;  /* 0x0003102bff007984 */ /* 0x000f220008000800 */
[----:B------:R-:W-:-:S02]  /*6c30*/  LOP3.LUT R74, R74, R4, RZ, 0xfc, !PT ;  /* 0x000000044a4a7212 */ /* 0x000fc400078efcff */
[----:B------:R-:W-:Y:S01]  /*6c40*/  P2R R4, PR, RZ, 0x1 ;  /* 0x00000001ff047803 */ /* 0x000fe20000000000 */
[----:B------:R-:W1:Y:S01]  /*6c50*/  LDCU UR42, c[0x0][0xb0c] ;  /* 0x00016180ff2a77ac */ /* 0x000e620008000800 */
[----:B------:R-:W-:Y:S01]  /*6c60*/  LOP3.LUT R87, R87, 0x60, RZ, 0xc0, !PT ;  /* 0x0000006057577812 */ /* 0x000fe200078ec0ff */
[----:B------:R-:W1:Y:S01]  /*6c70*/  LDCU UR39, c[0x0][0xb30] ;  /* 0x00016600ff2777ac */ /* 0x000e620008000800 */
[----:B------:R-:W1:Y:S01]  /*6c80*/  LDCU.64 UR56, c[0x0][0x888] ;  /* 0x00011100ff3877ac */ /* 0x000e620008000a00 */
[----:B------:R-:W1:Y:S01]  /*6c90*/  LDCU.64 UR40, c[0x0][0xb28] ;  /* 0x00016500ff2877ac */ /* 0x000e620008000a00 */
[----:B------:R-:W1:Y:S01]  /*6ca0*/  LDCU.64 UR60, c[0x0][0x890] ;  /* 0x00011200ff3c77ac */ /* 0x000e620008000a00 */
[----:B------:R-:W1:Y:S01]  /*6cb0*/  LDCU.128 UR52, c[0x0][0xb10] ;  /* 0x00016200ff3477ac */ /* 0x000e620008000c00 */
[----:B------:R-:W1:Y:S01]  /*6cc0*/  LDCU UR47, c[0x0][0x374] ;  /* 0x00006e80ff2f77ac */ /* 0x000e620008000800 */
[----:B------:R-:W-:Y:S01]  /*6cd0*/  UIADD3 UR62, UPT, UPT, UR43, 0x400, URZ ;  /* 0x000004002b3e7890 */ /* 0x000fe2000fffe0ff */
[----:B-1234-:R-:W-:-:S11]  /*6ce0*/  IMAD.IADD R37, R0, 0x1, R37 ;  /* 0x0000000100257824 */ /* 0x01efd600078e0225 */
.L_x_172:
[C---:B------:R-:W-:Y:S02]  /*6cf0*/  LEA R3, R81.reuse, UR43, 0x3 ;  /* 0x0000002b51037c11 */ /* 0x040fe4000f8e18ff */
[----:B------:R-:W-:Y:S02]  /*6d00*/  SHF.L.U32 R0, R84, 0x1f, RZ ;  /* 0x0000001f54007819 */ /* 0x000fe400000006ff */
[----:B------:R-:W-:Y:S02]  /*6d10*/  LEA R4, R81, UR43, 0x4 ;  /* 0x0000002b51047c11 */ /* 0x000fe4000f8e20ff */
[----:B-1----:R-:W1:Y:S02]  /*6d20*/  SYNCS.PHASECHK.TRANS64.TRYWAIT P0, [R3+URZ+0x260], R0 ;  /* 0x00026000030075a7 */ /* 0x002e6400080011ff */
[----:B-1----:R-:W-:Y:S05]  /*6d30*/  @!P0 BRA `(.L_x_131) ;  /* 0x0000005800e08947 */ /* 0x002fea0003800000 */
.L_x_277:
        /* <DEDUP_REMOVED lines=8> */
[----:B--2---:R-:W-:Y:S11]  /*6dc0*/  LOP3.LUT P0, RZ, R6, 0x1, RZ, 0xc0, !PT ;  /* 0x0000000106ff7812 */ /* 0x004ff6000780c0ff */
[----:B------:R-:W-:Y:S02]  /*6dd0*/  @!UPT UIADD3 URZ, UPT, UPT, URZ, URZ, URZ ;  /* 0x000000fffffff290 */ /* 0x000fe4000fffe0ff */
[----:B---3--:R-:W-:Y:S01]  /*6de0*/  VOTEU.ANY UP1, P0 ;  /* 0x0000000000ff7886 */ /* 0x008fe20000020100 */
[----:B------:R-:W-:Y:S01]  /*6df0*/  PLOP3.LUT P0, PT, PT, PT, UP1, 0x80, 0x8 ;  /* 0x000000000008781c */ /* 0x000fe20003f0f018 */
[----:B------:R-:W-:Y:S11]  /*6e00*/  UP2UR UR44, UPR, URZ, 0x2 ;  /* 0x00000002ff2c7883 */ /* 0x000ff60008000000 */
[----:B------:R-:W-:Y:S01]  /*6e10*/  @!UPT UIADD3 URZ, UPT, UPT, URZ, URZ, URZ ;  /* 0x000000fffffff290 */ /* 0x000fe2000fffe0ff */
[----:B-1----:R-:W-:Y:S02]  /*6e20*/  @P0 SHF.R.U32.HI R0, RZ, 0x10, R5 ;  /* 0x00000010ff000819 */ /* 0x002fe40000011605 */
        /* <DEDUP_REMOVED lines=12> */
[----:B------:R-:W2:Y:S01]  /*6ef0*/  LDCU UR12, c[0x0][0xb20] ;  /* 0x00016400ff0c77ac */ /* 0x000ea20008000800 */
[----:B------:R-:W-:Y:S02]  /*6f00*/  UIMAD.WIDE.U32 UR4, UR47, UR55, URZ ;  /* 0x000000372f0472a5 */ /* 0x000fe4000f8e00ff */
[----:B------:R-:W-:Y:S02]  /*6f10*/  UIMAD.WIDE.U32 UR6, UR58, UR52, URZ ;  /* 0x000000343a0672a5 */ /* 0x000fe4000f8e00ff */
[----:B------:R-:W-:Y:S02]  /*6f20*/  UISETP.NE.AND UP0, UPT, UR54, 0x1, UPT ;  /* 0x000000013600788c */ /* 0x000fe4000bf05270 */
[----:B------:R-:W-:Y:S02]  /*6f30*/  UIMAD.WIDE.U32 UR8, UR37, UR55, URZ ;  /* 0x00000037250872a5 */ /* 0x000fe4000f8e00ff */
[----:B------:R-:W-:Y:S02]  /*6f40*/  UIMAD.WIDE.U32 UR10, UR38, UR52, URZ ;  /* 0x00000034260a72a5 */ /* 0x000fe4000f8e00ff */
[----:B------:R-:W-:Y:S02]  /*6f50*/  UISETP.NE.AND UP1, UPT, UR42, 0x1, UPT ;  /* 0x000000012a00788c */ /* 0x000fe4000bf25270 */
[----:B------:R-:W-:Y:S01]  /*6f60*/  UISETP.NE.AND UP2, UPT, UR45, 0x1, UPT ;  /* 0x000000012d00788c */ /* 0x000fe2000bf45270 */
[----:B------:R-:W-:Y:S02]  /*6f70*/  UMOV UR4, UR5 ;  /* 0x0000000500047c82 */ /* 0x000fe40008000000 */
[----:B--2---:R-:W-:Y:S03]  /*6f80*/  USHF.R.U32.HI UR5, URZ, UR12, UR4 ;  /* 0x0000000cff057299 */ /* 0x004fe60008011604 */
[----:B------:R-:W-:Y:S02]  /*6f90*/  UMOV UR4, UR7 ;  /* 0x0000000700047c82 */ /* 0x000fe40008000000 */
[----:B------:R-:W-:Y:S02]  /*6fa0*/  USHF.R.U32.HI UR7, URZ, UR53, UR4 ;  /* 0x00000035ff077299 */ /* 0x000fe40008011604 */
[----:B------:R-:W-:Y:S02]  /*6fb0*/  USEL UR4, UR47, UR5, !UP0 ;  /* 0x000000052f047287 */ /* 0x000fe4000c000000 */
[----:B------:R-:W-:Y:S01]  /*6fc0*/  USEL UR7, UR58, UR7, !UP1 ;  /* 0x000000073a077287 */ /* 0x000fe2000c800000 */
[----:B------:R-:W-:Y:S01]  /*6fd0*/  UMOV UR5, UR9 ;  /* 0x0000000900057c82 */ /* 0x000fe20008000000 */
[----:B------:R-:W-:Y:S02]  /*6fe0*/  UIMAD.WIDE.U32 UR8, UR4, UR40, URZ ;  /* 0x00000028040872a5 */ /* 0x000fe4000f8e00ff */
[----:B------:R-:W-:Y:S03]  /*6ff0*/  USHF.R.U32.HI UR6, URZ, UR12, UR5 ;  /* 0x0000000cff067299 */ /* 0x000fe60008011605 */
[----:B------:R-:W-:Y:S01]  /*7000*/  UMOV UR5, UR11 ;  /* 0x0000000b00057c82 */ /* 0x000fe20008000000 */
[----:B------:R-:W-:Y:S02]  /*7010*/  UIMAD.WIDE.U32 UR10, UR7, UR40, URZ ;  /* 0x00000028070a72a5 */ /* 0x000fe4000f8e00ff */
[----:B------:R-:W-:Y:S02]  /*7020*/  USHF.R.U32.HI UR12, URZ, UR53, UR5 ;  /* 0x00000035ff0c7299 */ /* 0x000fe40008011605 */
[----:B------:R-:W-:Y:S01]  /*7030*/  USEL UR6, UR37, UR6, !UP0 ;  /* 0x0000000625067287 */ /* 0x000fe2000c000000 */
[----:B------:R-:W-:Y:S02]  /*7040*/  UMOV UR5, UR9 ;  /* 0x0000000900057c82 */ /* 0x000fe40008000000 */
[----:B------:R-:W-:Y:S01]  /*7050*/  UMOV UR10, UR11 ;  /* 0x0000000b000a7c82 */ /* 0x000fe20008000000 */
[----:B------:R-:W-:Y:S02]  /*7060*/  @UP2 USHF.R.U32.HI UR4, URZ, UR41, UR5 ;  /* 0x00000029ff042299 */ /* 0x000fe40008011605 */
[----:B------:R-:W-:Y:S02]  /*7070*/  @UP2 USHF.R.U32.HI UR7, URZ, UR41, UR10 ;  /* 0x00000029ff072299 */ /* 0x000fe4000801160a */
[----:B------:R-:W-:Y:S02]  /*7080*/  UIMAD UR4, UR45, UR4, URZ ;  /* 0x000000042d0472a4 */ /* 0x000fe4000f8e02ff */
[----:B------:R-:W-:Y:S02]  /*7090*/  UIMAD.WIDE.U32 UR10, UR6, UR40, URZ ;  /* 0x00000028060a72a5 */ /* 0x000fe4000f8e00ff */
[----:B------:R-:W-:Y:S02]  /*70a0*/  USEL UR5, UR38, UR12, !UP1 ;  /* 0x0000000c26057287 */ /* 0x000fe4000c800000 */
[----:B------:R-:W-:Y:S02]  /*70b0*/  UIMAD UR8, UR45, UR7, URZ ;  /* 0x000000072d0872a4 */ /* 0x000fe4000f8e02ff */
[----:B------:R-:W-:Y:S03]  /*70c0*/  UISETP.GE.AND UP0, UPT, UR6, UR4, UPT ;  /* 0x000000040600728c */ /* 0x000fe6000bf06270 */
[----:B------:R-:W-:Y:S01]  /*70d0*/  UMOV UR4, UR11 ;  /* 0x0000000b00047c82 */ /* 0x000fe20008000000 */
[----:B------:R-:W-:Y:S02]  /*70e0*/  UISETP.GE.OR UP0, UPT, UR5, UR8, UP0 ;  /* 0x000000080500728c */ /* 0x000fe40008706670 */
[----:B------:R-:W-:Y:S02]  /*70f0*/  USHF.R.U32.HI UR4, URZ, UR41, UR4 ;  /* 0x00000029ff047299 */ /* 0x000fe40008011604 */
[----:B------:R-:W-:Y:S02]  /*7100*/  UIMAD.WIDE.U32 UR8, UR5, UR40, URZ ;  /* 0x00000028050872a5 */ /* 0x000fe4000f8e00ff */
[----:B------:R-:W-:Y:S02]  /*7110*/  USEL UR11, UR6, UR4, !UP2 ;  /* 0x00000004060b7287 */ /* 0x000fe4000d000000 */
[----:B------:R-:W-:Y:S02]  /*7120*/  UIADD3 UR8, UPT, UPT, -UR5, URZ, URZ ;  /* 0x000000ff05087290 */ /* 0x000fe4000fffe1ff */
[----:B------:R-:W-:Y:S01]  /*7130*/  UIADD3 UR10, UPT, UPT, -UR11, URZ, URZ ;  /* 0x000000ff0b0a7290 */ /* 0x000fe2000fffe1ff */
[----:B------:R-:W-:Y:S01]  /*7140*/  @!UP0 UMOV UR4, UR9 ;  /* 0x0000000900048c82 */ /* 0x000fe20008000000 */
[----:B------:R-:W-:Y:S02]  /*7150*/  UIADD3 UR9, UPT, UPT, -UR6, URZ, URZ ;  /* 0x000000ff06097290 */ /* 0x000fe4000fffe1ff */
[----:B------:R-:W-:Y:S02]  /*7160*/  @!UP0 USHF.R.U32.HI UR4, URZ, UR41, UR4 ;  /* 0x00000029ff048299 */ /* 0x000fe40008011604 */
[----:B------:R-:W-:Y:S02]  /*7170*/  UIMAD UR10, UR45, UR10, UR6 ;  /* 0x0000000a2d0a72a4 */ /* 0x000fe4000f8e0206 */
[----:B------:R-:W-:Y:S04]  /*7180*/  @!UP0 USEL UR4, UR5, UR4, !UP2 ;  /* 0x0000000405048287 */ /* 0x000fe8000d000000 */
[----:B------:R-:W-:Y:S02]  /*7190*/  @!UP0 UIMAD UR10, UR7, UR10, UR4 ;  /* 0x0000000a070a82a4 */ /* 0x000fe4000f8e0204 */
[----:B------:R-:W-:Y:S02]  /*71a0*/  @!UP0 UIADD3 UR11, UPT, UPT, UR11, -UR4, URZ ;  /* 0x800000040b0b8290 */ /* 0x000fe4000fffe0ff */
[----:B------:R-:W-:Y:S02]  /*71b0*/  UIMAD UR7, UR42, UR8, UR38 ;  /* 0x000000082a0772a4 */ /* 0x000fe4000f8e0226 */
[----:B------:R-:W-:Y:S02]  /*71c0*/  @!UP0 UIMAD UR6, UR11, UR45, UR5 ;  /* 0x0000002d0b0682a4 */ /* 0x000fe4000f8e0205 */
[----:B------:R-:W-:Y:S01]  /*71d0*/  UIMAD UR4, UR54, UR9, UR37 ;  /* 0x00000009360472a4 */ /* 0x000fe2000f8e0225 */
[----:B------:R-:W-:Y:S02]  /*71e0*/  @!UP0 UMOV UR5, UR10 ;  /* 0x0000000a00058c82 */ /* 0x000fe40008000000 */
[----:B------:R-:W-:Y:S02]  /*71f0*/  UIMAD UR38, UR5, UR42, UR7 ;  /* 0x0000002a052672a4 */ /* 0x000fe4000f8e0207 */
[----:B------:R-:W-:Y:S11]  /*7200*/  UIMAD UR37, UR6, UR54, UR4 ;  /* 0x00000036062572a4 */ /* 0x000ff6000f8e0204 */
[----:B------:R-:W-:Y:S01]  /*7210*/  @!UPT UIADD3 URZ, UPT, UPT, URZ, URZ, URZ ;  /* 0x000000fffffff290 */ /* 0x000fe2000fffe0ff */
.L_x_132:
[----:B------:R-:W-:Y:S01]  /*7220*/  UISETP.NE.AND UP0, UPT, UR39, 0x1, UPT ;  /* 0x000000012700788c */ /* 0x000fe2000bf05270 */
[----:B------:R-:W-:Y:S01]  /*7230*/  IADD3 R81, PT, PT, R81, 0x1, RZ ;  /* 0x0000000151517810 */ /* 0x000fe20007ffe0ff */
[----:B------:R-:W-:Y:S02]  /*7240*/  USHF.L.U32 UR50, UR30, 0x6, URZ ;  /* 0x000000061e327899 */ /* 0x000fe400080006ff */
[----:B------:R-:W-:Y:S07]  /*7250*/  USHF.L.U32 UR49, UR31, 0x8, URZ ;  /* 0x000000081f317899 */ /* 0x000fee00080006ff */
[----:B------:R-:W2:Y:S01]  /*7260*/  @!UP0 LDCU.128 UR12, c[0x0][0xb10] ;  /* 0x00016200ff0c87ac */ /* 0x000ea20008000c00 */
[----:B------:R-:W3:Y:S01]  /*7270*/  @!UP0 LDCU UR5, c[0x0][0xb0c] ;  /* 0x00016180ff0587ac */ /* 0x000ee20008000800 */
[----:B------:R-:W4:Y:S01]  /*7280*/  @!UP0 LDCU UR10, c[0x0][0xb20] ;  /* 0x00016400ff0a87ac */ /* 0x000f220008000800 */
[----:B--2---:R-:W-:Y:S02]  /*7290*/  UIMAD.WIDE.U32 UR8, UR38, UR12, URZ ;  /* 0x0000000c260872a5 */ /* 0x004fe4000f8e00ff */
[----:B------:R-:W-:Y:S02]  /*72a0*/  UIMAD.WIDE.U32 UR6, UR37, UR15, URZ ;  /* 0x0000000f250672a5 */ /* 0x000fe4000f8e00ff */
[----:B------:R-:W-:Y:S03]  /*72b0*/  @!UP0 UISETP.NE.AND UP1, UPT, UR14, 0x1, UPT ;  /* 0x000000010e00888c */ /* 0x000fe6000bf25270 */
[----:B------:R-:W-:Y:S01]  /*72c0*/  @!UP0 UMOV UR4, UR9 ;  /* 0x0000000900048c82 */ /* 0x000fe20008000000 */
[----:B---3--:R-:W-:Y:S02]  /*72d0*/  @!UP0 UISETP.NE.AND UP2, UPT, UR5, 0x1, UPT ;  /* 0x000000010500888c */ /* 0x008fe4000bf45270 */
[----:B------:R-:W-:Y:S01]  /*72e0*/  @!UP0 USHF.R.U32.HI UR4, URZ, UR13, UR4 ;  /* 0x0000000dff048299 */ /* 0x000fe20008011604 */
[----:B------:R-:W-:Y:S02]  /*72f0*/  @!UP0 UMOV UR6, UR7 ;  /* 0x0000000700068c82 */ /* 0x000fe40008000000 */
[----:B----4-:R-:W-:Y:S02]  /*7300*/  @!UP0 USHF.R.U32.HI UR6, URZ, UR10, UR6 ;  /* 0x0000000aff068299 */ /* 0x010fe40008011606 */
[----:B------:R-:W-:Y:S02]  /*7310*/  @!UP0 USEL UR7, UR38, UR4, !UP2 ;  /* 0x0000000426078287 */ /* 0x000fe4000d000000 */
[----:B------:R-:W-:Y:S04]  /*7320*/  @!UP0 USEL UR6, UR37, UR6, !UP1 ;  /* 0x0000000625068287 */ /* 0x000fe8000c800000 */
[----:B------:R-:W-:Y:S02]  /*7330*/  @!UP0 UIADD3 UR4, UPT, UPT, -UR7, UR6, URZ ;  /* 0x0000000607048290 */ /* 0x000fe4000fffe1ff */
[----:B------:R-:W-:Y:S02]  /*7340*/  @!UP0 UIADD3 UR6, UPT, UPT, UR7, -UR6, URZ ;  /* 0x8000000607068290 */ /* 0x000fe4000fffe0ff */
[----:B------:R-:W-:Y:S02]  /*7350*/  @!UP0 UIMAD UR38, UR4, UR5, UR38 ;  /* 0x00000005042682a4 */ /* 0x000fe4000f8e0226 */
[----:B------:R-:W-:Y:S02]  /*7360*/  @!UP0 UIMAD UR37, UR6, UR14, UR37 ;  /* 0x0000000e062582a4 */ /* 0x000fe4000f8e0225 */
[----:B------:R-:W-:Y:S09]  /*7370*/  ULOP3.LUT UP0, URZ, UR62, 0x90, URZ, 0xc0, !UPT ;  /* 0x000000903eff7892 */ /* 0x000ff2000f80c0ff */
[----:B------:R-:W-:Y:S05]  /*7380*/  BRA.U !UP0, `(.L_x_133) ;  /* 0x0000000108407547 */ /* 0x000fea000b800000 */
[----:B------:R-:W2:Y:S01]  /*7390*/  LDCU.64 UR8, c[0x4][0x88] ;  /* 0x01001100ff0877ac */ /* 0x000ea20008000a00 */
[----:B------:R-:W-:Y:S01]  /*73a0*/  MOV R3, 0x0 ;  /* 0x0000000000037802 */ /* 0x000fe20000000f00 */
[----:B------:R-:W-:Y:S02]  /*73b0*/  HFMA2 R12, -RZ, RZ, 0, 5.9604644775390625e-08 ;  /* 0x00000001ff0c7431 */ /* 0x000fe400000001ff */
[----:B------:R-:W-:Y:S02]  /*73c0*/  IMAD.MOV.U32 R8, RZ, RZ, 0x70 ;  /* 0x00000070ff087424 */ /* 0x000fe400078e00ff */
[----:B------:R-:W-:Y:S01]  /*73d0*/  IMAD.MOV.U32 R13, RZ, RZ, RZ ;  /* 0x000000ffff0d7224 */ /* 0x000fe200078e00ff */
[----:B------:R-:W3:Y:S01]  /*73e0*/  LDCU.64 UR6, c[0x4][0x90] ;  /* 0x01001200ff0677ac */ /* 0x000ee20008000a00 */
[----:B------:R-:W4:Y:S01]  /*73f0*/  LDC.64 R2, c[0x4][R3] ;  /* 0x0100000003027b82 */ /* 0x000f220000000a00 */
[----:B------:R-:W1:Y:S01]  /*7400*/  LDCU.64 UR4, c[0x4][0x8] ;  /* 0x01000100ff0477ac */ /* 0x000e620008000a00 */
[----:B--2---:R-:W-:Y:S01]  /*7410*/  MOV R5, UR9 ;  /* 0x0000000900057c02 */ /* 0x004fe20008000f00 */
[----:B------:R-:W-:Y:S01]  /*7420*/  IMAD.U32 R4, RZ, RZ, UR8 ;  /* 0x00000008ff047e24 */ /* 0x000fe2000f8e00ff */
[----:B---3--:R-:W-:Y:S01]  /*7430*/  MOV R7, UR7 ;  /* 0x0000000700077c02 */ /* 0x008fe20008000f00 */
[----:B------:R-:W-:Y:S01]  /*7440*/  IMAD.U32 R6, RZ, RZ, UR6 ;  /* 0x00000006ff067e24 */ /* 0x000fe2000f8e00ff */
[----:B-1----:R-:W-:Y:S01]  /*7450*/  MOV R11, UR5 ;  /* 0x00000005000b7c02 */ /* 0x002fe20008000f00 */
[----:B------:R-:W-:Y:S02]  /*7460*/  IMAD.U32 R10, RZ, RZ, UR4 ;  /* 0x00000004ff0a7e24 */ /* 0x000fe4000f8e00ff */
[----:B------:R-:W-:Y:S07]  /*7470*/  LEPC R20, `(.L_x_133) ;  /* 0x000000001014794e */ /* 0x000fee0000000000 */
[----:B----45:R-:W-:Y:S05]  /*7480*/  CALL.ABS.NOINC R2 ;  /* 0x0000000002007343 */ /* 0x030fea0003c00000 */
.L_x_133:
[----:B------:R-:W-:Y:S01]  /*7490*/  LOP3.LUT P0, RZ, R86, 0x90, RZ, 0xc0, !PT ;  /* 0x0000009056ff7812 */ /* 0x000fe2000780c0ff */
[----:B------:R-:W-:Y:S11]  /*74a0*/  BSSY.RECONVERGENT B6, `(.L_x_134) ;  /* 0x0000013000067945 */ /* 0x000ff60003800200 */
[----:B------:R-:W-:Y:S01]  /*74b0*/  @!UPT UIADD3 URZ, UPT, UPT, URZ, URZ, URZ ;  /* 0x000000fffffff290 */ /* 0x000fe2000fffe0ff */
[----:B------:R-:W-:Y:S05]  /*74c0*/  @!P0 BRA `(.L_x_135) ;  /* 0x0000000000408947 */ /* 0x000fea0003800000 */
        /* <DEDUP_REMOVED lines=16> */
.L_x_135:
[----:B------:R-:W-:Y:S05]  /*75d0*/  BSYNC.RECONVERGENT B6 ;  /* 0x0000000000067941 */ /* 0x000fea0003800200 */
.L_x_134:
[----:B------:R-:W-:Y:S01]  /*75e0*/  R2UR UR4, R79 ;  /* 0x000000004f0472ca */ /* 0x000fe200000e0000 */
[----:B------:R-:W-:Y:S01]  /*75f0*/  UISETP.NE.U32.AND UP0, UPT, UR60, URZ, UPT ;  /* 0x000000ff3c00728c */ /* 0x000fe2000bf05070 */
[----:B------:R-:W-:Y:S02]  /*7600*/  ISETP.NE.U32.AND P4, PT, R72, RZ, PT ;  /* 0x000000ff4800720c */ /* 0x000fe40003f85070 */
[----:B------:R-:W-:Y:S01]  /*7610*/  ISETP.NE.U32.AND P2, PT, RZ, UR56, PT ;  /* 0x00000038ff007c0c */ /* 0x000fe2000bf45070 */
[----:B------:R-:W-:Y:S01]  /*7620*/  UISETP.NE.AND.EX UP1, UPT, UR61, URZ, UPT, UP0 ;  /* 0x000000ff3d00728c */ /* 0x000fe2000bf25300 */
[----:B------:R-:W-:Y:S01]  /*7630*/  ISETP.NE.AND.EX P4, PT, R73, RZ, PT, P4 ;  /* 0x000000ff4900720c */ /* 0x000fe20003f85340 */
[----:B------:R-:W-:Y:S01]  /*7640*/  UPLOP3.LUT UP0, UPT, UPT, UPT, UPT, 0x40, 0x4 ;  /* 0x000000000004789c */ /* 0x000fe20003f0e870 */
[----:B------:R-:W-:Y:S05]  /*7650*/  ISETP.NE.AND.EX P2, PT, RZ, UR57, PT, P2 ;  /* 0x00000039ff007c0c */ /* 0x000fea000bf45320 */
[----:B------:R-:W-:Y:S06]  /*7660*/  UISETP.NE.AND UP2, UPT, UR4, URZ, UPT ;  /* 0x000000ff0400728c */ /* 0x000fec000bf45270 */
[----:B------:R-:W-:Y:S05]  /*7670*/  PLOP3.LUT P1, PT, PT, PT, UP2, 0x80, 0x8 ;  /* 0x000000000008781c */ /* 0x000fea0003f2f028 */
[----:B------:R-:W-:Y:S06]  /*7680*/  @UP2 UPLOP3.LUT UP0, UPT, UPT, UPT, UP1, 0x80, 0x8 ;  /* 0x000000000008289c */ /* 0x000fec0003f0f010 */
[----:B------:R-:W-:Y:S01]  /*7690*/  PLOP3.LUT P0, PT, PT, PT, UP0, 0x80, 0x8 ;  /* 0x000000000008781c */ /* 0x000fe20003f0f008 */
[----:B------:R-:W-:Y:S01]  /*76a0*/  @!UPT UIADD3 URZ, UPT, UPT, URZ, URZ, URZ ;  /* 0x000000fffffff290 */ /* 0x000fe2000fffe0ff */
[----:B------:R-:W-:Y:S11]  /*76b0*/  BRA.U !UP1, `(.L_x_136) ;  /* 0x00000001093c7547 */ /* 0x000ff6000b800000 */
[----:B------:R-:W-:Y:S01]  /*76c0*/  UISETP.NE.U32.AND UP0, UPT, UR56, URZ, UPT ;  /* 0x000000ff3800728c */ /* 0x000fe2000bf05070 */
[----:B-1----:R-:W-:Y:S01]  /*76d0*/  HFMA2 R0, -RZ, RZ, 0, 5.9604644775390625e-08 ;  /* 0x00000001ff007431 */ /* 0x002fe200000001ff */
[----:B------:R-:W1:Y:S01]  /*76e0*/  LDCU.64 UR8, c[0x0][0x358] ;  /* 0x00006b00ff0877ac */ /* 0x000e620008000a00 */
[----:B------:R-:W-:Y:S01]  /*76f0*/  IMAD.MOV.U32 R76, RZ, RZ, 0x1 ;  /* 0x00000001ff4c7424 */ /* 0x000fe200078e00ff */
[----:B------:R-:W-:Y:S06]  /*7700*/  UISETP.NE.AND.EX UP0, UPT, UR57, URZ, UPT, UP0 ;  /* 0x000000ff3900728c */ /* 0x000fec000bf05300 */
[----:B------:R-:W-:Y:S05]  /*7710*/  PLOP3.LUT P3, PT, PT, PT, UP0, 0x80, 0x8 ;  /* 0x000000000008781c */ /* 0x000fea0003f6f008 */
[----:B------:R-:W2:Y:S01]  /*7720*/  @UP0 LDCU.64 UR4, c[0x0][0x888] ;  /* 0x00011100ff0407ac */ /* 0x000ea20008000a00 */
[----:B------:R-:W-:Y:S07]  /*7730*/  @UP0 UIMAD UR6, UR36, UR60, URZ ;  /* 0x0000003c240602a4 */ /* 0x000fee000f8e02ff */
[----:B------:R-:W-:Y:S01]  /*7740*/  @!P3 PRMT R76, R0, 0x7610, R76 ;  /* 0x00007610004cb816 */ /* 0x000fe2000000004c */
[----:B--2---:R-:W-:Y:S06]  /*7750*/  @UP0 UIMAD.WIDE UR4, UR6, 0x4, UR4 ;  /* 0x00000004060408a5 */ /* 0x004fec000f8e0204 */
[----:B-----5:R-:W-:Y:S01]  /*7760*/  IMAD.U32 R40, RZ, RZ, UR4 ;  /* 0x00000004ff287e24 */ /* 0x020fe2000f8e00ff */
[----:B------:R-:W-:Y:S04]  /*7770*/  MOV R41, UR5 ;  /* 0x0000000500297c02 */ /* 0x000fe80008000f00 */
[----:B------:R-:W2:Y:S01]  /*7780*/  @!UP0 LDCU UR4, c[0x0][0x880] ;  /* 0x00011000ff0487ac */ /* 0x000ea20008000800 */
[----:B-1----:R3:W5:Y:S02]  /*7790*/  @P3 LDG.E R40, desc[UR8][R40.64] ;  /* 0x0000000828283981 */ /* 0x002764000c1e1900 */
[----:B--23--:R-:W-:Y:S02]  /*77a0*/  @!P3 IMAD.U32 R40, RZ, RZ, UR4 ;  /* 0x00000004ff28be24 */ /* 0x00cfe4000f8e00ff */
.L_x_136:
[----:B------:R-:W-:Y:S05]  /*77b0*/  @!P4 BRA `(.L_x_137) ;  /* 0x000000000024c947 */ /* 0x000fea0003800000 */
[----:B------:R-:W-:Y:S01]  /*77c0*/  ISETP.NE.U32.AND P3, PT, R70, RZ, PT ;  /* 0x000000ff4600720c */ /* 0x000fe20003f65070 */
[----:B------:R-:W2:Y:S03]  /*77d0*/  LDCU.64 UR4, c[0x0][0x358] ;  /* 0x00006b00ff0477ac */ /* 0x000ea60008000a00 */
[----:B------:R-:W-:Y:S11]  /*77e0*/  ISETP.NE.AND.EX P3, PT, R71, RZ, PT, P3 ;  /* 0x000000ff4700720c */ /* 0x000ff60003f65330 */
[----:B------:R-:W-:Y:S02]  /*77f0*/  @!UPT UIADD3 URZ, UPT, UPT, URZ, URZ, URZ ;  /* 0x000000fffffff290 */ /* 0x000fe4000fffe0ff */
[----:B------:R-:W3:Y:S01]  /*7800*/  @P3 LDC.64 R2, c[0x0][0x8a8] ;  /* 0x00022a00ff023b82 */ /* 0x000ee20000000a00 */
[----:B-1----:R-:W-:Y:S04]  /*7810*/  @P3 IMAD R0, R72, UR36, RZ ;  /* 0x0000002448003c24 */ /* 0x002fe8000f8e02ff */
[----:B---3--:R-:W-:Y:S05]  /*7820*/  @P3 IMAD.WIDE R2, R0, 0x4, R2 ;  /* 0x0000000400023825 */ /* 0x008fea00078e0202 */
[----:B--2--5:R2:W5:Y:S02]  /*7830*/  @P3 LDG.E R38, desc[UR4][R2.64] ;  /* 0x0000000402263981 */ /* 0x024564000c1e1900 */
[----:B--2---:R-:W3:Y:S02]  /*7840*/  @!P3 LDC R38, c[0x0][0x8a0] ;  /* 0x00022800ff26bb82 */ /* 0x004ee40000000800 */
.L_x_137:
[----:B-----5:R-:W-:Y:S01]  /*7850*/  ISETP.NE.AND P4, PT, R40, RZ, PT ;  /* 0x000000ff2800720c */ /* 0x020fe20003f85270 */
[----:B------:R-:W-:Y:S01]  /*7860*/  BSSY B1, `(.L_x_138) ;  /* 0x0000040000017945 */ /* 0x000fe20003800000 */
[----:B------:R-:W-:Y:S01]  /*7870*/  SEL R2, RZ, 0xffffffff, P2 ;  /* 0xffffffffff027807 */ /* 0x000fe20001000000 */
[----:B------:R-:W-:Y:S01]  /*7880*/  IMAD.MOV.U32 R52, RZ, RZ, 0x1 ;  /* 0x00000001ff347424 */ /* 0x000fe200078e00ff */
[----:B------:R-:W-:Y:S01]  /*7890*/  LOP3.LUT P3, RZ, R76, 0xff, RZ, 0xc0, !PT ;  /* 0x000000ff4cff7812 */ /* 0x000fe2000786c0ff */
[----:B------:R-:W-:Y:S01]  /*78a0*/  IMAD R39, R36, 0x80, R37 ;  /* 0x0000008024277824 */ /* 0x000fe200078e0225 */
[----:B-1----:R-:W-:Y:S02]  /*78b0*/  @P1 SEL R0, RZ, 0xffffffff, P4 ;  /* 0xffffffffff001807 */ /* 0x002fe40002000000 */
[----:B------:R-:W-:Y:S02]  /*78c0*/  CS2R R50, SRZ ;  /* 0x0000000000327805 */ /* 0x000fe4000001ff00 */
[----:B------:R-:W-:Y:S02]  /*78d0*/  LEA R3, R83, UR43, 0x3 ;  /* 0x0000002b53037c11 */ /* 0x000fe4000f8e18ff */
[----:B------:R-:W-:Y:S02]  /*78e0*/  CS2R R48, SRZ ;  /* 0x0000000000307805 */ /* 0x000fe4000001ff00 */
[----:B------:R-:W-:Y:S02]  /*78f0*/  @P0 SEL R0, R2, R0, !P3 ;  /* 0x0000000002000207 */ /* 0x000fe40005800000 */
[----:B------:R-:W-:Y:S02]  /*7900*/  CS2R R46, SRZ ;  /* 0x00000000002e7805 */ /* 0x000fe4000001ff00 */
[----:B------:R-:W-:Y:S02]  /*7910*/  LEA R80, R36, UR43, 0x3 ;  /* 0x0000002b24507c11 */ /* 0x000fe4000f8e18ff */
[----:B------:R-:W-:Y:S02]  /*7920*/  CS2R R44, SRZ ;  /* 0x00000000002c7805 */ /* 0x000fe4000001ff00 */
[----:B------:R-:W-:Y:S02]  /*7930*/  @P1 LOP3.LUT R0, R0, 0x1, RZ, 0xc0, !PT ;  /* 0x0000000100001812 */ /* 0x000fe400078ec0ff */
[----:B------:R-:W-:Y:S02]  /*7940*/  SHF.L.U32 R4, R85, 0x1f, RZ ;  /* 0x0000001f55047819 */ /* 0x000fe400000006ff */
[----:B------:R-:W-:Y:S02]  /*7950*/  ISETP.NE.U32.OR P6, PT, R0, 0x1, !P1 ;  /* 0x000000010000780c */ /* 0x000fe40004fc5470 */
[----:B------:R-:W-:Y:S02]  /*7960*/  PLOP3.LUT P2, PT, PT, PT, UP1, 0x80, 0x8 ;  /* 0x000000000008781c */ /* 0x000fe40003f4f018 */
[----:B------:R-:W-:Y:S09]  /*7970*/  P2R R60, PR, RZ, 0x40 ;  /* 0x00000040ff3c7803 */ /* 0x000ff20000000000 */
[----:B------:R-:W-:Y:S04]  /*7980*/  @P6 SHF.L.U32 R0, R82, 0x1f, RZ ;  /* 0x0000001f52006819 */ /* 0x000fe800000006ff */
[----:B------:R1:W2:Y:S01]  /*7990*/  @P6 SYNCS.PHASECHK.TRANS64.TRYWAIT P1, [R3+URZ+0x210], R0 ;  /* 0x00021000030065a7 */ /* 0x0002a200080211ff */
[----:B------:R4:W3:Y:S01]  /*79a0*/  SYNCS.PHASECHK.TRANS64.TRYWAIT P0, [R80+URZ+0x280], R4 ;  /* 0x00028004500075a7 */ /* 0x0008e200080011ff */
[----:B-1----:R-:W-:Y:S04]  /*79b0*/  SEL R0, RZ, 0xffffffff, P4 ;  /* 0xffffffffff007807 */ /* 0x002fe80002000000 */
[----:B------:R-:W-:Y:S04]  /*79c0*/  @P2 SEL R0, R2, R0, !P3 ;  /* 0x0000000002002207 */ /* 0x000fe80005800000 */
[----:B------:R-:W-:Y:S04]  /*79d0*/  LOP3.LUT R0, R0, 0x1, RZ, 0xc0, !PT ;  /* 0x0000000100007812 */ /* 0x000fe800078ec0ff */
[----:B------:R-:W-:Y:S04]  /*79e0*/  ISETP.NE.U32.AND P5, PT, R0, 0x1, PT ;  /* 0x000000010000780c */ /* 0x000fe80003fa5070 */
[----:B------:R-:W-:Y:S02]  /*79f0*/  P2R R53, PR, RZ, 0x20 ;  /* 0x00000020ff357803 */ /* 0x000fe40000000000 */
[----:B--2---:R-:W-:Y:S01]  /*7a00*/  @P6 SEL R52, RZ, 0x1, !P1 ;  /* 0x00000001ff346807 */ /* 0x004fe20004800000 */
[----:B---34-:R-:W-:Y:S06]  /*7a10*/  @!P6 BRA `(.L_x_139) ;  /* 0x000000000090e947 */ /* 0x018fec0003800000 */
[----:B------:R-:W-:Y:S01]  /*7a20*/  @P5 IMAD R5, R83, 0x1000, R74 ;  /* 0x0000100053055824 */ /* 0x000fe200078e024a */
[----:B------:R-:W-:Y:S01]  /*7a30*/  LOP3.LUT P6, RZ, R75, 0x80, RZ, 0xc0, !PT ;  /* 0x000000804bff7812 */ /* 0x000fe200078cc0ff */
[----:B------:R-:W-:Y:S01]  /*7a40*/  BSSY B0, `(.L_x_140) ;  /* 0x000000f000007945 */ /* 0x000fe20003800000 */
[----:B------:R-:W-:Y:S01]  /*7a50*/  ISETP.NE.AND P2, PT, R52, RZ, PT ;  /* 0x000000ff3400720c */ /* 0x000fe20003f45270 */
[----:B------:R-:W-:Y:S01]  /*7a60*/  @P5 VIADD R0, R5, UR43 ;  /* 0x0000002b05005c36 */ /* 0x000fe20008000000 */
[----:B------:R-:W-:Y:S02]  /*7a70*/  PLOP3.LUT P1, PT, PT, PT, PT, 0x8, 0x80 ;  /* 0x000000000080781c */ /* 0x000fe40003f2e170 */
[----:B------:R-:W-:Y:S02]  /*7a80*/  CS2R R46, SRZ ;  /* 0x00000000002e7805 */ /* 0x000fe4000001ff00 */
[----:B------:R-:W-:Y:S01]  /*7a90*/  @P5 PLOP3.LUT P1, PT, P6, PT, PT, 0x80, 0x8 ;  /* 0x000000000008581c */ /* 0x000fe2000372f070 */
[C---:B------:R-:W-:Y:S01]  /*7aa0*/  @P5 VIADD R2, R0.reuse, 0x10 ;  /* 0x0000001000025836 */ /* 0x040fe20000000000 */
[----:B------:R-:W-:Y:S02]  /*7ab0*/  CS2R R44, SRZ ;  /* 0x00000000002c7805 */ /* 0x000fe4000001ff00 */
[----:B------:R-:W-:Y:S02]  /*7ac0*/  CS2R R50, SRZ ;  /* 0x0000000000327805 */ /* 0x000fe4000001ff00 */
[----:B------:R-:W-:Y:S07]  /*7ad0*/  CS2R R48, SRZ ;  /* 0x0000000000307805 */ /* 0x000fee000001ff00 */
[----:B------:R-:W-:Y:S01]  /*7ae0*/  @P1 VIADD R2, R0, 0xfffffff0 ;  /* 0xfffffff000021836 */ /* 0x000fe20000000000 */
[----:B------:R-:W-:Y:S06]  /*7af0*/  @P2 BRA `(.L_x_141) ;  /* 0x00000000000c2947 */ /* 0x000fec0003800000 */
[----:B------:R-:W-:Y:S04]  /*7b00*/  SHF.L.U32 R0, R82, 0x1f, RZ ;  /* 0x0000001f52007819 */ /* 0x000fe800000006ff */
[----:B------:R-:W1:Y:S02]  /*7b10*/  SYNCS.PHASECHK.TRANS64.TRYWAIT P1, [R3+URZ+0x210], R0 ;  /* 0x00021000030075a7 */ /* 0x000e6400080211ff */
[----:B-1----:R-:W-:Y:S05]  /*7b20*/  @!P1 BRA `(.L_x_142) ;  /* 0x0000004c00789947 */ /* 0x002fea0003800000 */
.L_x_141:
[----:B------:R-:W-:Y:S05]  /*7b30*/  BSYNC B0 ;  /* 0x0000000000007941 */ /* 0x000fea0003800000 */
.L_x_140:
[----:B------:R-:W-:Y:S01]  /*7b40*/  ISETP.NE.AND P1, PT, R53, RZ, PT ;  /* 0x000000ff3500720c */ /* 0x000fe20003f25270 */
[----:B-1----:R-:W-:Y:S02]  /*7b50*/  VIADD R3, R3, 0x230 ;  /* 0x0000023003037836 */ /* 0x002fe40000000000 */
[----:B------:R-:W-:Y:S02]  /*7b60*/  IMAD.U32 R0, RZ, RZ, UR46 ;  /* 0x0000002eff007e24 */ /* 0x000fe4000f8e00ff */
[----:B------:R-:W-:Y:S03]  /*7b70*/  VIADD R83, R83, 0x1 ;  /* 0x0000000153537836 */ /* 0x000fe60000000000 */
[----:B------:R-:W-:Y:S05]  /*7b80*/  PRMT R0, R0, 0x654, R3 ;  /* 0x0000065400007816 */ /* 0x000fea0000000003 */
[----:B------:R1:W2:Y:S04]  /*7b90*/  @P1 LDS.128 R44, [R5+UR43+0x400] ;  /* 0x0004002b052c1984 */ /* 0x0002a80008000c00 */
[----:B------:R1:W3:Y:S01]  /*7ba0*/  @P1 LDS.128 R48, [R2+0x400] ;  /* 0x0004000002301984 */ /* 0x0002e20000000c00 */
[C---:B------:R-:W-:Y:S01]  /*7bb0*/  ISETP.NE.AND P1, PT, R83.reuse, 0x4, PT ;  /* 0x000000045300780c */ /* 0x040fe20003f25270 */
[----:B------:R-:W-:Y:S01]  /*7bc0*/  @!PT LDS RZ, [RZ] ;  /* 0x00000000fffff984 */ /* 0x000fe20000000800 */
[----:B------:R-:W-:Y:S01]  /*7bd0*/  @!PT LDS RZ, [RZ] ;  /* 0x00000000fffff984 */ /* 0x000fe20000000800 */
[----:B------:R-:W-:Y:S01]  /*7be0*/  @!PT LDS RZ, [RZ] ;  /* 0x00000000fffff984 */ /* 0x000fe20000000800 */
[----:B------:R-:W-:Y:S01]  /*7bf0*/  @!PT LDS RZ, [RZ] ;  /* 0x00000000fffff984 */ /* 0x000fe20000000800 */
[----:B------:R4:W-:Y:S06]  /*7c00*/  MEMBAR.ALL.CTA ;  /* 0x0000000000007992 */ /* 0x0009ec0000008000 */
[----:B----4-:R-:W4:Y:S01]  /*7c10*/  FENCE.VIEW.ASYNC.S ;  /* 0x00000000000073c6 */ /* 0x010f220000000000 */
[----:B------:R-:W-:Y:S01]  /*7c20*/  SEL R83, R83, RZ, P1 ;  /* 0x000000ff53537207 */ /* 0x000fe20000800000 */
[----:B----4-:R4:W-:Y:S02]  /*7c30*/  SYNCS.ARRIVE.TRANS64.RED.A1T0 RZ, [R0+URZ], RZ ;  /* 0x000000ff00ff79a7 */ /* 0x0109e400081004ff */
[----:B----4-:R-:W-:Y:S04]  /*7c40*/  SEL R0, RZ, 0x1, P1 ;  /* 0x00000001ff007807 */ /* 0x010fe80000800000 */
[----:B-12---:R-:W-:Y:S02]  /*7c50*/  LOP3.LUT R82, R82, R0, RZ, 0x3c, !PT ;  /* 0x0000000052527212 */ /* 0x006fe400078e3cff */
.L_x_139:
[----:B------:R-:W-:Y:S05]  /*7c60*/  BSYNC B1 ;  /* 0x0000000000017941 */ /* 0x000fea0003800000 */
.L_x_138:
[----:B------:R-:W-:Y:S04]  /*7c70*/  SHF.R.U32.HI R0, RZ, 0x15, R39 ;  /* 0x00000015ff007819 */ /* 0x000fe80000011627 */
[----:B------:R-:W-:Y:S01]  /*7c80*/  LOP3.LUT P1, RZ, R0, 0x3, R77, 0x48, !PT ;  /* 0x0000000300ff7812 */ /* 0x000fe2000782484d */
[----:B------:R-:W-:Y:S01]  /*7c90*/  @!UPT UIADD3 URZ, UPT, UPT, URZ, URZ, URZ ;  /* 0x000000fffffff290 */ /* 0x000fe2000fffe0ff */
[----:B------:R-:W-:Y:S11]  /*7ca0*/  @P0 BRA `(.L_x_143) ;  /* 0x0000000000080947 */ /* 0x000ff60003800000 */
[----:B------:R-:W1:Y:S02]  /*7cb0*/  SYNCS.PHASECHK.TRANS64.TRYWAIT P0, [R80+URZ+0x280], R4 ;  /* 0x00028004500075a7 */ /* 0x000e6400080011ff */
[----:B-1----:R-:W-:Y:S05]  /*7cc0*/  @!P0 BRA `(.L_x_144) ;  /* 0x0000004c00248947 */ /* 0x002fea0003800000 */
.L_x_143:
[----:B------:R-:W-:Y:S05]  /*7cd0*/  @!P1 BRA `(.L_x_145) ;  /* 0x0000000000409947 */ /* 0x000fea0003800000 */
[----:B------:R-:W2:Y:S01]  /*7ce0*/  LDCU.64 UR8, c[0x4][0x78] ;  /* 0x01000f00ff0877ac */ /* 0x000ea20008000a00 */
[----:B------:R-:W-:Y:S01]  /*7cf0*/  MOV R3, 0x0 ;  /* 0x0000000000037802 */ /* 0x000fe20000000f00 */
[----:B------:R-:W-:Y:S02]  /*7d00*/  HFMA2 R12, -RZ, RZ, 0, 5.9604644775390625e-08 ;  /* 0x00000001ff0c7431 */ /* 0x000fe400000001ff */
[----:B------:R-:W-:Y:S02]  /*7d10*/  IMAD.MOV.U32 R8, RZ, RZ, 0x192 ;  /* 0x00000192ff087424 */ /* 0x000fe400078e00ff */
[----:B------:R-:W-:Y:S01]  /*7d20*/  IMAD.MOV.U32 R13, RZ, RZ, RZ ;  /* 0x000000ffff0d7224 */ /* 0x000fe200078e00ff */
[----:B------:R-:W4:Y:S01]  /*7d30*/  LDCU.64 UR6, c[0x4][0x80] ;  /* 0x01001000ff0677ac */ /* 0x000f220008000a00 */
[----:B------:R-:W3:Y:S01]  /*7d40*/  LDC.64 R2, c[0x4][R3] ;  /* 0x0100000003027b82 */ /* 0x000ee20000000a00 */
[----:B------:R-:W5:Y:S01]  /*7d50*/  LDCU.64 UR4, c[0x4][0x18] ;  /* 0x01000300ff0477ac */ /* 0x000f620008000a00 */
[----:B--2---:R-:W-:Y:S01]  /*7d60*/  MOV R5, UR9 ;  /* 0x0000000900057c02 */ /* 0x004fe20008000f00 */
[----:B-1----:R-:W-:Y:S01]  /*7d70*/  IMAD.U32 R4, RZ, RZ, UR8 ;  /* 0x00000008ff047e24 */ /* 0x002fe2000f8e00ff */
[----:B----4-:R-:W-:Y:S01]  /*7d80*/  MOV R7, UR7 ;  /* 0x0000000700077c02 */ /* 0x010fe20008000f00 */
[----:B------:R-:W-:Y:S01]  /*7d90*/  IMAD.U32 R6, RZ, RZ, UR6 ;  /* 0x00000006ff067e24 */ /* 0x000fe2000f8e00ff */
[----:B-----5:R-:W-:Y:S01]  /*7da0*/  MOV R11, UR5 ;  /* 0x00000005000b7c02 */ /* 0x020fe20008000f00 */
[----:B------:R-:W-:Y:S02]  /*7db0*/  IMAD.U32 R10, RZ, RZ, UR4 ;  /* 0x00000004ff0a7e24 */ /* 0x000fe4000f8e00ff */
[----:B------:R-:W-:Y:S07]  /*7dc0*/  LEPC R20, `(.L_x_145) ;  /* 0x000000001014794e */ /* 0x000fee0000000000 */
[----:B---3--:R-:W-:Y:S05]  /*7dd0*/  CALL.ABS.NOINC R2 ;  /* 0x0000000002007343 */ /* 0x008fea0003c00000 */
.L_x_145:
[----:B------:R-:W-:Y:S01]  /*7de0*/  IMAD.U32 R42, R45, 0x10000, RZ ;  /* 0x000100002d2a7824 */ /* 0x000fe200078e00ff */
[C---:B------:R-:W-:Y:S01]  /*7df0*/  SHF.L.U32 R2, R44.reuse, 0x10, RZ ;  /* 0x000000102c027819 */ /* 0x040fe200000006ff */
[----:B------:R-:W-:Y:S05]  /*7e00*/  WARPSYNC.ALL ;  /* 0x0000000000007948 */ /* 0x000fea0003800000 */
[----:B------:R-:W-:Y:S01]  /*7e10*/  R2UR UR4, R39 ;  /* 0x00000000270472ca */ /* 0x000fe200000e0000 */
[----:B------:R-:W-:Y:S01]  /*7e20*/  HFMA2 R54, -RZ, RZ, 0, 9.5367431640625e-07 ;  /* 0x00000010ff367431 */ /* 0x000fe200000001ff */
[C---:B------:R-:W-:Y:S01]  /*7e30*/  PRMT R3, R44.reuse, 0x8880, RZ ;  /* 0x000088802c037816 */ /* 0x040fe200000000ff */
[----:B------:R-:W-:Y:S01]  /*7e40*/  BSSY.RECONVERGENT B0, `(.L_x_146) ;  /* 0x00000a2000007945 */ /* 0x000fe20003800200 */
[----:B------:R-:W-:Y:S02]  /*7e50*/  SHF.L.U32 R41, R44, 0x8, RZ ;  /* 0x000000082c297819 */ /* 0x000fe400000006ff */
[----:B------:R-:W-:Y:S02]  /*7e60*/  IADD3 R55, PT, PT, R74, UR43, RZ ;  /* 0x0000002b4a377c10 */ /* 0x000fe4000fffe0ff */
[----:B------:R-:W-:Y:S02]  /*7e70*/  LOP3.LUT P5, RZ, R75, 0x80, RZ, 0xc0, !PT ;  /* 0x000000804bff7812 */ /* 0x000fe400078ac0ff */
[----:B------:R-:W-:Y:S02]  /*7e80*/  ISETP.NE.AND P0, PT, R87, RZ, PT ;  /* 0x000000ff5700720c */ /* 0x000fe40003f05270 */
[----:B------:R-:W-:Y:S01]  /*7e90*/  SEL R54, R54, 0xfffffff0, !P5 ;  /* 0xfffffff036367807 */ /* 0x000fe20006800000 */
[----:B-1----:R-:W1:Y:S01]  /*7ea0*/  LDTM.x32 R4, tmem[UR4] ;  /* 0x00000004000479ee */ /* 0x002e6200082c0000 */
[----:B------:R-:W-:Y:S02]  /*7eb0*/  ISETP.NE.AND P6, PT, R60, RZ, PT ;  /* 0x000000ff3c00720c */ /* 0x000fe40003fc5270 */
[----:B------:R-:W-:Y:S01]  /*7ec0*/  IADD3 R88, PT, PT, R55, R54, RZ ;  /* 0x0000003637587210 */ /* 0x000fe20007ffe0ff */
[C---:B-1----:R-:W-:Y:S01]  /*7ed0*/  IMAD R0, R38.reuse, R4, RZ ;  /* 0x0000000426007224 */ /* 0x042fe200078e02ff */
[----:B------:R-:W-:Y:S01]  /*7ee0*/  SHF.R.S32.HI R4, RZ, 0x18, R2 ;  /* 0x00000018ff047819 */ /* 0x000fe20000011402 */
[C---:B------:R-:W-:Y:S01]  /*7ef0*/  IMAD R2, R38.reuse, R5, RZ ;  /* 0x0000000526027224 */ /* 0x040fe200078e02ff */
[----:B------:R-:W-:Y:S01]  /*7f00*/  SHF.R.S32.HI R5, RZ, 0x18, R41 ;  /* 0x00000018ff057819 */ /* 0x000fe20000011429 */
[----:B------:R-:W-:Y:S01]  /*7f10*/  IMAD R0, R3, R40, R0 ;  /* 0x0000002803007224 */ /* 0x000fe200078e0200 */
[----:B------:R-:W-:Y:S01]  /*7f20*/  PRMT R41, R45, 0x8880, RZ ;  /* 0x000088802d297816 */ /* 0x000fe200000000ff */
[----:B------:R-:W-:Y:S02]  /*7f30*/  IMAD R3, R38, R6, RZ ;  /* 0x0000000626037224 */ /* 0x000fe400078e02ff */
[-C--:B------:R-:W-:Y:S01]  /*7f40*/  IMAD R2, R4, R40.reuse, R2 ;  /* 0x0000002804027224 */ /* 0x080fe200078e0202 */
[----:B------:R-:W-:Y:S01]  /*7f50*/  SHF.R.S32.HI R4, RZ, 0x18, R44 ;  /* 0x00000018ff047819 */ /* 0x000fe2000001142c */
[C---:B------:R-:W-:Y:S02]  /*7f60*/  IMAD R7, R38.reuse, R7, RZ ;  /* 0x0000000726077224 */ /* 0x040fe400078e02ff */
[-C--:B------:R-:W-:Y:S02]  /*7f70*/  IMAD R3, R5, R40.reuse, R3 ;  /* 0x0000002805037224 */ /* 0x080fe400078e0203 */
[----:B------:R-:W-:Y:S02]  /*7f80*/  IMAD R5, R38, R9, RZ ;  /* 0x0000000926057224 */ /* 0x000fe400078e02ff */
[----:B------:R-:W-:Y:S02]  /*7f90*/  IMAD R7, R4, R40, R7 ;  /* 0x0000002804077224 */ /* 0x000fe400078e0207 */
[C---:B------:R-:W-:Y:S02]  /*7fa0*/  IMAD R9, R38.reuse, R13, RZ ;  /* 0x0000000d26097224 */ /* 0x040fe400078e02ff */
[C---:B------:R-:W-:Y:S01]  /*7fb0*/  IMAD R4, R38.reuse, R8, RZ ;  /* 0x0000000826047224 */ /* 0x040fe200078e02ff */
[----:B------:R-:W-:Y:S01]  /*7fc0*/  I2IP.S8.S32.SAT R56, R7, R3, RZ ;  /* 0x0000000307387239 */ /* 0x000fe200000014ff */
[C---:B------:R-:W-:Y:S01]  /*7fd0*/  IMAD R13, R38.reuse, R17, RZ ;  /* 0x00000011260d7224 */ /* 0x040fe200078e02ff */
[----:B------:R-:W-:Y:S01]  /*7fe0*/  SHF.R.S32.HI R7, RZ, 0x18, R45 ;  /* 0x00000018ff077819 */ /* 0x000fe2000001142d */
[----:B------:R-:W-:Y:S01]  /*7ff0*/  IMAD R8, R38, R12, RZ ;  /* 0x0000000c26087224 */ /* 0x000fe200078e02ff */
[----:B------:R-:W-:Y:S01]  /*8000*/  I2IP.S8.S32.SAT R56, R2, R0, R56 ;  /* 0x0000000002387239 */ /* 0x000fe20000001438 */
[C---:B------:R-:W-:Y:S01]  /*8010*/  IMAD R17, R38.reuse, R21, RZ ;  /* 0x0000001526117224 */ /* 0x040fe200078e02ff */
[----:B------:R-:W-:Y:S01]  /*8020*/  SHF.R.S32.HI R2, RZ, 0x18, R46 ;  /* 0x00000018ff027819 */ /* 0x000fe2000001142e */
[----:B------:R-:W-:Y:S01]  /*8030*/  IMAD R12, R38, R16, RZ ;  /* 0x00000010260c7224 */ /* 0x000fe200078e02ff */
[----:B------:R-:W-:Y:S01]  /*8040*/  SHF.L.U32 R0, R46, 0x8, RZ ;  /* 0x000000082e007819 */ /* 0x000fe200000006ff */
[C---:B------:R-:W-:Y:S02]  /*8050*/  IMAD R21, R38.reuse, R25, RZ ;  /* 0x0000001926157224 */ /* 0x040fe400078e02ff */
[C---:B------:R-:W-:Y:S01]  /*8060*/  IMAD R16, R38.reuse, R20, RZ ;  /* 0x0000001426107224 */ /* 0x040fe200078e02ff */
[----:B------:R-:W-:Y:S01]  /*8070*/  SHF.R.S32.HI R0, RZ, 0x18, R0 ;  /* 0x00000018ff007819 */ /* 0x000fe20000011400 */
[C---:B------:R-:W-:Y:S02]  /*8080*/  IMAD R25, R38.reuse, R29, RZ ;  /* 0x0000001d26197224 */ /* 0x040fe400078e02ff */
[C---:B------:R-:W-:Y:S02]  /*8090*/  IMAD R20, R38.reuse, R24, RZ ;  /* 0x0000001826147224 */ /* 0x040fe400078e02ff */
[C---:B------:R-:W-:Y:S01]  /*80a0*/  IMAD R29, R38.reuse, R33, RZ ;  /* 0x00000021261d7224 */ /* 0x040fe200078e02ff */
[----:B------:R-:W-:Y:S01]  /*80b0*/  SHF.L.U32 R33, R45, 0x8, RZ ;  /* 0x000000082d217819 */ /* 0x000fe200000006ff */
[C---:B------:R-:W-:Y:S02]  /*80c0*/  IMAD R24, R38.reuse, R28, RZ ;  /* 0x0000001c26187224 */ /* 0x040fe400078e02ff */
[C---:B------:R-:W-:Y:S01]  /*80d0*/  IMAD R28, R38.reuse, R32, RZ ;  /* 0x00000020261c7224 */ /* 0x040fe200078e02ff */
[----:B------:R-:W-:Y:S01]  /*80e0*/  SHF.R.S32.HI R32, RZ, 0x18, R42 ;  /* 0x00000018ff207819 */ /* 0x000fe2000001142a */
[----:B------:R-:W-:Y:S01]  /*80f0*/  IMAD R4, R41, R40, R4 ;  /* 0x0000002829047224 */ /* 0x000fe200078e0204 */
[----:B------:R-:W-:Y:S01]  /*8100*/  SHF.R.S32.HI R3, RZ, 0x18, R33 ;  /* 0x00000018ff037819 */ /* 0x000fe20000011421 */
[----:B------:R-:W-:Y:S01]  /*8110*/  IMAD R6, R38, R10, RZ ;  /* 0x0000000a26067224 */ /* 0x000fe200078e02ff */
[----:B------:R-:W-:Y:S01]  /*8120*/  PRMT R33, R46, 0x8880, RZ ;  /* 0x000088802e217816 */ /* 0x000fe200000000ff */
[-C--:B------:R-:W-:Y:S01]  /*8130*/  IMAD R5, R32, R40.reuse, R5 ;  /* 0x0000002820057224 */ /* 0x080fe200078e0205 */
[----:B------:R-:W-:Y:S01]  /*8140*/  SHF.L.U32 R32, R46, 0x10, RZ ;  /* 0x000000102e207819 */ /* 0x000fe200000006ff */
[C---:B------:R-:W-:Y:S02]  /*8150*/  IMAD R11, R38.reuse, R11, RZ ;  /* 0x0000000b260b7224 */ /* 0x040fe400078e02ff */
[-C--:B------:R-:W-:Y:S02]  /*8160*/  IMAD R6, R3, R40.reuse, R6 ;  /* 0x0000002803067224 */ /* 0x080fe400078e0206 */
[----:B------:R-:W-:Y:S01]  /*8170*/  IMAD R11, R7, R40, R11 ;  /* 0x00000028070b7224 */ /* 0x000fe200078e020b */
[----:B------:R-:W-:Y:S01]  /*8180*/  SHF.R.S32.HI R7, RZ, 0x18, R32 ;  /* 0x00000018ff077819 */ /* 0x000fe20000011420 */
[----:B------:R-:W-:Y:S02]  /*8190*/  IMAD.MOV.U32 R3, RZ, RZ, R33 ;  /* 0x000000ffff037224 */ /* 0x000fe400078e0021 */
[----:B------:R-:W-:Y:S01]  /*81a0*/  IMAD R10, R38, R14, RZ ;  /* 0x0000000e260a7224 */ /* 0x000fe200078e02ff */
[----:B------:R-:W-:Y:S01]  /*81b0*/  I2IP.S8.S32.SAT R11, R11, R6, RZ ;  /* 0x000000060b0b7239 */ /* 0x000fe200000014ff */
[-C--:B------:R-:W-:Y:S01]  /*81c0*/  IMAD R8, R3, R40.reuse, R8 ;  /* 0x0000002803087224 */ /* 0x080fe200078e0208 */
[----:B------:R-:W-:Y:S01]  /*81d0*/  SHF.L.U32 R3, R47, 0x10, RZ ;  /* 0x000000102f037819 */ /* 0x000fe200000006ff */
[-C--:B------:R-:W-:Y:S01]  /*81e0*/  IMAD R9, R7, R40.reuse, R9 ;  /* 0x0000002807097224 */ /* 0x080fe200078e0209 */
[C---:B------:R-:W-:Y:S01]  /*81f0*/  PRMT R7, R47.reuse, 0x8880, RZ ;  /* 0x000088802f077816 */ /* 0x040fe200000000ff */
[----:B------:R-:W-:Y:S01]  /*8200*/  IMAD R10, R0, R40, R10 ;  /* 0x00000028000a7224 */ /* 0x000fe200078e020a */
[----:B------:R-:W-:Y:S01]  /*8210*/  SHF.R.S32.HI R3, RZ, 0x18, R3 ;  /* 0x00000018ff037819 */ /* 0x000fe20000011403 */
[----:B------:R-:W-:Y:S01]  /*8220*/  IMAD R15, R38, R15, RZ ;  /* 0x0000000f260f7224 */ /* 0x000fe200078e02ff */
[----:B------:R-:W-:Y:S01]  /*8230*/  MOV R0, R7 ;  /* 0x0000000700007202 */ /* 0x000fe20000000f00 */
[----:B------:R-:W-:Y:S01]  /*8240*/  IMAD.SHL.U32 R6, R47, 0x100, RZ ;  /* 0x000001002f067824 */ /* 0x000fe200078e00ff */
[----:B------:R-:W-:Y:S01]  /*8250*/  I2IP.S8.S32.SAT R57, R5, R4, R11 ;  /* 0x0000000405397239 */ /* 0x000fe2000000140b */
[-C--:B------:R-:W-:Y:S01]  /*8260*/  IMAD R15, R2, R40.reuse, R15 ;  /* 0x00000028020f7224 */ /* 0x080fe200078e020f */
[----:B------:R-:W-:Y:S01]  /*8270*/  SHF.R.S32.HI R2, RZ, 0x18, R47 ;  /* 0x00000018ff027819 */ /* 0x000fe2000001142f */
[----:B------:R-:W-:Y:S01]  /*8280*/  IMAD R12, R0, R40, R12 ;  /* 0x00000028000c7224 */ /* 0x000fe200078e020c */
[----:B------:R-:W-:Y:S01]  /*8290*/  SHF.R.S32.HI R6, RZ, 0x18, R6 ;  /* 0x00000018ff067819 */ /* 0x000fe20000011406 */
[----:B------:R-:W-:Y:S01]  /*82a0*/  IMAD R14, R38, R18, RZ ;  /* 0x00000012260e7224 */ /* 0x000fe200078e02ff */
[----:B---3--:R-:W-:Y:S01]  /*82b0*/  PRMT R0, R48, 0x8880, RZ ;  /* 0x0000888030007816 */ /* 0x008fe200000000ff */
[-C--:B------:R-:W-:Y:S01]  /*82c0*/  IMAD R13, R3, R40.reuse, R13 ;  /* 0x00000028030d7224 */ /* 0x080fe200078e020d */
[C---:B------:R-:W-:Y:S01]  /*82d0*/  SHF.L.U32 R4, R49.reuse, 0x10, RZ ;  /* 0x0000001031047819 */ /* 0x040fe200000006ff */
[----:B------:R-:W-:Y:S01]  /*82e0*/  IMAD R19, R38, R19, RZ ;  /* 0x0000001326137224 */ /* 0x000fe200078e02ff */
[C---:B------:R-:W-:Y:S01]  /*82f0*/  PRMT R3, R49.reuse, 0x8880, RZ ;  /* 0x0000888031037816 */ /* 0x040fe200000000ff */
[-C--:B------:R-:W-:Y:S01]  /*8300*/  IMAD R14, R6, R40.reuse, R14 ;  /* 0x00000028060e7224 */ /* 0x080fe200078e020e */
[----:B------:R-:W-:Y:S01]  /*8310*/  SHF.L.U32 R5, R49, 0x8, RZ ;  /* 0x0000000831057819 */ /* 0x000fe200000006ff */
[-C--:B------:R-:W-:Y:S01]  /*8320*/  IMAD R19, R2, R40.reuse, R19 ;  /* 0x0000002802137224 */ /* 0x080fe200078e0213 */
[----:B------:R-:W-:Y:S01]  /*8330*/  SHF.L.U32 R2, R48, 0x10, RZ ;  /* 0x0000001030027819 */ /* 0x000fe200000006ff */
[----:B------:R-:W-:Y:S01]  /*8340*/  IMAD R16, R0, R40, R16 ;  /* 0x0000002800107224 */ /* 0x000fe200078e0210 */
[----:B------:R-:W-:Y:S01]  /*8350*/  SHF.R.S32.HI R4, RZ, 0x18, R4 ;  /* 0x00000018ff047819 */ /* 0x000fe20000011404 */
[----:B------:R-:W-:Y:S01]  /*8360*/  IMAD.SHL.U32 R0, R48, 0x100, RZ ;  /* 0x0000010030007824 */ /* 0x000fe200078e00ff */
[----:B------:R-:W-:Y:S01]  /*8370*/  SHF.R.S32.HI R2, RZ, 0x18, R2 ;  /* 0x00000018ff027819 */ /* 0x000fe20000011402 */
[C---:B------:R-:W-:Y:S01]  /*8380*/  IMAD R18, R38.reuse, R22, RZ ;  /* 0x0000001626127224 */ /* 0x040fe200078e02ff */
[----:B------:R-:W-:Y:S01]  /*8390*/  I2IP.S8.S32.SAT R10, R15, R10, RZ ;  /* 0x0000000a0f0a7239 */ /* 0x000fe200000014ff */
[----:B------:R-:W-:Y:S01]  /*83a0*/  IMAD R23, R38, R23, RZ ;  /* 0x0000001726177224 */ /* 0x000fe200078e02ff */
[----:B------:R-:W-:Y:S01]  /*83b0*/  SHF.R.S32.HI R0, RZ, 0x18, R0 ;  /* 0x00000018ff007819 */ /* 0x000fe20000011400 */
[----:B------:R-:W-:Y:S01]  /*83c0*/  IMAD R17, R2, R40, R17 ;  /* 0x0000002802117224 */ /* 0x000fe200078e0211 */
[----:B------:R-:W-:Y:S01]  /*83d0*/  SHF.R.S32.HI R2, RZ, 0x18, R48 ;  /* 0x00000018ff027819 */ /* 0x000fe20000011430 */
[----:B------:R-:W-:Y:S01]  /*83e0*/  IMAD R22, R38, R26, RZ ;  /* 0x0000001a26167224 */ /* 0x000fe200078e02ff */
[----:B------:R-:W-:Y:S01]  /*83f0*/  I2IP.S8.S32.SAT R14, R19, R14, RZ ;  /* 0x0000000e130e7239 */ /* 0x000fe200000014ff */
[-C--:B------:R-:W-:Y:S01]  /*8400*/  IMAD R18, R0, R40.reuse, R18 ;  /* 0x0000002800127224 */ /* 0x080fe200078e0212 */
[----:B------:R-:W-:Y:S01]  /*8410*/  SHF.R.S32.HI R0, RZ, 0x18, R5 ;  /* 0x00000018ff007819 */ /* 0x000fe20000011405 */
[-C--:B------:R-:W-:Y:S01]  /*8420*/  IMAD R23, R2, R40.reuse, R23 ;  /* 0x0000002802177224 */ /* 0x080fe200078e0217 */
[----:B------:R-:W-:Y:S01]  /*8430*/  SHF.R.S32.HI R2, RZ, 0x18, R49 ;  /* 0x00000018ff027819 */ /* 0x000fe20000011431 */
[-C--:B------:R-:W-:Y:S01]  /*8440*/  IMAD R20, R3, R40.reuse, R20 ;  /* 0x0000002803147224 */ /* 0x080fe200078e0214 */
[----:B------:R-:W-:Y:S01]  /*8450*/  SHF.L.U32 R3, R50, 0x8, RZ ;  /* 0x0000000832037819 */ /* 0x000fe200000006ff */
[----:B------:R-:W-:Y:S01]  /*8460*/  IMAD R21, R4, R40, R21 ;  /* 0x0000002804157224 */ /* 0x000fe200078e0215 */
[----:B------:R-:W-:Y:S01]  /*8470*/  SHF.R.S32.HI R5, RZ, 0x18, R51 ;  /* 0x00000018ff057819 */ /* 0x000fe20000011433 */
[----:B------:R-:W-:Y:S01]  /*8480*/  IMAD R27, R38, R27, RZ ;  /* 0x0000001b261b7224 */ /* 0x000fe200078e02ff */
[----:B------:R-:W-:Y:S01]  /*8490*/  SHF.R.S32.HI R3, RZ, 0x18, R3 ;  /* 0x00000018ff037819 */ /* 0x000fe20000011403 */
[----:B------:R-:W-:Y:S01]  /*84a0*/  IMAD.U32 R4, R50, 0x10000, RZ ;  /* 0x0001000032047824 */ /* 0x000fe200078e00ff */
[----:B------:R-:W-:Y:S01]  /*84b0*/  I2IP.S8.S32.SAT R18, R23, R18, RZ ;  /* 0x0000001217127239 */ /* 0x000fe200000014ff */
[-C--:B------:R-:W-:Y:S01]  /*84c0*/  IMAD R22, R0, R40.reuse, R22 ;  /* 0x0000002800167224 */ /* 0x080fe200078e0216 */
[----:B------:R-:W-:Y:S01]  /*84d0*/  PRMT R0, R50, 0x8880, RZ ;  /* 0x0000888032007816 */ /* 0x000fe200000000ff */
[----:B------:R-:W-:Y:S01]  /*84e0*/  IMAD R27, R2, R40, R27 ;  /* 0x00000028021b7224 */ /* 0x000fe200078e021b */
[----:B------:R-:W-:Y:S01]  /*84f0*/  SHF.R.S32.HI R2, RZ, 0x18, R4 ;  /* 0x00000018ff027819 */ /* 0x000fe20000011404 */
[----:B------:R-:W-:Y:S01]  /*8500*/  IMAD R26, R38, R30, RZ ;  /* 0x0000001e261a7224 */ /* 0x000fe200078e02ff */
[----:B------:R-:W-:Y:S01]  /*8510*/  I2IP.S8.S32.SAT R58, R9, R8, R10 ;  /* 0x00000008093a7239 */ /* 0x000fe2000000140a */
[-C--:B------:R-:W-:Y:S01]  /*8520*/  IMAD R24, R0, R40.reuse, R24 ;  /* 0x0000002800187224 */ /* 0x080fe200078e0218 */
[----:B------:R-:W-:Y:S01]  /*8530*/  SHF.R.S32.HI R0, RZ, 0x18, R50 ;  /* 0x00000018ff007819 */ /* 0x000fe20000011432 */
[-C--:B------:R-:W-:Y:S01]  /*8540*/  IMAD R25, R2, R40.reuse, R25 ;  /* 0x0000002802197224 */ /* 0x080fe200078e0219 */
[----:B------:R-:W-:Y:S01]  /*8550*/  PRMT R2, R51, 0x8880, RZ ;  /* 0x0000888033027816 */ /* 0x000fe200000000ff */
[----:B------:R-:W-:Y:S01]  /*8560*/  IMAD R26, R3, R40, R26 ;  /* 0x00000028031a7224 */ /* 0x000fe200078e021a */
[----:B------:R-:W-:Y:S01]  /*8570*/  SHF.L.U32 R3, R51, 0x10, RZ ;  /* 0x0000001033037819 */ /* 0x000fe200000006ff */
[----:B------:R-:W-:Y:S01]  /*8580*/  IMAD R31, R38, R31, RZ ;  /* 0x0000001f261f7224 */ /* 0x000fe200078e02ff */
[----:B------:R-:W-:Y:S01]  /*8590*/  I2IP.S8.S32.SAT R59, R13, R12, R14 ;  /* 0x0000000c0d3b7239 */ /* 0x000fe2000000140e */
[----:B------:R-:W-:Y:S01]  /*85a0*/  IMAD.SHL.U32 R4, R51, 0x100, RZ ;  /* 0x0000010033047824 */ /* 0x000fe200078e00ff */
[----:B------:R-:W-:Y:S01]  /*85b0*/  SHF.R.S32.HI R3, RZ, 0x18, R3 ;  /* 0x00000018ff037819 */ /* 0x000fe20000011403 */
[----:B------:R-:W-:Y:S01]  /*85c0*/  IMAD R31, R0, R40, R31 ;  /* 0x00000028001f7224 */ /* 0x000fe200078e021f */
[----:B------:R-:W-:Y:S01]  /*85d0*/  I2IP.S8.S32.SAT R16, R17, R16, R18 ;  /* 0x0000001011107239 */ /* 0x000fe20000001412 */
[----:B------:R1:W-:Y:S01]  /*85e0*/  STS.128 [R74+UR43+0x4400], R56 ;  /* 0x004400384a007988 */ /* 0x0003e20008000c2b */
[----:B------:R-:W-:Y:S01]  /*85f0*/  SHF.R.S32.HI R4, RZ, 0x18, R4 ;  /* 0x00000018ff047819 */ /* 0x000fe20000011404 */
[----:B------:R-:W-:Y:S01]  /*8600*/  IMAD R28, R2, R40, R28 ;  /* 0x00000028021c7224 */ /* 0x000fe200078e021c */
[----:B------:R-:W-:Y:S01]  /*8610*/  I2IP.S8.S32.SAT R22, R27, R22, RZ ;  /* 0x000000161b167239 */ /* 0x000fe200000014ff */
[C---:B------:R-:W-:Y:S01]  /*8620*/  IMAD R30, R38.reuse, R34, RZ ;  /* 0x00000022261e7224 */ /* 0x040fe200078e02ff */
[----:B------:R-:W-:Y:S01]  /*8630*/  I2IP.S8.S32.SAT R18, R31, R26, RZ ;  /* 0x0000001a1f127239 */ /* 0x000fe200000014ff */
[----:B------:R-:W-:Y:S01]  /*8640*/  IMAD R29, R3, R40, R29 ;  /* 0x00000028031d7224 */ /* 0x000fe200078e021d */
[----:B------:R-:W-:Y:S01]  /*8650*/  I2IP.S8.S32.SAT R17, R21, R20, R22 ;  /* 0x0000001415117239 */ /* 0x000fe20000001416 */
[----:B------:R-:W-:Y:S01]  /*8660*/  IMAD R35, R38, R35, RZ ;  /* 0x0000002326237224 */ /* 0x000fe200078e02ff */
[----:B------:R-:W-:Y:S01]  /*8670*/  I2IP.S8.S32.SAT R18, R25, R24, R18 ;  /* 0x0000001819127239 */ /* 0x000fe20000001412 */
[-C--:B------:R-:W-:Y:S01]  /*8680*/  IMAD R30, R4, R40.reuse, R30 ;  /* 0x00000028041e7224 */ /* 0x080fe200078e021e */
[----:B------:R-:W-:Y:S01]  /*8690*/  LEA R0, R83, UR43, 0x3 ;  /* 0x0000002b53007c11 */ /* 0x000fe2000f8e18ff */
[----:B------:R-:W-:Y:S01]  /*86a0*/  IMAD R35, R5, R40, R35 ;  /* 0x0000002805237224 */ /* 0x000fe200078e0223 */
[----:B------:R-:W-:Y:S04]  /*86b0*/  @P6 SHF.L.U32 R2, R82, 0x1f, RZ ;  /* 0x0000001f52026819 */ /* 0x000fe800000006ff */
[----:B------:R-:W-:Y:S04]  /*86c0*/  I2IP.S8.S32.SAT R19, R35, R30, RZ ;  /* 0x0000001e23137239 */ /* 0x000fe800000014ff */
[----:B------:R-:W-:Y:S05]  /*86d0*/  I2IP.S8.S32.SAT R19, R29, R28, R19 ;  /* 0x0000001c1d137239 */ /* 0x000fea0000001413 */
[----:B------:R1:W-:Y:S01]  /*86e0*/  STS.128 [R88+0x4400], R16 ;  /* 0x0044001058007388 */ /* 0x0003e20000000c00 */
[----:B------:R-:W-:Y:S01]  /*86f0*/  @!PT LDS RZ, [RZ] ;  /* 0x00000000fffff984 */ /* 0x000fe20000000800 */
[----:B------:R-:W-:Y:S01]  /*8700*/  @!PT LDS RZ, [RZ] ;  /* 0x00000000fffff984 */ /* 0x000fe20000000800 */
[----:B------:R-:W-:Y:S01]  /*8710*/  @!PT LDS RZ, [RZ] ;  /* 0x00000000fffff984 */ /* 0x000fe20000000800 */
[----:B------:R-:W-:Y:S01]  /*8720*/  @!PT LDS RZ, [RZ] ;  /* 0x00000000fffff984 */ /* 0x000fe20000000800 */
[----:B------:R2:W-:Y:S07]  /*8730*/  MEMBAR.ALL.CTA ;  /* 0x0000000000007992 */ /* 0x0005ee0000008000 */
[----:B--2---:R-:W2:Y:S02]  /*8740*/  FENCE.VIEW.ASYNC.S ;  /* 0x00000000000073c6 */ /* 0x004ea40000000000 */
[----:B--2---:R-:W-:Y:S06]  /*8750*/  BAR.SYNC.DEFER_BLOCKING 0x1, 0x80 ;  /* 0x0042000000007b1d */ /* 0x004fec0000010000 */
[----:B------:R-:W-:Y:S05]  /*8760*/  @P0 BRA `(.L_x_147) ;  /* 0x00000000003c0947 */ /* 0x000fea0003800000 */
[----:B------:R-:W2:Y:S01]  /*8770*/  LDCU.64 UR6, c[0x0][0x348] ;  /* 0x00006900ff0677ac */ /* 0x000ea20008000a00 */
[----:B------:R-:W-:Y:S01]  /*8780*/  UIADD3 UR4, UPT, UPT, UR43, 0x4400, URZ ;  /* 0x000044002b047890 */ /* 0x000fe2000fffe0ff */
[----:B------:R-:W-:Y:S01]  /*8790*/  UMOV UR51, UR36 ;  /* 0x0000002400337c82 */ /* 0x000fe20008000000 */
[----:B------:R-:W-:Y:S02]  /*87a0*/  UIADD3 UR9, UPT, UPT, UR49, 0x80, URZ ;  /* 0x0000008031097890 */ /* 0x000fe4000fffe0ff */
[----:B------:R-:W-:Y:S02]  /*87b0*/  UIADD3 UR8, UPT, UPT, UR43, 0x4c00, URZ ;  /* 0x00004c002b087890 */ /* 0x000fe4000fffe0ff */
[----:B------:R-:W-:Y:S01]  /*87c0*/  MOV R86, UR4 ;  /* 0x0000000400567c02 */ /* 0x000fe20008000f00 */
[----:B------:R-:W-:Y:S01]  /*87d0*/  UMOV UR10, UR50 ;  /* 0x00000032000a7c82 */ /* 0x000fe20008000000 */
[----:B------:R-:W-:Y:S02]  /*87e0*/  UMOV UR11, UR36 ;  /* 0x00000024000b7c82 */ /* 0x000fe40008000000 */
[----:B------:R-:W-:Y:S01]  /*87f0*/  R2UR UR48, R86 ;  /* 0x00000000563072ca */ /* 0x000fe200000e0000 */
[----:B--2---:R-:W-:Y:S04]  /*8800*/  UIADD3 UR4, UP0, UPT, UR6, 0x680, URZ ;  /* 0x0000068006047890 */ /* 0x004fe8000ff1e0ff */
[----:B------:R-:W-:Y:S09]  /*8810*/  UIADD3.X UR5, UPT, UPT, URZ, UR7, URZ, UP0, !UPT ;  /* 0x00000007ff057290 */ /* 0x000ff200087fe4ff */
[----:B------:R2:W-:Y:S01]  /*8820*/  UTMASTG.3D [UR48], [UR4] ;  /* 0x00000030040073b5 */ /* 0x0005e20008010000 */
[----:B------:R2:W-:Y:S01]  /*8830*/  UTMASTG.3D [UR8], [UR4] ;  /* 0x00000008040073b5 */ /* 0x0005e20008010000 */
[----:B------:R0:W-:Y:S01]  /*8840*/  UTMACMDFLUSH ;  /* 0x00000000000079b7 */ /* 0x0001e20000000000 */
[----:B--2---:R-:W-:Y:S04]  /*8850*/  DEPBAR.LE SB0, 0x1 ;  /* 0x000080400000791a */ /* 0x004fe80000000000 */
.L_x_147:
[----:B------:R-:W-:Y:S05]  /*8860*/  BSYNC.RECONVERGENT B0 ;  /* 0x0000000000007941 */ /* 0x000fea0003800200 */
.L_x_146:
[----:B------:R-:W-:Y:S06]  /*8870*/  BAR.SYNC.DEFER_BLOCKING 0x1, 0x80 ;  /* 0x0042000000007b1d */ /* 0x000fec0000010000 */
[----:B------:R-:W2:Y:S01]  /*8880*/  @P6 SYNCS.PHASECHK.TRANS64.TRYWAIT P0, [R0+URZ+0x210], R2 ;  /* 0x00021002000065a7 */ /* 0x000ea200080011ff */
[----:B------:R-:W-:Y:S01]  /*8890*/  BSSY B1, `(.L_x_148) ;  /* 0x000001f000017945 */ /* 0x000fe20003800000 */
[----:B--2---:R-:W-:Y:S03]  /*88a0*/  @P6 SEL R52, RZ, 0x1, !P0 ;  /* 0x00000001ff346807 */ /* 0x004fe60004000000 */
[----:B------:R-:W-:Y:S05]  /*88b0*/  @!P6 BRA `(.L_x_149) ;  /* 0x000000000070e947 */ /* 0x000fea0003800000 */
[----:B------:R-:W-:Y:S01]  /*88c0*/  ISETP.NE.AND P1, PT, R53, RZ, PT ;  /* 0x000000ff3500720c */ /* 0x000fe20003f25270 */
[----:B------:R-:W-:Y:S01]  /*88d0*/  BSSY B0, `(.L_x_150) ;  /* 0x0000008000007945 */ /* 0x000fe20003800000 */
[----:B------:R-:W-:Y:S11]  /*88e0*/  ISETP.NE.AND P0, PT, R52, RZ, PT ;  /* 0x000000ff3400720c */ /* 0x000ff60003f05270 */
[----:B------:R-:W-:Y:S04]  /*88f0*/  @P1 IMAD R4, R83, 0x1000, R55 ;  /* 0x0000100053041824 */ /* 0x000fe800078e0237 */
[----:B------:R-:W-:Y:S01]  /*8900*/  @P1 IMAD.IADD R3, R54, 0x1, R4 ;  /* 0x0000000136031824 */ /* 0x000fe200078e0204 */
[----:B------:R-:W-:Y:S06]  /*8910*/  @P0 BRA `(.L_x_151) ;  /* 0x00000000000c0947 */ /* 0x000fec0003800000 */
[----:B------:R-:W-:Y:S04]  /*8920*/  SHF.L.U32 R2, R82, 0x1f, RZ ;  /* 0x0000001f52027819 */ /* 0x000fe800000006ff */
[----:B------:R-:W2:Y:S02]  /*8930*/  SYNCS.PHASECHK.TRANS64.TRYWAIT P0, [R0+URZ+0x210], R2 ;  /* 0x00021002000075a7 */ /* 0x000ea400080011ff */
[----:B--2---:R-:W-:Y:S05]  /*8940*/  @!P0 BRA `(.L_x_152) ;  /* 0x0000004000188947 */ /* 0x004fea0003800000 */
.L_x_151:
[----:B------:R-:W-:Y:S05]  /*8950*/  BSYNC B0 ;  /* 0x0000000000007941 */ /* 0x000fea0003800000 */
.L_x_150:
[----:B------:R-:W-:Y:S01]  /*8960*/  ISETP.NE.AND P0, PT, R53, RZ, PT ;  /* 0x000000ff3500720c */ /* 0x000fe20003f05270 */
[----:B--2---:R-:W-:Y:S02]  /*8970*/  VIADD R2, R0, 0x230 ;  /* 0x0000023000027836 */ /* 0x004fe40000000000 */
[----:B------:R-:W-:Y:S02]  /*8980*/  IMAD.U32 R0, RZ, RZ, UR46 ;  /* 0x0000002eff007e24 */ /* 0x000fe4000f8e00ff */
[----:B------:R-:W-:Y:S03]  /*8990*/  VIADD R83, R83, 0x1 ;  /* 0x0000000153537836 */ /* 0x000fe60000000000 */
[----:B------:R-:W-:Y:S05]  /*89a0*/  PRMT R0, R0, 0x654, R2 ;  /* 0x0000065400007816 */ /* 0x000fea0000000002 */
[----:B------:R2:W3:Y:S04]  /*89b0*/  @P0 LDS.128 R44, [R4+0x400] ;  /* 0x00040000042c0984 */ /* 0x0004e80000000c00 */
[----:B------:R2:W4:Y:S01]  /*89c0*/  @P0 LDS.128 R48, [R3+0x400] ;  /* 0x0004000003300984 */ /* 0x0005220000000c00 */
[C---:B------:R-:W-:Y:S01]  /*89d0*/  ISETP.NE.AND P0, PT, R83.reuse, 0x4, PT ;  /* 0x000000045300780c */ /* 0x040fe20003f05270 */
[----:B------:R-:W-:Y:S01]  /*89e0*/  @!PT LDS RZ, [RZ] ;  /* 0x00000000fffff984 */ /* 0x000fe20000000800 */
[----:B------:R-:W-:Y:S01]  /*89f0*/  @!PT LDS RZ, [RZ] ;  /* 0x00000000fffff984 */ /* 0x000fe20000000800 */
[----:B------:R-:W-:Y:S01]  /*8a00*/  @!PT LDS RZ, [RZ] ;  /* 0x00000000fffff984 */ /* 0x000fe20000000800 */
[----:B------:R-:W-:Y:S01]  /*8a10*/  @!PT LDS RZ, [RZ] ;  /* 0x00000000fffff984 */ /* 0x000fe20000000800 */
[----:B------:R5:W-:Y:S06]  /*8a20*/  MEMBAR.ALL.CTA ;  /* 0x0000000000007992 */ /* 0x000bec0000008000 */
[----:B-----5:R-:W5:Y:S01]  /*8a30*/  FENCE.VIEW.ASYNC.S ;  /* 0x00000000000073c6 */ /* 0x020f620000000000 */
[----:B------:R-:W-:Y:S01]  /*8a40*/  SEL R83, R83, RZ, P0 ;  /* 0x000000ff53537207 */ /* 0x000fe20000000000 */
[----:B-----5:R5:W-:Y:S02]  /*8a50*/  SYNCS.ARRIVE.TRANS64.RED.A1T0 RZ, [R0+URZ], RZ ;  /* 0x000000ff00ff79a7 */ /* 0x020be400081004ff */
[----:B-----5:R-:W-:Y:S04]  /*8a60*/  SEL R0, RZ, 0x1, P0 ;  /* 0x00000001ff007807 */ /* 0x020fe80000000000 */
[----:B--23--:R-:W-:Y:S02]  /*8a70*/  LOP3.LUT R82, R82, R0, RZ, 0x3c, !PT ;  /* 0x0000000052527212 */ /* 0x00cfe400078e3cff */
.L_x_149:
[----:B------:R-:W-:Y:S05]  /*8a80*/  BSYNC B1 ;  /* 0x0000000000017941 */ /* 0x000fea0003800000 */
.L_x_148:
[----:B------:R-:W-:Y:S05]  /*8a90*/  VIADD R0, R39, 0x20 ;  /* 0x0000002027007836 */ /* 0x000fea0000000000 */
[----:B------:R-:W-:Y:S04]  /*8aa0*/  SHF.R.U32.HI R0, RZ, 0x15, R0 ;  /* 0x00000015ff007819 */ /* 0x000fe80000011600 */
[----:B------:R-:W-:Y:S11]  /*8ab0*/  LOP3.LUT P0, RZ, R0, 0x3, R77, 0x48, !PT ;  /* 0x0000000300ff7812 */ /* 0x000ff6000780484d */
[----:B------:R-:W-:Y:S02]  /*8ac0*/  @!UPT UIADD3 URZ, UPT, UPT, URZ, URZ, URZ ;  /* 0x000000fffffff290 */ /* 0x000fe4000fffe0ff */
[----:B------:R-:W-:Y:S05]  /*8ad0*/  @!P0 BRA `(.L_x_153) ;  /* 0x0000000000408947 */ /* 0x000fea0003800000 */
[----:B------:R-:W2:Y:S01]  /*8ae0*/  LDCU.64 UR8, c[0x4][0x78] ;  /* 0x01000f00ff0877ac */ /* 0x000ea20008000a00 */
[----:B------:R-:W-:Y:S01]  /*8af0*/  MOV R3, 0x0 ;  /* 0x0000000000037802 */ /* 0x000fe20000000f00 */
[----:B------:R-:W-:Y:S02]  /*8b00*/  HFMA2 R12, -RZ, RZ, 0, 5.9604644775390625e-08 ;  /* 0x00000001ff0c7431 */ /* 0x000fe400000001ff */
[----:B------:R-:W-:Y:S02]  /*8b10*/  IMAD.MOV.U32 R8, RZ, RZ, 0x192 ;  /* 0x00000192ff087424 */ /* 0x000fe400078e00ff */
[----:B------:R-:W-:Y:S01]  /*8b20*/  IMAD.MOV.U32 R13, RZ, RZ, RZ ;  /* 0x000000ffff0d7224 */ /* 0x000fe200078e00ff */
[----:B------:R-:W3:Y:S01]  /*8b30*/  LDCU.64 UR6, c[0x4][0x80] ;  /* 0x01001000ff0677ac */ /* 0x000ee20008000a00 */
[----:B------:R-:W1:Y:S01]  /*8b40*/  LDC.64 R2, c[0x4][R3] ;  /* 0x0100000003027b82 */ /* 0x000e620000000a00 */
[----:B------:R-:W5:Y:S01]  /*8b50*/  LDCU.64 UR4, c[0x4][0x18] ;  /* 0x01000300ff0477ac */ /* 0x000f620008000a00 */
[----:B--2---:R-:W-:Y:S01]  /*8b60*/  MOV R5, UR9 ;  /* 0x0000000900057c02 */ /* 0x004fe20008000f00 */
[----:B------:R-:W-:Y:S01]  /*8b70*/  IMAD.U32 R4, RZ, RZ, UR8 ;  /* 0x00000008ff047e24 */ /* 0x000fe2000f8e00ff */
[----:B---3--:R-:W-:Y:S01]  /*8b80*/  MOV R7, UR7 ;  /* 0x0000000700077c02 */ /* 0x008fe20008000f00 */
[----:B------:R-:W-:Y:S01]  /*8b90*/  IMAD.U32 R6, RZ, RZ, UR6 ;  /* 0x00000006ff067e24 */ /* 0x000fe2000f8e00ff */
[----:B-----5:R-:W-:Y:S01]  /*8ba0*/  MOV R11, UR5 ;  /* 0x00000005000b7c02 */ /* 0x020fe20008000f00 */
[----:B------:R-:W-:Y:S02]  /*8bb0*/  IMAD.U32 R10, RZ, RZ, UR4 ;  /* 0x00000004ff0a7e24 */ /* 0x000fe4000f8e00ff */
[----:B------:R-:W-:Y:S07]  /*8bc0*/  LEPC R20, `(.L_x_153) ;  /* 0x000000001014794e */ /* 0x000fee0000000000 */
[----:B-1--4-:R-:W-:Y:S05]  /*8bd0*/  CALL.ABS.NOINC R2 ;  /* 0x0000000002007343 */ /* 0x012fea0003c00000 */
.L_x_153:
[C---:B------:R-:W-:Y:S01]  /*8be0*/  SHF.L.U32 R2, R44.reuse, 0x10, RZ ;  /* 0x000000102c027819 */ /* 0x040fe200000006ff */
[----:B------:R-:W-:Y:S05]  /*8bf0*/  WARPSYNC.ALL ;  /* 0x0000000000007948 */ /* 0x000fea0003800000 */
[----:B------:R-:W-:Y:S01]  /*8c00*/  R2UR UR4, R39 ;  /* 0x00000000270472ca */ /* 0x000fe200000e0000 */
[----:B------:R-:W-:Y:S01]  /*8c10*/  BSSY.RECONVERGENT B0, `(.L_x_154) ;  /* 0x000009e000007945 */ /* 0x000fe20003800200 */
[C---:B------:R-:W-:Y:S02]  /*8c20*/  PRMT R3, R44.reuse, 0x8880, RZ ;  /* 0x000088802c037816 */ /* 0x040fe400000000ff */
[----:B------:R-:W-:Y:S02]  /*8c30*/  SHF.L.U32 R41, R44, 0x8, RZ ;  /* 0x000000082c297819 */ /* 0x000fe400000006ff */
[C---:B------:R-:W-:Y:S02]  /*8c40*/  SHF.L.U32 R42, R45.reuse, 0x10, RZ ;  /* 0x000000102d2a7819 */ /* 0x040fe400000006ff */
[----:B------:R-:W-:Y:S02]  /*8c50*/  SHF.L.U32 R43, R45, 0x8, RZ ;  /* 0x000000082d2b7819 */ /* 0x000fe400000006ff */
[----:B------:R-:W-:Y:S02]  /*8c60*/  SHF.R.S32.HI R42, RZ, 0x18, R42 ;  /* 0x00000018ff2a7819 */ /* 0x000fe4000001142a */
[----:B------:R-:W-:Y:S01]  /*8c70*/  SHF.R.S32.HI R43, RZ, 0x18, R43 ;  /* 0x00000018ff2b7819 */ /* 0x000fe2000001142b */
[----:B-1----:R-:W1:Y:S01]  /*8c80*/  LDTM.x32 R4, tmem[UR4+0x20] ;  /* 0x00002004000479ee */ /* 0x002e6200082c0000 */
[----:B------:R-:W-:Y:S02]  /*8c90*/  ISETP.NE.AND P0, PT, R87, RZ, PT ;  /* 0x000000ff5700720c */ /* 0x000fe40003f05270 */
[----:B------:R-:W-:Y:S01]  /*8ca0*/  ISETP.NE.AND P6, PT, R60, RZ, PT ;  /* 0x000000ff3c00720c */ /* 0x000fe20003fc5270 */
        /* <DEDUP_REMOVED lines=9> */
[----:B------:R-:W-:Y:S02]  /*8d40*/  IMAD R7, R38, R7, RZ ;  /* 0x0000000726077224 */ /* 0x000fe400078e02ff */
[-C--:B------:R-:W-:Y:S02]  /*8d50*/  IMAD R3, R5, R40.reuse, R3 ;  /* 0x0000002805037224 */ /* 0x080fe400078e0203 */
[----:B------:R-:W-:Y:S02]  /*8d60*/  IMAD R7, R4, R40, R7 ;  /* 0x0000002804077224 */ /* 0x000fe400078e0207 */
[C---:B------:R-:W-:Y:S02]  /*8d70*/  IMAD R4, R38.reuse, R8, RZ ;  /* 0x0000000826047224 */ /* 0x040fe400078e02ff */
[C---:B------:R-:W-:Y:S01]  /*8d80*/  IMAD R8, R38.reuse, R12, RZ ;  /* 0x0000000c26087224 */ /* 0x040fe200078e02ff */
[----:B------:R-:W-:Y:S01]  /*8d90*/  I2IP.S8.S32.SAT R56, R7, R3, RZ ;  /* 0x0000000307387239 */ /* 0x000fe200000014ff */
[----:B------:R-:W-:Y:S01]  /*8da0*/  IMAD R5, R38, R9, RZ ;  /* 0x0000000926057224 */ /* 0x000fe200078e02ff */
[----:B------:R-:W-:Y:S01]  /*8db0*/  PRMT R7, R46, 0x8880, RZ ;  /* 0x000088802e077816 */ /* 0x000fe200000000ff */
[----:B------:R-:W-:Y:S01]  /*8dc0*/  IMAD R12, R38, R16, RZ ;  /* 0x00000010260c7224 */ /* 0x000fe200078e02ff */
[----:B------:R-:W-:Y:S01]  /*8dd0*/  I2IP.S8.S32.SAT R56, R2, R0, R56 ;  /* 0x0000000002387239 */ /* 0x000fe20000001438 */
[C---:B------:R-:W-:Y:S01]  /*8de0*/  IMAD R9, R38.reuse, R13, RZ ;  /* 0x0000000d26097224 */ /* 0x040fe200078e02ff */
[----:B------:R-:W-:Y:S01]  /*8df0*/  SHF.R.S32.HI R3, RZ, 0x18, R45 ;  /* 0x00000018ff037819 */ /* 0x000fe2000001142d */
[----:B------:R-:W-:Y:S01]  /*8e00*/  IMAD R16, R38, R20, RZ ;  /* 0x0000001426107224 */ /* 0x000fe200078e02ff */
[----:B----4-:R-:W-:Y:S01]  /*8e10*/  SHF.L.U32 R0, R48, 0x10, RZ ;  /* 0x0000001030007819 */ /* 0x010fe200000006ff */
[----:B------:R-:W-:Y:S01]  /*8e20*/  IMAD R13, R38, R17, RZ ;  /* 0x00000011260d7224 */ /* 0x000fe200078e02ff */
[----:B------:R-:W-:Y:S01]  /*8e30*/  SHF.L.U32 R2, R48, 0x8, RZ ;  /* 0x0000000830027819 */ /* 0x000fe200000006ff */
[C---:B------:R-:W-:Y:S01]  /*8e40*/  IMAD R20, R38.reuse, R24, RZ ;  /* 0x0000001826147224 */ /* 0x040fe200078e02ff */
[----:B------:R-:W-:Y:S01]  /*8e50*/  SHF.R.S32.HI R0, RZ, 0x18, R0 ;  /* 0x00000018ff007819 */ /* 0x000fe20000011400 */
[C---:B------:R-:W-:Y:S01]  /*8e60*/  IMAD R17, R38.reuse, R21, RZ ;  /* 0x0000001526117224 */ /* 0x040fe200078e02ff */
[----:B------:R-:W-:Y:S01]  /*8e70*/  SHF.R.S32.HI R2, RZ, 0x18, R2 ;  /* 0x00000018ff027819 */ /* 0x000fe20000011402 */
[C---:B------:R-:W-:Y:S02]  /*8e80*/  IMAD R24, R38.reuse, R28, RZ ;  /* 0x0000001c26187224 */ /* 0x040fe400078e02ff */
[C---:B------:R-:W-:Y:S02]  /*8e90*/  IMAD R6, R38.reuse, R10, RZ ;  /* 0x0000000a26067224 */ /* 0x040fe400078e02ff */
[C---:B------:R-:W-:Y:S02]  /*8ea0*/  IMAD R21, R38.reuse, R25, RZ ;  /* 0x0000001926157224 */ /* 0x040fe400078e02ff */
[----:B------:R-:W-:Y:S01]  /*8eb0*/  IMAD R28, R38, R32, RZ ;  /* 0x00000020261c7224 */ /* 0x000fe200078e02ff */
[----:B------:R-:W-:Y:S01]  /*8ec0*/  SHF.L.U32 R32, R46, 0x10, RZ ;  /* 0x000000102e207819 */ /* 0x000fe200000006ff */
[-C--:B------:R-:W-:Y:S02]  /*8ed0*/  IMAD R4, R41, R40.reuse, R4 ;  /* 0x0000002829047224 */ /* 0x080fe400078e0204 */
[----:B------:R-:W-:Y:S01]  /*8ee0*/  IMAD R25, R38, R29, RZ ;  /* 0x0000001d26197224 */ /* 0x000fe200078e02ff */
[----:B------:R-:W-:Y:S01]  /*8ef0*/  SHF.R.S32.HI R32, RZ, 0x18, R32 ;  /* 0x00000018ff207819 */ /* 0x000fe20000011420 */
[----:B------:R-:W-:Y:S02]  /*8f00*/  IMAD R5, R42, R40, R5 ;  /* 0x000000282a057224 */ /* 0x000fe400078e0205 */
[----:B------:R-:W-:Y:S01]  /*8f10*/  IMAD R29, R38, R33, RZ ;  /* 0x00000021261d7224 */ /* 0x000fe200078e02ff */
[----:B------:R-:W-:Y:S01]  /*8f20*/  SHF.L.U32 R33, R46, 0x8, RZ ;  /* 0x000000082e217819 */ /* 0x000fe200000006ff */
[C---:B------:R-:W-:Y:S02]  /*8f30*/  IMAD R11, R38.reuse, R11, RZ ;  /* 0x0000000b260b7224 */ /* 0x040fe400078e02ff */
[C---:B------:R-:W-:Y:S01]  /*8f40*/  IMAD R10, R38.reuse, R14, RZ ;  /* 0x0000000e260a7224 */ /* 0x040fe200078e02ff */
[----:B------:R-:W-:Y:S01]  /*8f50*/  SHF.R.S32.HI R33, RZ, 0x18, R33 ;  /* 0x00000018ff217819 */ /* 0x000fe20000011421 */
[----:B------:R-:W-:Y:S02]  /*8f60*/  IMAD R6, R43, R40, R6 ;  /* 0x000000282b067224 */ /* 0x000fe400078e0206 */
[C---:B------:R-:W-:Y:S02]  /*8f70*/  IMAD R14, R38.reuse, R18, RZ ;  /* 0x00000012260e7224 */ /* 0x040fe400078e02ff */
[C---:B------:R-:W-:Y:S02]  /*8f80*/  IMAD R18, R38.reuse, R22, RZ ;  /* 0x0000001626127224 */ /* 0x040fe400078e02ff */
[----:B------:R-:W-:Y:S01]  /*8f90*/  IMAD R11, R3, R40, R11 ;  /* 0x00000028030b7224 */ /* 0x000fe200078e020b */
[----:B------:R-:W-:Y:S01]  /*8fa0*/  PRMT R3, R47, 0x8880, RZ ;  /* 0x000088802f037816 */ /* 0x000fe200000000ff */
[C---:B------:R-:W-:Y:S02]  /*8fb0*/  IMAD R22, R38.reuse, R26, RZ ;  /* 0x0000001a26167224 */ /* 0x040fe400078e02ff */
[C---:B------:R-:W-:Y:S01]  /*8fc0*/  IMAD R26, R38.reuse, R30, RZ ;  /* 0x0000001e261a7224 */ /* 0x040fe200078e02ff */
[----:B------:R-:W-:Y:S01]  /*8fd0*/  I2IP.S8.S32.SAT R11, R11, R6, RZ ;  /* 0x000000060b0b7239 */ /* 0x000fe200000014ff */
[----:B------:R-:W-:Y:S01]  /*8fe0*/  IMAD R8, R7, R40, R8 ;  /* 0x0000002807087224 */ /* 0x000fe200078e0208 */
[----:B------:R-:W-:Y:S01]  /*8ff0*/  SHF.L.U32 R6, R47, 0x10, RZ ;  /* 0x000000102f067819 */ /* 0x000fe200000006ff */
[----:B------:R-:W-:Y:S01]  /*9000*/  IMAD R30, R38, R34, RZ ;  /* 0x00000022261e7224 */ /* 0x000fe200078e02ff */
[----:B------:R-:W-:Y:S01]  /*9010*/  SHF.R.S32.HI R34, RZ, 0x18, R46 ;  /* 0x00000018ff227819 */ /* 0x000fe2000001142e */
[----:B------:R-:W-:Y:S01]  /*9020*/  IMAD R9, R32, R40, R9 ;  /* 0x0000002820097224 */ /* 0x000fe200078e0209 */
[----:B------:R-:W-:Y:S01]  /*9030*/  SHF.R.S32.HI R6, RZ, 0x18, R6 ;  /* 0x00000018ff067819 */ /* 0x000fe20000011406 */
[----:B------:R-:W-:Y:S01]  /*9040*/  IMAD R15, R38, R15, RZ ;  /* 0x0000000f260f7224 */ /* 0x000fe200078e02ff */
[----:B------:R-:W-:Y:S01]  /*9050*/  I2IP.S8.S32.SAT R57, R5, R4, R11 ;  /* 0x0000000405397239 */ /* 0x000fe2000000140b */
[-C--:B------:R-:W-:Y:S01]  /*9060*/  IMAD R10, R33, R40.reuse, R10 ;  /* 0x00000028210a7224 */ /* 0x080fe200078e020a */
[----:B------:R-:W-:Y:S01]  /*9070*/  SHF.L.U32 R5, R49, 0x10, RZ ;  /* 0x0000001031057819 */ /* 0x000fe200000006ff */
[----:B------:R-:W-:Y:S01]  /*9080*/  IMAD.SHL.U32 R7, R47, 0x100, RZ ;  /* 0x000001002f077824 */ /* 0x000fe200078e00ff */
[----:B------:R-:W-:Y:S01]  /*9090*/  PRMT R4, R49, 0x8880, RZ ;  /* 0x0000888031047816 */ /* 0x000fe200000000ff */
[-C--:B------:R-:W-:Y:S01]  /*90a0*/  IMAD R15, R34, R40.reuse, R15 ;  /* 0x00000028220f7224 */ /* 0x080fe200078e020f */
[----:B------:R-:W-:Y:S01]  /*90b0*/  SHF.R.S32.HI R5, RZ, 0x18, R5 ;  /* 0x00000018ff057819 */ /* 0x000fe20000011405 */
[-C--:B------:R-:W-:Y:S01]  /*90c0*/  IMAD R12, R3, R40.reuse, R12 ;  /* 0x00000028030c7224 */ /* 0x080fe200078e020c */
[----:B------:R-:W-:Y:S01]  /*90d0*/  SHF.R.S32.HI R7, RZ, 0x18, R7 ;  /* 0x00000018ff077819 */ /* 0x000fe20000011407 */
[----:B------:R-:W-:Y:S01]  /*90e0*/  IMAD R13, R6, R40, R13 ;  /* 0x00000028060d7224 */ /* 0x000fe200078e020d */
[----:B------:R-:W-:Y:S01]  /*90f0*/  I2IP.S8.S32.SAT R15, R15, R10, RZ ;  /* 0x0000000a0f0f7239 */ /* 0x000fe200000014ff */
[----:B------:R-:W-:Y:S01]  /*9100*/  IMAD R19, R38, R19, RZ ;  /* 0x0000001326137224 */ /* 0x000fe200078e02ff */
[----:B------:R-:W-:Y:S01]  /*9110*/  SHF.R.S32.HI R10, RZ, 0x18, R47 ;  /* 0x00000018ff0a7819 */ /* 0x000fe2000001142f */
[----:B------:R-:W-:Y:S01]  /*9120*/  IMAD R14, R7, R40, R14 ;  /* 0x00000028070e7224 */ /* 0x000fe200078e020e */
[----:B------:R-:W-:Y:S01]  /*9130*/  PRMT R3, R48, 0x8880, RZ ;  /* 0x0000888030037816 */ /* 0x000fe200000000ff */
[----:B------:R-:W-:Y:S01]  /*9140*/  IMAD R23, R38, R23, RZ ;  /* 0x0000001726177224 */ /* 0x000fe200078e02ff */
[----:B------:R-:W-:Y:S01]  /*9150*/  I2IP.S8.S32.SAT R58, R9, R8, R15 ;  /* 0x00000008093a7239 */ /* 0x000fe2000000140f */
[-C--:B------:R-:W-:Y:S02]  /*9160*/  IMAD R19, R10, R40.reuse, R19 ;  /* 0x000000280a137224 */ /* 0x080fe400078e0213 */
[-C--:B------:R-:W-:Y:S01]  /*9170*/  IMAD R16, R3, R40.reuse, R16 ;  /* 0x0000002803107224 */ /* 0x080fe200078e0210 */
[----:B------:R-:W-:Y:S01]  /*9180*/  SHF.R.S32.HI R3, RZ, 0x18, R48 ;  /* 0x00000018ff037819 */ /* 0x000fe20000011430 */
[----:B------:R-:W-:Y:S01]  /*9190*/  IMAD R17, R0, R40, R17 ;  /* 0x0000002800117224 */ /* 0x000fe200078e0211 */
[----:B------:R-:W-:Y:S01]  /*91a0*/  I2IP.S8.S32.SAT R14, R19, R14, RZ ;  /* 0x0000000e130e7239 */ /* 0x000fe200000014ff */
[----:B------:R-:W-:Y:S02]  /*91b0*/  IMAD.SHL.U32 R0, R49, 0x100, RZ ;  /* 0x0000010031007824 */ /* 0x000fe400078e00ff */
[-C--:B------:R-:W-:Y:S01]  /*91c0*/  IMAD R18, R2, R40.reuse, R18 ;  /* 0x0000002802127224 */ /* 0x080fe200078e0212 */
[----:B------:R-:W-:Y:S01]  /*91d0*/  SHF.R.S32.HI R2, RZ, 0x18, R49 ;  /* 0x00000018ff027819 */ /* 0x000fe20000011431 */
[-C--:B------:R-:W-:Y:S01]  /*91e0*/  IMAD R23, R3, R40.reuse, R23 ;  /* 0x0000002803177224 */ /* 0x080fe200078e0217 */
[----:B------:R-:W-:Y:S01]  /*91f0*/  SHF.R.S32.HI R0, RZ, 0x18, R0 ;  /* 0x00000018ff007819 */ /* 0x000fe20000011400 */
[-C--:B------:R-:W-:Y:S01]  /*9200*/  IMAD R20, R4, R40.reuse, R20 ;  /* 0x0000002804147224 */ /* 0x080fe200078e0214 */
[C---:B------:R-:W-:Y:S01]  /*9210*/  SHF.L.U32 R4, R50.reuse, 0x10, RZ ;  /* 0x0000001032047819 */ /* 0x040fe200000006ff */
[-C--:B------:R-:W-:Y:S01]  /*9220*/  IMAD R21, R5, R40.reuse, R21 ;  /* 0x0000002805157224 */ /* 0x080fe200078e0215 */
[----:B------:R-:W-:Y:S01]  /*9230*/  PRMT R3, R50, 0x8880, RZ ;  /* 0x0000888032037816 */ /* 0x000fe200000000ff */
[----:B------:R-:W-:Y:S01]  /*9240*/  IMAD R27, R38, R27, RZ ;  /* 0x0000001b261b7224 */ /* 0x000fe200078e02ff */
[----:B------:R-:W-:Y:S01]  /*9250*/  SHF.L.U32 R5, R50, 0x8, RZ ;  /* 0x0000000832057819 */ /* 0x000fe200000006ff */
[-C--:B------:R-:W-:Y:S01]  /*9260*/  IMAD R22, R0, R40.reuse, R22 ;  /* 0x0000002800167224 */ /* 0x080fe200078e0216 */
[----:B------:R-:W-:Y:S01]  /*9270*/  SHF.R.S32.HI R4, RZ, 0x18, R4 ;  /* 0x00000018ff047819 */ /* 0x000fe20000011404 */
[-C--:B------:R-:W-:Y:S01]  /*9280*/  IMAD R27, R2, R40.reuse, R27 ;  /* 0x00000028021b7224 */ /* 0x080fe200078e021b */
[----:B------:R-:W-:Y:S01]  /*9290*/  SHF.R.S32.HI R5, RZ, 0x18, R5 ;  /* 0x00000018ff057819 */ /* 0x000fe20000011405 */
[-C--:B------:R-:W-:Y:S01]  /*92a0*/  IMAD R24, R3, R40.reuse, R24 ;  /* 0x0000002803187224 */ /* 0x080fe200078e0218 */
[C---:B------:R-:W-:Y:S01]  /*92b0*/  SHF.L.U32 R3, R51.reuse, 0x10, RZ ;  /* 0x0000001033037819 */ /* 0x040fe200000006ff */
[-C--:B------:R-:W-:Y:S01]  /*92c0*/  IMAD R25, R4, R40.reuse, R25 ;  /* 0x0000002804197224 */ /* 0x080fe200078e0219 */
[----:B------:R-:W-:Y:S01]  /*92d0*/  SHF.R.S32.HI R0, RZ, 0x18, R50 ;  /* 0x00000018ff007819 */ /* 0x000fe20000011432 */
[----:B------:R-:W-:Y:S01]  /*92e0*/  IMAD R31, R38, R31, RZ ;  /* 0x0000001f261f7224 */ /* 0x000fe200078e02ff */
[----:B------:R-:W-:Y:S01]  /*92f0*/  PRMT R2, R51, 0x8880, RZ ;  /* 0x0000888033027816 */ /* 0x000fe200000000ff */
[-C--:B------:R-:W-:Y:S01]  /*9300*/  IMAD R26, R5, R40.reuse, R26 ;  /* 0x00000028051a7224 */ /* 0x080fe200078e021a */
[----:B------:R-:W-:Y:S01]  /*9310*/  SHF.L.U32 R4, R51, 0x8, RZ ;  /* 0x0000000833047819 */ /* 0x000fe200000006ff */
[-C--:B------:R-:W-:Y:S01]  /*9320*/  IMAD R31, R0, R40.reuse, R31 ;  /* 0x00000028001f7224 */ /* 0x080fe200078e021f */
[----:B------:R-:W-:Y:S01]  /*9330*/  SHF.R.S32.HI R3, RZ, 0x18, R3 ;  /* 0x00000018ff037819 */ /* 0x000fe20000011403 */
[-C--:B------:R-:W-:Y:S01]  /*9340*/  IMAD R28, R2, R40.reuse, R28 ;  /* 0x00000028021c7224 */ /* 0x080fe200078e021c */
[----:B------:R-:W-:Y:S01]  /*9350*/  SHF.R.S32.HI R4, RZ, 0x18, R4 ;  /* 0x00000018ff047819 */ /* 0x000fe20000011404 */
[----:B------:R-:W-:Y:S01]  /*9360*/  IMAD R35, R38, R35, RZ ;  /* 0x0000002326237224 */ /* 0x000fe200078e02ff */
[----:B------:R-:W-:Y:S01]  /*9370*/  SHF.R.S32.HI R5, RZ, 0x18, R51 ;  /* 0x00000018ff057819 */ /* 0x000fe20000011433 */
[----:B------:R-:W-:Y:S01]  /*9380*/  IMAD R29, R3, R40, R29 ;  /* 0x00000028031d7224 */ /* 0x000fe200078e021d */
[----:B------:R-:W-:Y:S01]  /*9390*/  I2IP.S8.S32.SAT R59, R13, R12, R14 ;  /* 0x0000000c0d3b7239 */ /* 0x000fe2000000140e */
[----:B------:R-:W-:Y:S01]  /*93a0*/  IMAD R30, R4, R40, R30 ;  /* 0x00000028041e7224 */ /* 0x000fe200078e021e */
[----:B------:R-:W-:Y:S01]  /*93b0*/  I2IP.S8.S32.SAT R18, R23, R18, RZ ;  /* 0x0000001217127239 */ /* 0x000fe200000014ff */
[----:B------:R-:W-:Y:S01]  /*93c0*/  IMAD R35, R5, R40, R35 ;  /* 0x0000002805237224 */ /* 0x000fe200078e0223 */
[----:B------:R-:W-:Y:S01]  /*93d0*/  I2IP.S8.S32.SAT R22, R27, R22, RZ ;  /* 0x000000161b167239 */ /* 0x000fe200000014ff */
[----:B------:R1:W-:Y:S01]  /*93e0*/  STS.128 [R74+UR43+0x5400], R56 ;  /* 0x005400384a007988 */ /* 0x0003e20008000c2b */
[----:B------:R-:W-:Y:S02]  /*93f0*/  I2IP.S8.S32.SAT R26, R31, R26, RZ ;  /* 0x0000001a1f1a7239 */ /* 0x000fe400000014ff */
[----:B------:R-:W-:Y:S02]  /*9400*/  I2IP.S8.S32.SAT R19, R35, R30, RZ ;  /* 0x0000001e23137239 */ /* 0x000fe400000014ff */
[----:B------:R-:W-:Y:S02]  /*9410*/  I2IP.S8.S32.SAT R16, R17, R16, R18 ;  /* 0x0000001011107239 */ /* 0x000fe40000001412 */
[----:B------:R-:W-:Y:S02]  /*9420*/  I2IP.S8.S32.SAT R17, R21, R20, R22 ;  /* 0x0000001415117239 */ /* 0x000fe40000001416 */
[----:B------:R-:W-:Y:S02]  /*9430*/  I2IP.S8.S32.SAT R18, R25, R24, R26 ;  /* 0x0000001819127239 */ /* 0x000fe4000000141a */
[----:B------:R-:W-:Y:S02]  /*9440*/  I2IP.S8.S32.SAT R19, R29, R28, R19 ;  /* 0x0000001c1d137239 */ /* 0x000fe40000001413 */
[----:B------:R-:W-:Y:S02]  /*9450*/  LEA R0, R83, UR43, 0x3 ;  /* 0x0000002b53007c11 */ /* 0x000fe4000f8e18ff */
[----:B------:R-:W-:Y:S01]  /*9460*/  @P6 SHF.L.U32 R2, R82, 0x1f, RZ ;  /* 0x0000001f52026819 */ /* 0x000fe200000006ff */
        /* <DEDUP_REMOVED lines=10> */
[----:B------:R-:W-:Y:S02]  /*9510*/  UIADD3 UR13, UPT, UPT, UR49, 0x20, URZ ;  /* 0x00000020310d7890 */ /* 0x000fe4000fffe0ff */
[----:B------:R-:W-:Y:S01]  /*9520*/  UIADD3 UR12, UPT, UPT, UR43, 0x5400, URZ ;  /* 0x000054002b0c7890 */ /* 0x000fe2000fffe0ff */
[----:B------:R-:W-:Y:S01]  /*9530*/  UMOV UR14, UR50 ;  /* 0x00000032000e7c82 */ /* 0x000fe20008000000 */
[----:B------:R-:W-:Y:S01]  /*9540*/  UMOV UR15, UR36 ;  /* 0x00000024000f7c82 */ /* 0x000fe20008000000 */
[----:B------:R-:W-:Y:S02]  /*9550*/  UIADD3 UR9, UPT, UPT, UR49, 0xa0, URZ ;  /* 0x000000a031097890 */ /* 0x000fe4000fffe0ff */
[----:B------:R-:W-:Y:S01]  /*9560*/  UIADD3 UR8, UPT, UPT, UR43, 0x5c00, URZ ;  /* 0x00005c002b087890 */ /* 0x000fe2000fffe0ff */
[----:B------:R-:W-:Y:S01]  /*9570*/  UMOV UR10, UR50 ;  /* 0x00000032000a7c82 */ /* 0x000fe20008000000 */
[----:B------:R-:W-:Y:S01]  /*9580*/  UMOV UR11, UR36 ;  /* 0x00000024000b7c82 */ /* 0x000fe20008000000 */
[----:B--2---:R-:W-:Y:S04]  /*9590*/  UIADD3 UR4, UP0, UPT, UR6, 0x680, URZ ;  /* 0x0000068006047890 */ /* 0x004fe8000ff1e0ff */
[----:B------:R-:W-:Y:S09]  /*95a0*/  UIADD3.X UR5, UPT, UPT, URZ, UR7, URZ, UP0, !UPT ;  /* 0x00000007ff057290 */ /* 0x000ff200087fe4ff */
[----:B------:R2:W-:Y:S01]  /*95b0*/  UTMASTG.3D [UR12], [UR4] ;  /* 0x0000000c040073b5 */ /* 0x0005e20008010000 */
[----:B------:R2:W-:Y:S01]  /*95c0*/  UTMASTG.3D [UR8], [UR4] ;  /* 0x00000008040073b5 */ /* 0x0005e20008010000 */
[----:B------:R0:W-:Y:S01]  /*95d0*/  UTMACMDFLUSH ;  /* 0x00000000000079b7 */ /* 0x0001e20000000000 */
[----:B--2---:R-:W-:Y:S04]  /*95e0*/  DEPBAR.LE SB0, 0x1 ;  /* 0x000080400000791a */ /* 0x004fe80000000000 */
.L_x_155:
[----:B------:R-:W-:Y:S05]  /*95f0*/  BSYNC.RECONVERGENT B0 ;  /* 0x0000000000007941 */ /* 0x000fea0003800200 */
.L_x_154:
        /* <DEDUP_REMOVED lines=14> */
.L_x_159:
[----:B------:R-:W-:Y:S05]  /*96e0*/  BSYNC B0 ;  /* 0x0000000000007941 */ /* 0x000fea0003800000 */
.L_x_158:
[----:B------:R-:W-:Y:S01]  /*96f0*/  ISETP.NE.AND P0, PT, R53, RZ, PT ;  /* 0x000000ff3500720c */ /* 0x000fe20003f05270 */
[----:B------:R-:W-:Y:S11]  /*9700*/  VIADD R83, R83, 0x1 ;  /* 0x0000000153537836 */ /* 0x000ff60000000000 */
[----:B------:R-:W-:Y:S01]  /*9710*/  @!UPT UIADD3 URZ, UPT, UPT, URZ, URZ, URZ ;  /* 0x000000fffffff290 */ /* 0x000fe2000fffe0ff */
[----:B------:R3:W4:Y:S04]  /*9720*/  @P0 LDS.128 R48, [R2+0x400] ;  /* 0x0004000002300984 */ /* 0x0007280000000c00 */
[----:B------:R1:W1:Y:S01]  /*9730*/  @P0 LDS.128 R44, [R3+0x400] ;  /* 0x00040000032c0984 */ /* 0x0002620000000c00 */
        /* <DEDUP_REMOVED lines=8> */
[----:B---3--:R-:W-:Y:S02]  /*97c0*/  VIADD R2, R0, 0x230 ;  /* 0x0000023000027836 */ /* 0x008fe40000000000 */
[----:B--2---:R-:W-:Y:S05]  /*97d0*/  IMAD.U32 R0, RZ, RZ, UR46 ;  /* 0x0000002eff007e24 */ /* 0x004fea000f8e00ff */
[----:B------:R-:W-:Y:S04]  /*97e0*/  PRMT R0, R0, 0x654, R2 ;  /* 0x0000065400007816 */ /* 0x000fe80000000002 */
[----:B-----5:R2:W-:Y:S02]  /*97f0*/  SYNCS.ARRIVE.TRANS64.RED.A1T0 RZ, [R0+URZ], RZ ;  /* 0x000000ff00ff79a7 */ /* 0x0205e400081004ff */
[----:B--2---:R-:W-:Y:S04]  /*9800*/  SEL R0, RZ, 0x1, P0 ;  /* 0x00000001ff007807 */ /* 0x004fe80000000000 */
[----:B-1--4-:R-:W-:Y:S02]  /*9810*/  LOP3.LUT R82, R82, R0, RZ, 0x3c, !PT ;  /* 0x0000000052527212 */ /* 0x012fe400078e3cff */
.L_x_157:
[----:B------:R-:W-:Y:S05]  /*9820*/  BSYNC B1 ;  /* 0x0000000000017941 */ /* 0x000fea0003800000 */
.L_x_156:
        /* <DEDUP_REMOVED lines=21> */
.L_x_161:
        /* <DEDUP_REMOVED lines=35> */
[----:B------:R-:W-:Y:S01]  /*9bb0*/  SHF.L.U32 R0, R48, 0x10, RZ ;  /* 0x0000001030007819 */ /* 0x000fe200000006ff */
        /* <DEDUP_REMOVED lines=114> */
[----:B------:R-:W-:Y:S02]  /*a2e0*/  UMOV UR11, UR36 ;  /* 0x00000024000b7c82 */ /* 0x000fe40008000000 */
[----:B------:R-:W-:Y:S01]  /*a2f0*/  MOV R86, UR4 ;  /* 0x0000000400567c02 */ /* 0x000fe20008000f00 */
[----:B------:R-:W-:Y:S02]  /*a300*/  UIADD3 UR13, UPT, UPT, UR49, 0xc0, URZ ;  /* 0x000000c0310d7890 */ /* 0x000fe4000fffe0ff */
[----:B------:R-:W-:Y:S01]  /*a310*/  UIADD3 UR12, UPT, UPT, UR43, 0x4c00, URZ ;  /* 0x00004c002b0c7890 */ /* 0x000fe2000fffe0ff */
[----:B------:R-:W-:Y:S01]  /*a320*/  R2UR UR8, R86 ;  /* 0x00000000560872ca */ /* 0x000fe200000e0000 */
        /* <DEDUP_REMOVED lines=8> */
.L_x_163:
[----:B------:R-:W-:Y:S05]  /*a3b0*/  BSYNC.RECONVERGENT B0 ;  /* 0x0000000000007941 */ /* 0x000fea0003800200 */
.L_x_162:
        /* <DEDUP_REMOVED lines=14> */
.L_x_167:
[----:B------:R-:W-:Y:S05]  /*a4a0*/  BSYNC B0 ;  /* 0x0000000000007941 */ /* 0x000fea0003800000 */
.L_x_166:
        /* <DEDUP_REMOVED lines=18> */
.L_x_165:
[----:B------:R-:W-:Y:S05]  /*a5d0*/  BSYNC B1 ;  /* 0x0000000000017941 */ /* 0x000fea0003800000 */
.L_x_164:
        /* <DEDUP_REMOVED lines=21> */
.L_x_169:
[----:B------:R-:W-:Y:S01]  /*a730*/  ISETP.NE.AND P0, PT, R87, RZ, PT ;  /* 0x000000ff5700720c */ /* 0x000fe20003f05270 */
[----:B------:R-:W-:Y:S05]  /*a740*/  WARPSYNC.ALL ;  /* 0x0000000000007948 */ /* 0x000fea0003800000 */
[----:B------:R-:W-:Y:S01]  /*a750*/  R2UR UR4, R39 ;  /* 0x00000000270472ca */ /* 0x000fe200000e0000 */
[----:B------:R-:W-:Y:S01]  /*a760*/  IMAD.U32 R64, R46, 0x10000, RZ ;  /* 0x000100002e407824 */ /* 0x000fe200078e00ff */
[----:B------:R-:W-:Y:S01]  /*a770*/  SHF.L.U32 R41, R44, 0x10, RZ ;  /* 0x000000102c297819 */ /* 0x000fe200000006ff */
[----:B----4-:R-:W-:Y:S01]  /*a780*/  IMAD.U32 R63, R48, 0x10000, RZ ;  /* 0x00010000303f7824 */ /* 0x010fe200078e00ff */
[----:B------:R-:W-:Y:S01]  /*a790*/  PRMT R39, R44, 0x8880, RZ ;  /* 0x000088802c277816 */ /* 0x000fe200000000ff */
[----:B------:R-:W-:Y:S01]  /*a7a0*/  IMAD.U32 R53, R50, 0x10000, RZ ;  /* 0x0001000032357824 */ /* 0x000fe200078e00ff */
[----:B------:R-:W-:Y:S01]  /*a7b0*/  SHF.L.U32 R42, R44, 0x8, RZ ;  /* 0x000000082c2a7819 */ /* 0x000fe200000006ff */
[----:B------:R-:W-:Y:S01]  /*a7c0*/  BSSY.RECONVERGENT B0, `(.L_x_170) ;  /* 0x00000a1000007945 */ /* 0x000fe20003800200 */
[----:B------:R-:W-:Y:S02]  /*a7d0*/  SHF.R.S32.HI R41, RZ, 0x18, R41 ;  /* 0x00000018ff297819 */ /* 0x000fe40000011429 */
[----:B------:R-:W-:Y:S02]  /*a7e0*/  SHF.R.S32.HI R42, RZ, 0x18, R42 ;  /* 0x00000018ff2a7819 */ /* 0x000fe4000001142a */
[----:B------:R-:W-:Y:S01]  /*a7f0*/  SHF.R.S32.HI R43, RZ, 0x18, R44 ;  /* 0x00000018ff2b7819 */ /* 0x000fe2000001142c */
[----:B-1----:R-:W1:Y:S01]  /*a800*/  LDTM.x32 R4, tmem[UR4+0x60] ;  /* 0x00006004000479ee */ /* 0x002e6200082c0000 */
[----:B------:R-:W-:Y:S01]  /*a810*/  NOP ;  /* 0x0000000000007918 */ /* 0x000fe20000000000 */
[----:B------:R-:W-:Y:S02]  /*a820*/  IADD3 R80, PT, PT, R80, 0x2a0, RZ ;  /* 0x000002a050507810 */ /* 0x000fe40007ffe0ff */
[C---:B------:R-:W-:Y:S02]  /*a830*/  PRMT R69, R45.reuse, 0x8880, RZ ;  /* 0x000088802d457816 */ /* 0x040fe400000000ff */
[----:B------:R-:W-:Y:S02]  /*a840*/  LOP3.LUT R80, R80, 0xfefffff8, RZ, 0xc0, !PT ;  /* 0xfefffff850507812 */ /* 0x000fe400078ec0ff */
[----:B------:R-:W-:Y:S02]  /*a850*/  SHF.L.U32 R68, R45, 0x10, RZ ;  /* 0x000000102d447819 */ /* 0x000fe400000006ff */
[----:B-1----:R1:W-:Y:S01]  /*a860*/  SYNCS.ARRIVE.TRANS64.RED.A1T0 RZ, [R80+URZ], RZ ;  /* 0x000000ff50ff79a7 */ /* 0x0023e200081004ff */
[----:B------:R-:W-:Y:S02]  /*a870*/  SHF.R.S32.HI R44, RZ, 0x18, R45 ;  /* 0x00000018ff2c7819 */ /* 0x000fe4000001142d */
[----:B------:R-:W-:Y:S02]  /*a880*/  PRMT R66, R46, 0x8880, RZ ;  /* 0x000088802e427816 */ /* 0x000fe400000000ff */
[C---:B------:R-:W-:Y:S02]  /*a890*/  PRMT R60, R47.reuse, 0x8880, RZ ;  /* 0x000088802f3c7816 */ /* 0x040fe400000000ff */
[C---:B------:R-:W-:Y:S02]  /*a8a0*/  SHF.L.U32 R59, R47.reuse, 0x10, RZ ;  /* 0x000000102f3b7819 */ /* 0x040fe400000006ff */
[----:B------:R-:W-:Y:S02]  /*a8b0*/  SHF.L.U32 R58, R47, 0x8, RZ ;  /* 0x000000082f3a7819 */ /* 0x000fe400000006ff */
[C---:B------:R-:W-:Y:S02]  /*a8c0*/  PRMT R65, R48.reuse, 0x8880, RZ ;  /* 0x0000888030417816 */ /* 0x040fe400000000ff */
[----:B------:R-:W-:Y:S01]  /*a8d0*/  SHF.L.U32 R62, R48, 0x8, RZ ;  /* 0x00000008303e7819 */ /* 0x000fe200000006ff */
[C---:B------:R-:W-:Y:S01]  /*a8e0*/  IMAD R0, R38.reuse, R4, RZ ;  /* 0x0000000426007224 */ /* 0x040fe200078e02ff */
[----:B------:R-:W-:Y:S01]  /*a8f0*/  SHF.R.S32.HI R4, RZ, 0x18, R68 ;  /* 0x00000018ff047819 */ /* 0x000fe20000011444 */
[C---:B------:R-:W-:Y:S01]  /*a900*/  IMAD R2, R38.reuse, R5, RZ ;  /* 0x0000000526027224 */ /* 0x040fe200078e02ff */
[C---:B------:R-:W-:Y:S01]  /*a910*/  PRMT R57, R49.reuse, 0x8880, RZ ;  /* 0x0000888031397816 */ /* 0x040fe200000000ff */
[C---:B------:R-:W-:Y:S01]  /*a920*/  IMAD R3, R38.reuse, R6, RZ ;  /* 0x0000000626037224 */ /* 0x040fe200078e02ff */
[----:B------:R-:W-:Y:S01]  /*a930*/  SHF.L.U32 R56, R49, 0x10, RZ ;  /* 0x0000001031387819 */ /* 0x000fe200000006ff */
[----:B------:R-:W-:Y:S01]  /*a940*/  IMAD R0, R39, R40, R0 ;  /* 0x0000002827007224 */ /* 0x000fe200078e0200 */
[----:B------:R-:W-:Y:S01]  /*a950*/  MOV R39, R66 ;  /* 0x0000004200277202 */ /* 0x000fe20000000f00 */
[----:B------:R-:W-:Y:S01]  /*a960*/  IMAD R7, R38, R7, RZ ;  /* 0x0000000726077224 */ /* 0x000fe200078e02ff */
[----:B------:R-:W-:Y:S01]  /*a970*/  SHF.L.U32 R55, R49, 0x8, RZ ;  /* 0x0000000831377819 */ /* 0x000fe200000006ff */
[-C--:B------:R-:W-:Y:S01]  /*a980*/  IMAD R2, R41, R40.reuse, R2 ;  /* 0x0000002829027224 */ /* 0x080fe200078e0202 */
[----:B------:R-:W-:Y:S01]  /*a990*/  SHF.R.S32.HI R41, RZ, 0x18, R48 ;  /* 0x00000018ff297819 */ /* 0x000fe20000011430 */
[-C--:B------:R-:W-:Y:S01]  /*a9a0*/  IMAD R3, R42, R40.reuse, R3 ;  /* 0x000000282a037224 */ /* 0x080fe200078e0203 */
[----:B------:R-:W-:Y:S01]  /*a9b0*/  SHF.L.U32 R48, R51, 0x8, RZ ;  /* 0x0000000833307819 */ /* 0x000fe200000006ff */
[----:B------:R-:W-:Y:S01]  /*a9c0*/  IMAD R7, R43, R40, R7 ;  /* 0x000000282b077224 */ /* 0x000fe200078e0207 */
[----:B------:R-:W-:Y:S01]  /*a9d0*/  SHF.L.U32 R67, R45, 0x8, RZ ;  /* 0x000000082d437819 */ /* 0x000fe200000006ff */
[C---:B------:R-:W-:Y:S01]  /*a9e0*/  IMAD R8, R38.reuse, R8, RZ ;  /* 0x0000000826087224 */ /* 0x040fe200078e02ff */
[----:B------:R-:W-:Y:S01]  /*a9f0*/  SHF.R.S32.HI R45, RZ, 0x18, R46 ;  /* 0x00000018ff2d7819 */ /* 0x000fe2000001142e */
[----:B------:R-:W-:Y:S01]  /*aa00*/  IMAD R9, R38, R9, RZ ;  /* 0x0000000926097224 */ /* 0x000fe200078e02ff */
[----:B------:R-:W-:Y:S01]  /*aa10*/  SHF.L.U32 R61, R46, 0x8, RZ ;  /* 0x000000082e3d7819 */ /* 0x000fe200000006ff */
[C---:B------:R-:W-:Y:S01]  /*aa20*/  IMAD R10, R38.reuse, R10, RZ ;  /* 0x0000000a260a7224 */ /* 0x040fe200078e02ff */
[----:B------:R-:W-:Y:S01]  /*aa30*/  SHF.R.S32.HI R46, RZ, 0x18, R47 ;  /* 0x00000018ff2e7819 */ /* 0x000fe2000001142f */
[C---:B------:R-:W-:Y:S01]  /*aa40*/  IMAD R11, R38.reuse, R11, RZ ;  /* 0x0000000b260b7224 */ /* 0x040fe200078e02ff */
[----:B------:R-:W-:Y:S01]  /*aa50*/  SHF.R.S32.HI R42, RZ, 0x18, R49 ;  /* 0x00000018ff2a7819 */ /* 0x000fe20000011431 */
[----:B------:R-:W-:Y:S01]  /*aa60*/  IMAD R6, R38, R15, RZ ;  /* 0x0000000f26067224 */ /* 0x000fe200078e02ff */
[----:B------:R-:W-:Y:S01]  /*aa70*/  PRMT R54, R50, 0x8880, RZ ;  /* 0x0000888032367816 */ /* 0x000fe200000000ff */
[----:B------:R-:W-:Y:S01]  /*aa80*/  IMAD R15, R38, R20, RZ ;  /* 0x00000014260f7224 */ /* 0x000fe200078e02ff */
[----:B------:R-:W-:Y:S01]  /*aa90*/  SHF.L.U32 R52, R50, 0x8, RZ ;  /* 0x0000000832347819 */ /* 0x000fe200000006ff */
[C---:B------:R-:W-:Y:S01]  /*aaa0*/  IMAD R20, R38.reuse, R25, RZ ;  /* 0x0000001926147224 */ /* 0x040fe200078e02ff */
[----:B------:R-:W-:Y:S01]  /*aab0*/  SHF.R.S32.HI R43, RZ, 0x18, R50 ;  /* 0x00000018ff2b7819 */ /* 0x000fe20000011432 */
[C---:B------:R-:W-:Y:S01]  /*aac0*/  IMAD R25, R38.reuse, R30, RZ ;  /* 0x0000001e26197224 */ /* 0x040fe200078e02ff */
[C---:B------:R-:W-:Y:S01]  /*aad0*/  PRMT R50, R51.reuse, 0x8880, RZ ;  /* 0x0000888033327816 */ /* 0x040fe200000000ff */
[C---:B------:R-:W-:Y:S01]  /*aae0*/  IMAD R30, R38.reuse, R35, RZ ;  /* 0x00000023261e7224 */ /* 0x040fe200078e02ff */
[----:B------:R-:W-:Y:S02]  /*aaf0*/  SHF.L.U32 R49, R51, 0x10, RZ ;  /* 0x0000001033317819 */ /* 0x000fe400000006ff */
[----:B------:R-:W-:Y:S02]  /*ab00*/  SHF.R.S32.HI R47, RZ, 0x18, R51 ;  /* 0x00000018ff2f7819 */ /* 0x000fe40000011433 */
[----:B------:R-:W-:Y:S01]  /*ab10*/  I2IP.S8.S32.SAT R51, R7, R3, RZ ;  /* 0x0000000307337239 */ /* 0x000fe200000014ff */
[----:B------:R-:W-:Y:S01]  /*ab20*/  IMAD.MOV.U32 R3, RZ, RZ, R69 ;  /* 0x000000ffff037224 */ /* 0x000fe200078e0045 */
[----:B------:R-:W-:Y:S01]  /*ab30*/  SHF.R.S32.HI R5, RZ, 0x18, R67 ;  /* 0x00000018ff057819 */ /* 0x000fe20000011443 */
[----:B------:R-:W-:Y:S01]  /*ab40*/  IMAD R7, R38, R16, RZ ;  /* 0x0000001026077224 */ /* 0x000fe200078e02ff */
[----:B------:R-:W-:Y:S01]  /*ab50*/  IADD3 R36, PT, PT, R36, 0x1, RZ ;  /* 0x0000000124247810 */ /* 0x000fe20007ffe0ff */
[-C--:B------:R-:W-:Y:S02]  /*ab60*/  IMAD R8, R3, R40.reuse, R8 ;  /* 0x0000002803087224 */ /* 0x080fe400078e0208 */
[-C--:B------:R-:W-:Y:S02]  /*ab70*/  IMAD R9, R4, R40.reuse, R9 ;  /* 0x0000002804097224 */ /* 0x080fe400078e0209 */
[-C--:B------:R-:W-:Y:S02]  /*ab80*/  IMAD R10, R5, R40.reuse, R10 ;  /* 0x00000028050a7224 */ /* 0x080fe400078e020a */
[----:B------:R-:W-:Y:S02]  /*ab90*/  IMAD R11, R44, R40, R11 ;  /* 0x000000282c0b7224 */ /* 0x000fe400078e020b */
[C---:B------:R-:W-:Y:S02]  /*aba0*/  IMAD R3, R38.reuse, R12, RZ ;  /* 0x0000000c26037224 */ /* 0x040fe400078e02ff */
[C---:B------:R-:W-:Y:S01]  /*abb0*/  IMAD R12, R38.reuse, R17, RZ ;  /* 0x00000011260c7224 */ /* 0x040fe200078e02ff */
[----:B------:R-:W-:Y:S01]  /*abc0*/  I2IP.S8.S32.SAT R11, R11, R10, RZ ;  /* 0x0000000a0b0b7239 */ /* 0x000fe200000014ff */
[C---:B------:R-:W-:Y:S01]  /*abd0*/  IMAD R17, R38.reuse, R22, RZ ;  /* 0x0000001626117224 */ /* 0x040fe200078e02ff */
[----:B------:R-:W-:Y:S01]  /*abe0*/  SHF.R.S32.HI R10, RZ, 0x18, R64 ;  /* 0x00000018ff0a7819 */ /* 0x000fe20000011440 */
[C---:B------:R-:W-:Y:S02]  /*abf0*/  IMAD R22, R38.reuse, R27, RZ ;  /* 0x0000001b26167224 */ /* 0x040fe400078e02ff */
[----:B------:R-:W-:Y:S01]  /*ac00*/  IMAD R27, R38, R32, RZ ;  /* 0x00000020261b7224 */ /* 0x000fe200078e02ff */
[----:B------:R-:W-:Y:S01]  /*ac10*/  I2IP.S8.S32.SAT R32, R2, R0, R51 ;  /* 0x0000000002207239 */ /* 0x000fe20000001433 */
[C---:B------:R-:W-:Y:S01]  /*ac20*/  IMAD R4, R38.reuse, R13, RZ ;  /* 0x0000000d26047224 */ /* 0x040fe200078e02ff */
[----:B------:R-:W-:Y:S01]  /*ac30*/  SHF.R.S32.HI R0, RZ, 0x18, R61 ;  /* 0x00000018ff007819 */ /* 0x000fe2000001143d */
[C---:B------:R-:W-:Y:S01]  /*ac40*/  IMAD R5, R38.reuse, R14, RZ ;  /* 0x0000000e26057224 */ /* 0x040fe200078e02ff */
[----:B------:R-:W-:Y:S01]  /*ac50*/  MOV R2, R60 ;  /* 0x0000003c00027202 */ /* 0x000fe20000000f00 */
[C---:B------:R-:W-:Y:S02]  /*ac60*/  IMAD R13, R38.reuse, R18, RZ ;  /* 0x00000012260d7224 */ /* 0x040fe400078e02ff */
[----:B------:R-:W-:Y:S02]  /*ac70*/  IMAD R3, R39, R40, R3 ;  /* 0x0000002827037224 */ /* 0x000fe400078e0203 */
[C---:B------:R-:W-:Y:S02]  /*ac80*/  IMAD R18, R38.reuse, R23, RZ ;  /* 0x0000001726127224 */ /* 0x040fe400078e02ff */
[----:B------:R-:W-:Y:S02]  /*ac90*/  IMAD R23, R38, R28, RZ ;  /* 0x0000001c26177224 */ /* 0x000fe400078e02ff */
[----:B------:R-:W-:Y:S02]  /*aca0*/  IMAD R4, R10, R40, R4 ;  /* 0x000000280a047224 */ /* 0x000fe400078e0204 */
[----:B------:R-:W-:Y:S01]  /*acb0*/  IMAD R28, R38, R33, RZ ;  /* 0x00000021261c7224 */ /* 0x000fe200078e02ff */
[----:B------:R-:W-:Y:S01]  /*acc0*/  I2IP.S8.S32.SAT R33, R9, R8, R11 ;  /* 0x0000000809217239 */ /* 0x000fe2000000140b */
[-C--:B------:R-:W-:Y:S01]  /*acd0*/  IMAD R5, R0, R40.reuse, R5 ;  /* 0x0000002800057224 */ /* 0x080fe200078e0205 */
[----:B------:R-:W-:Y:S01]  /*ace0*/  SHF.R.S32.HI R8, RZ, 0x18, R59 ;  /* 0x00000018ff087819 */ /* 0x000fe2000001143b */
[-C--:B------:R-:W-:Y:S01]  /*acf0*/  IMAD R6, R45, R40.reuse, R6 ;  /* 0x000000282d067224 */ /* 0x080fe200078e0206 */
[----:B------:R-:W-:Y:S01]  /*ad00*/  SHF.R.S32.HI R9, RZ, 0x18, R58 ;  /* 0x00000018ff097819 */ /* 0x000fe2000001143a */
[-C--:B------:R-:W-:Y:S01]  /*ad10*/  IMAD R7, R2, R40.reuse, R7 ;  /* 0x0000002802077224 */ /* 0x080fe200078e0207 */
[----:B------:R-:W-:Y:S01]  /*ad20*/  MOV R0, R65 ;  /* 0x0000004100007202 */ /* 0x000fe20000000f00 */
[----:B------:R-:W-:Y:S01]  /*ad30*/  IMAD R14, R38, R19, RZ ;  /* 0x00000013260e7224 */ /* 0x000fe200078e02ff */
[----:B------:R-:W-:Y:S01]  /*ad40*/  I2IP.S8.S32.SAT R5, R6, R5, RZ ;  /* 0x0000000506057239 */ /* 0x000fe200000014ff */
[-C--:B------:R-:W-:Y:S01]  /*ad50*/  IMAD R12, R8, R40.reuse, R12 ;  /* 0x00000028080c7224 */ /* 0x080fe200078e020c */
[----:B------:R-:W-:Y:S01]  /*ad60*/  SHF.R.S32.HI R2, RZ, 0x18, R63 ;  /* 0x00000018ff027819 */ /* 0x000fe2000001143f */
[-C--:B------:R-:W-:Y:S01]  /*ad70*/  IMAD R13, R9, R40.reuse, R13 ;  /* 0x00000028090d7224 */ /* 0x080fe200078e020d */
[----:B------:R-:W-:Y:S01]  /*ad80*/  SHF.R.S32.HI R8, RZ, 0x18, R62 ;  /* 0x00000018ff087819 */ /* 0x000fe2000001143e */
[----:B------:R-:W-:Y:S02]  /*ad90*/  IMAD R16, R38, R21, RZ ;  /* 0x0000001526107224 */ /* 0x000fe400078e02ff */
[-C--:B------:R-:W-:Y:S02]  /*ada0*/  IMAD R14, R46, R40.reuse, R14 ;  /* 0x000000282e0e7224 */ /* 0x080fe400078e020e */
[-C--:B------:R-:W-:Y:S02]  /*adb0*/  IMAD R15, R0, R40.reuse, R15 ;  /* 0x00000028000f7224 */ /* 0x080fe400078e020f */
[----:B------:R-:W-:Y:S01]  /*adc0*/  IMAD R16, R2, R40, R16 ;  /* 0x0000002802107224 */ /* 0x000fe200078e0210 */
[----:B------:R-:W-:Y:S01]  /*add0*/  I2IP.S8.S32.SAT R13, R14, R13, RZ ;  /* 0x0000000d0e0d7239 */ /* 0x000fe200000014ff */
[C---:B------:R-:W-:Y:S01]  /*ade0*/  IMAD R19, R38.reuse, R24, RZ ;  /* 0x0000001826137224 */ /* 0x040fe200078e02ff */
[----:B------:R-:W-:Y:S01]  /*adf0*/  SHF.R.S32.HI R2, RZ, 0x18, R56 ;  /* 0x00000018ff027819 */ /* 0x000fe20000011438 */
[----:B------:R-:W-:Y:S01]  /*ae00*/  IMAD R24, R38, R29, RZ ;  /* 0x0000001d26187224 */ /* 0x000fe200078e02ff */
[----:B------:R-:W-:Y:S01]  /*ae10*/  I2IP.S8.S32.SAT R35, R12, R7, R13 ;  /* 0x000000070c237239 */ /* 0x000fe2000000140d */
[----:B------:R-:W-:Y:S02]  /*ae20*/  IMAD R17, R8, R40, R17 ;  /* 0x0000002808117224 */ /* 0x000fe400078e0211 */
[----:B------:R-:W-:Y:S02]  /*ae30*/  IMAD.MOV.U32 R0, RZ, RZ, R57 ;  /* 0x000000ffff007224 */ /* 0x000fe400078e0039 */
[----:B------:R-:W-:Y:S01]  /*ae40*/  IMAD R29, R38, R34, RZ ;  /* 0x00000022261d7224 */ /* 0x000fe200078e02ff */
[----:B------:R-:W-:Y:S01]  /*ae50*/  I2IP.S8.S32.SAT R34, R4, R3, R5 ;  /* 0x0000000304227239 */ /* 0x000fe20000001405 */
[-C--:B------:R-:W-:Y:S01]  /*ae60*/  IMAD R18, R41, R40.reuse, R18 ;  /* 0x0000002829127224 */ /* 0x080fe200078e0212 */
[----:B------:R-:W-:Y:S01]  /*ae70*/  SHF.R.S32.HI R3, RZ, 0x18, R55 ;  /* 0x00000018ff037819 */ /* 0x000fe20000011437 */
[----:B------:R-:W-:Y:S01]  /*ae80*/  IMAD R19, R0, R40, R19 ;  /* 0x0000002800137224 */ /* 0x000fe200078e0213 */
[----:B------:R-:W-:Y:S01]  /*ae90*/  MOV R0, R54 ;  /* 0x0000003600007202 */ /* 0x000fe20000000f00 */
[----:B------:R1:W-:Y:S01]  /*aea0*/  STS.128 [R74+UR43+0x5400], R32 ;  /* 0x005400204a007988 */ /* 0x0003e20008000c2b */
        /* <DEDUP_REMOVED lines=8> */
[----:B------:R-:W-:Y:S01]  /*af30*/  I2IP.S8.S32.SAT R16, R16, R15, R17 ;  /* 0x0000000f10107239 */ /* 0x000fe20000001411 */
[-C--:B------:R-:W-:Y:S01]  /*af40*/  IMAD R23, R0, R40.reuse, R23 ;  /* 0x0000002800177224 */ /* 0x080fe200078e0217 */
[----:B------:R-:W-:Y:S01]  /*af50*/  SHF.R.S32.HI R0, RZ, 0x18, R52 ;  /* 0x00000018ff007819 */ /* 0x000fe20000011434 */
[----:B------:R-:W-:Y:S01]  /*af60*/  IMAD R24, R2, R40, R24 ;  /* 0x0000002802187224 */ /* 0x000fe200078e0218 */
[----:B------:R-:W-:Y:S01]  /*af70*/  MOV R2, R50 ;  /* 0x0000003200027202 */ /* 0x000fe20000000f00 */
[----:B------:R-:W-:Y:S01]  /*af80*/  IMAD R26, R38, R31, RZ ;  /* 0x0000001f261a7224 */ /* 0x000fe200078e02ff */
[----:B------:R-:W-:Y:S01]  /*af90*/  I2IP.S8.S32.SAT R17, R22, R21, RZ ;  /* 0x0000001516117239 */ /* 0x000fe200000014ff */
[-C--:B------:R-:W-:Y:S02]  /*afa0*/  IMAD R25, R0, R40.reuse, R25 ;  /* 0x0000002800197224 */ /* 0x080fe400078e0219 */
[-C--:B------:R-:W-:Y:S01]  /*afb0*/  IMAD R26, R43, R40.reuse, R26 ;  /* 0x000000282b1a7224 */ /* 0x080fe200078e021a */
[----:B------:R-:W-:Y:S01]  /*afc0*/  I2IP.S8.S32.SAT R17, R20, R19, R17 ;  /* 0x0000001314117239 */ /* 0x000fe20000001411 */
[-C--:B------:R-:W-:Y:S02]  /*afd0*/  IMAD R27, R2, R40.reuse, R27 ;  /* 0x00000028021b7224 */ /* 0x080fe400078e021b */
[-C--:B------:R-:W-:Y:S01]  /*afe0*/  IMAD R28, R3, R40.reuse, R28 ;  /* 0x00000028031c7224 */ /* 0x080fe200078e021c */
[----:B------:R-:W-:Y:S01]  /*aff0*/  I2IP.S8.S32.SAT R18, R26, R25, RZ ;  /* 0x000000191a127239 */ /* 0x000fe200000014ff */
[-C--:B------:R-:W-:Y:S02]  /*b000*/  IMAD R29, R4, R40.reuse, R29 ;  /* 0x00000028041d7224 */ /* 0x080fe400078e021d */
[----:B------:R-:W-:Y:S01]  /*b010*/  IMAD R30, R47, R40, R30 ;  /* 0x000000282f1e7224 */ /* 0x000fe200078e021e */
[----:B------:R-:W-:Y:S04]  /*b020*/  I2IP.S8.S32.SAT R18, R24, R23, R18 ;  /* 0x0000001718127239 */ /* 0x000fe80000001412 */
        /* <DEDUP_REMOVED lines=26> */
.L_x_171:
[----:B------:R-:W-:Y:S05]  /*b1d0*/  BSYNC.RECONVERGENT B0 ;  /* 0x0000000000007941 */ /* 0x000fea0003800200 */
.L_x_170:
[----:B------:R-:W-:Y:S01]  /*b1e0*/  R2UR UR4, R78 ;  /* 0x000000004e0472ca */ /* 0x000fe200000e0000 */
[----:B------:R-:W-:Y:S01]  /*b1f0*/  BAR.SYNC.DEFER_BLOCKING 0x1, 0x80 ;  /* 0x0042000000007b1d */ /* 0x000fe20000010000 */
[----:B------:R-:W-:Y:S01]  /*b200*/  ISETP.NE.AND P0, PT, R81, 0x2, PT ;  /* 0x000000025100780c */ /* 0x000fe20003f05270 */
[----:B------:R-:W-:Y:S01]  /*b210*/  UISETP.NE.AND UP0, UPT, UR44, URZ, UPT ;  /* 0x000000ff2c00728c */ /* 0x000fe2000bf05270 */
[----:B------:R-:W-:Y:S01]  /*b220*/  ISETP.NE.AND P1, PT, R36, 0x4, PT ;  /* 0x000000042400780c */ /* 0x000fe20003f25270 */
[----:B------:R-:W-:Y:S01]  /*b230*/  UIADD3 UR30, UPT, UPT, UR38, UR63, URZ ;  /* 0x0000003f261e7290 */ /* 0x000fe2000fffe0ff */
[----:B------:R-:W-:Y:S02]  /*b240*/  SEL R2, RZ, 0x1, P0 ;  /* 0x00000001ff027807 */ /* 0x000fe40000000000 */
[----:B------:R-:W-:Y:S02]  /*b250*/  SEL R0, RZ, 0x1, P1 ;  /* 0x00000001ff007807 */ /* 0x000fe40000800000 */
[----:B------:R-:W-:Y:S02]  /*b260*/  LOP3.LUT R84, R84, R2, RZ, 0x3c, !PT ;  /* 0x0000000254547212 */ /* 0x000fe400078e3cff */
[----:B------:R-:W-:Y:S01]  /*b270*/  LOP3.LUT R85, R85, R0, RZ, 0x3c, !PT ;  /* 0x0000000055557212 */ /* 0x000fe200078e3cff */
[----:B------:R-:W-:Y:S01]  /*b280*/  UIADD3 UR31, UPT, UPT, UR37, UR4, URZ ;  /* 0x00000004251f7290 */ /* 0x000fe2000fffe0ff */
[----:B------:R-:W-:Y:S02]  /*b290*/  SEL R81, R81, RZ, P0 ;  /* 0x000000ff51517207 */ /* 0x000fe40000000000 */
[----:B------:R-:W-:Y:S01]  /*b2a0*/  SEL R36, R36, RZ, P1 ;  /* 0x000000ff24247207 */ /* 0x000fe20000800000 */
[----:B------:R-:W-:Y:S01]  /*b2b0*/  UMOV UR36, UR59 ;  /* 0x0000003b00247c82 */ /* 0x000fe20008000000 */
[----:B------:R-:W-:Y:S07]  /*b2c0*/  BRA.U UP0, `(.L_x_172) ;  /* 0xffffffb900887547 */ /* 0x000fee000b83ffff */
[----:B------:R-:W-:Y:S05]  /*b2d0*/  EXIT ;  /* 0x000000000000794d */ /* 0x000fea0003800000 */
.L_x_25:
[----:B---3--:R3:W4:Y:S02]  /*b2e0*/  SYNCS.PHASECHK.TRANS64.TRYWAIT P0, [R0+URZ+0x2d0], R2 ;  /* 0x0002d002000075a7 */ /* 0x00872400080011ff */
[----:B----4-:R-:W-:Y:S05]  /*b2f0*/  @!P0 NANOSLEEP.SYNCS 0x989680 ;  /* 0x009896800000895d */ /* 0x010fea0003900000 */
[----:B------:R-:W4:Y:S02]  /*b300*/  @!P0 SYNCS.PHASECHK.TRANS64 P0, [R0+URZ+0x2d0], R2 ;  /* 0x0002d002000085a7 */ /* 0x000f2400080010ff */
[----:B----4-:R-:W-:Y:S05]  /*b310*/  @!P0 BRA `(.L_x_25) ;  /* 0xfffffffc00f08947 */ /* 0x010fea000383ffff */
[----:B------:R-:W-:Y:S05]  /*b320*/  BRA `(.L_x_173) ;  /* 0xffffff6800b07947 */ /* 0x000fea000383ffff */
.L_x_28:
[----:B--2---:R-:W-:-:S07]  /*b330*/  MOV R0, UR33 ;  /* 0x0000002100007c02 */ /* 0x004fce0008000f00 */
.L_x_174:
[----:B--2---:R2:W3:Y:S02]  /*b340*/  SYNCS.PHASECHK.TRANS64.TRYWAIT P0, [R0+URZ+0x108], R3 ;  /* 0x00010803000075a7 */ /* 0x0044e400080011ff */
[----:B---3--:R-:W-:Y:S05]  /*b350*/  @!P0 NANOSLEEP.SYNCS 0x989680 ;  /* 0x009896800000895d */ /* 0x008fea0003900000 */
[----:B------:R-:W3:Y:S02]  /*b360*/  @!P0 SYNCS.PHASECHK.TRANS64 P0, [R0+URZ+0x108], R3 ;  /* 0x00010803000085a7 */ /* 0x000ee400080010ff */
[----:B---3--:R-:W-:Y:S05]  /*b370*/  @!P0 BRA `(.L_x_174) ;  /* 0xfffffffc00f08947 */ /* 0x008fea000383ffff */
[----:B------:R-:W-:Y:S05]  /*b380*/  BRA `(.L_x_27) ;  /* 0xffffff6c00087947 */ /* 0x000fea000383ffff */
.L_x_35:
[----:B-1----:R-:W-:-:S07]  /*b390*/  MOV R0, UR17 ;  /* 0x0000001100007c02 */ /* 0x002fce0008000f00 */
.L_x_175:
[----:B-1----:R1:W2:Y:S02]  /*b3a0*/  SYNCS.PHASECHK.TRANS64.TRYWAIT P0, [R0+URZ+0x108], R3 ;  /* 0x00010803000075a7 */ /* 0x0022a400080011ff */
[----:B--2---:R-:W-:Y:S05]  /*b3b0*/  @!P0 NANOSLEEP.SYNCS 0x989680 ;  /* 0x009896800000895d */ /* 0x004fea0003900000 */
[----:B------:R-:W2:Y:S02]  /*b3c0*/  @!P0 SYNCS.PHASECHK.TRANS64 P0, [R0+URZ+0x108], R3 ;  /* 0x00010803000085a7 */ /* 0x000ea400080010ff */
[----:B--2---:R-:W-:Y:S05]  /*b3d0*/  @!P0 BRA `(.L_x_175) ;  /* 0xfffffffc00f08947 */ /* 0x004fea000383ffff */
[----:B------:R-:W-:Y:S05]  /*b3e0*/  BRA `(.L_x_34) ;  /* 0xffffff6c00c87947 */ /* 0x000fea000383ffff */
.L_x_40:
[----:B-1----:R1:W2:Y:S02]  /*b3f0*/  SYNCS.PHASECHK.TRANS64.TRYWAIT P0, [R3+URZ+0x260], R0 ;  /* 0x00026000030075a7 */ /* 0x0022a400080011ff */
[----:B--2---:R-:W-:Y:S05]  /*b400*/  @!P0 NANOSLEEP.SYNCS 0x989680 ;  /* 0x009896800000895d */ /* 0x004fea0003900000 */
[----:B------:R-:W2:Y:S02]  /*b410*/  @!P0 SYNCS.PHASECHK.TRANS64 P0, [R3+URZ+0x260], R0 ;  /* 0x00026000030085a7 */ /* 0x000ea400080010ff */
[----:B--2---:R-:W-:Y:S05]  /*b420*/  @!P0 BRA `(.L_x_40) ;  /* 0xfffffffc00f08947 */ /* 0x004fea000383ffff */
[----:B------:R-:W-:Y:S05]  /*b430*/  BRA `(.L_x_176) ;  /* 0xffffff7000707947 */ /* 0x000fea000383ffff */
.L_x_44:
[----:B------:R-:W-:-:S07]  /*b440*/  MOV R0, UR4 ;  /* 0x0000000400007c02 */ /* 0x000fce0008000f00 */
.L_x_177:
[----:B-1----:R1:W2:Y:S02]  /*b450*/  SYNCS.PHASECHK.TRANS64.TRYWAIT P0, [R0+URZ], R2 ;  /* 0x00000002000075a7 */ /* 0x0022a400080011ff */
[----:B--2---:R-:W-:Y:S05]  /*b460*/  @!P0 NANOSLEEP.SYNCS 0x989680 ;  /* 0x009896800000895d */ /* 0x004fea0003900000 */
[----:B------:R-:W2:Y:S02]  /*b470*/  @!P0 SYNCS.PHASECHK.TRANS64 P0, [R0+URZ], R2 ;  /* 0x00000002000085a7 */ /* 0x000ea400080010ff */
[----:B--2---:R-:W-:Y:S05]  /*b480*/  @!P0 BRA `(.L_x_177) ;  /* 0xfffffffc00f08947 */ /* 0x004fea000383ffff */
[----:B------:R-:W-:Y:S05]  /*b490*/  BRA `(.L_x_178) ;  /* 0xffffff7800187947 */ /* 0x000fea000383ffff */
.L_x_45:
[----:B------:R-:W-:-:S07]  /*b4a0*/  MOV R0, UR5 ;  /* 0x0000000500007c02 */ /* 0x000fce0008000f00 */
.L_x_179:
[----:B-1----:R1:W2:Y:S02]  /*b4b0*/  SYNCS.PHASECHK.TRANS64.TRYWAIT P0, [R0+URZ], R3 ;  /* 0x00000003000075a7 */ /* 0x0022a400080011ff */
[----:B--2---:R-:W-:Y:S05]  /*b4c0*/  @!P0 NANOSLEEP.SYNCS 0x989680 ;  /* 0x009896800000895d */ /* 0x004fea0003900000 */
[----:B------:R-:W2:Y:S02]  /*b4d0*/  @!P0 SYNCS.PHASECHK.TRANS64 P0, [R0+URZ], R3 ;  /* 0x00000003000085a7 */ /* 0x000ea400080010ff */
[----:B--2---:R-:W-:Y:S05]  /*b4e0*/  @!P0 BRA `(.L_x_179) ;  /* 0xfffffffc00f08947 */ /* 0x004fea000383ffff */
[----:B------:R-:W-:Y:S05]  /*b4f0*/  BRA `(.L_x_180) ;  /* 0xffffff7800247947 */ /* 0x000fea000383ffff */
.L_x_46:
[----:B------:R-:W-:-:S07]  /*b500*/  MOV R0, UR5 ;  /* 0x0000000500007c02 */ /* 0x000fce0008000f00 */
.L_x_181:
[----:B-1----:R1:W2:Y:S02]  /*b510*/  SYNCS.PHASECHK.TRANS64.TRYWAIT P0, [R0+URZ], R3 ;  /* 0x00000003000075a7 */ /* 0x0022a400080011ff */
[----:B--2---:R-:W-:Y:S05]  /*b520*/  @!P0 NANOSLEEP.SYNCS 0x989680 ;  /* 0x009896800000895d */ /* 0x004fea0003900000 */
[----:B------:R-:W2:Y:S02]  /*b530*/  @!P0 SYNCS.PHASECHK.TRANS64 P0, [R0+URZ], R3 ;  /* 0x00000003000085a7 */ /* 0x000ea400080010ff */
[----:B--2---:R-:W-:Y:S05]  /*b540*/  @!P0 BRA `(.L_x_181) ;  /* 0xfffffffc00f08947 */ /* 0x004fea000383ffff */
[----:B------:R-:W-:Y:S05]  /*b550*/  BRA `(.L_x_182) ;  /* 0xffffff7800307947 */ /* 0x000fea000383ffff */
.L_x_47:
[----:B------:R-:W-:-:S07]  /*b560*/  MOV R0, UR5 ;  /* 0x0000000500007c02 */ /* 0x000fce0008000f00 */
.L_x_183:
[----:B-1----:R1:W2:Y:S02]  /*b570*/  SYNCS.PHASECHK.TRANS64.TRYWAIT P0, [R0+URZ], R3 ;  /* 0x00000003000075a7 */ /* 0x0022a400080011ff */
[----:B--2---:R-:W-:Y:S05]  /*b580*/  @!P0 NANOSLEEP.SYNCS 0x989680 ;  /* 0x009896800000895d */ /* 0x004fea0003900000 */
[----:B------:R-:W2:Y:S02]  /*b590*/  @!P0 SYNCS.PHASECHK.TRANS64 P0, [R0+URZ], R3 ;  /* 0x00000003000085a7 */ /* 0x000ea400080010ff */
[----:B--2---:R-:W-:Y:S05]  /*b5a0*/  @!P0 BRA `(.L_x_183) ;  /* 0xfffffffc00f08947 */ /* 0x004fea000383ffff */
[----:B------:R-:W-:Y:S05]  /*b5b0*/  BRA `(.L_x_184) ;  /* 0xffffff78003c7947 */ /* 0x000fea000383ffff */
.L_x_48:
[----:B------:R-:W-:-:S07]  /*b5c0*/  MOV R0, UR5 ;  /* 0x0000000500007c02 */ /* 0x000fce0008000f00 */
.L_x_185:
[----:B-1----:R1:W2:Y:S02]  /*b5d0*/  SYNCS.PHASECHK.TRANS64.TRYWAIT P0, [R0+URZ], R3 ;  /* 0x00000003000075a7 */ /* 0x0022a400080011ff */
[----:B--2---:R-:W-:Y:S05]  /*b5e0*/  @!P0 NANOSLEEP.SYNCS 0x989680 ;  /* 0x009896800000895d */ /* 0x004fea0003900000 */
[----:B------:R-:W2:Y:S02]  /*b5f0*/  @!P0 SYNCS.PHASECHK.TRANS64 P0, [R0+URZ], R3 ;  /* 0x00000003000085a7 */ /* 0x000ea400080010ff */
[----:B--2---:R-:W-:Y:S05]  /*b600*/  @!P0 BRA `(.L_x_185) ;  /* 0xfffffffc00f08947 */ /* 0x004fea000383ffff */
[----:B------:R-:W-:Y:S05]  /*b610*/  BRA `(.L_x_186) ;  /* 0xffffff7800487947 */ /* 0x000fea000383ffff */
.L_x_49:
[----:B------:R-:W-:-:S07]  /*b620*/  MOV R0, UR5 ;  /* 0x0000000500007c02 */ /* 0x000fce0008000f00 */
.L_x_187:
[----:B-1----:R1:W2:Y:S02]  /*b630*/  SYNCS.PHASECHK.TRANS64.TRYWAIT P0, [R0+URZ], R3 ;  /* 0x00000003000075a7 */ /* 0x0022a400080011ff */
[----:B--2---:R-:W-:Y:S05]  /*b640*/  @!P0 NANOSLEEP.SYNCS 0x989680 ;  /* 0x009896800000895d */ /* 0x004fea0003900000 */
[----:B------:R-:W2:Y:S02]  /*b650*/  @!P0 SYNCS.PHASECHK.TRANS64 P0, [R0+URZ], R3 ;  /* 0x00000003000085a7 */ /* 0x000ea400080010ff */
[----:B--2---:R-:W-:Y:S05]  /*b660*/  @!P0 BRA `(.L_x_187) ;  /* 0xfffffffc00f08947 */ /* 0x004fea000383ffff */
[----:B------:R-:W-:Y:S05]  /*b670*/  BRA `(.L_x_188) ;  /* 0xffffff7800547947 */ /* 0x000fea000383ffff */
.L_x_50:
[----:B------:R-:W-:-:S07]  /*b680*/  MOV R0, UR5 ;  /* 0x0000000500007c02 */ /* 0x000fce0008000f00 */
.L_x_189:
[----:B-1----:R1:W2:Y:S02]  /*b690*/  SYNCS.PHASECHK.TRANS64.TRYWAIT P0, [R0+URZ], R3 ;  /* 0x00000003000075a7 */ /* 0x0022a400080011ff */
[----:B--2---:R-:W-:Y:S05]  /*b6a0*/  @!P0 NANOSLEEP.SYNCS 0x989680 ;  /* 0x009896800000895d */ /* 0x004fea0003900000 */
[----:B------:R-:W2:Y:S02]  /*b6b0*/  @!P0 SYNCS.PHASECHK.TRANS64 P0, [R0+URZ], R3 ;  /* 0x00000003000085a7 */ /* 0x000ea400080010ff */
[----:B--2---:R-:W-:Y:S05]  /*b6c0*/  @!P0 BRA `(.L_x_189) ;  /* 0xfffffffc00f08947 */ /* 0x004fea000383ffff */
[----:B------:R-:W-:Y:S05]  /*b6d0*/  BRA `(.L_x_190) ;  /* 0xffffff7800607947 */ /* 0x000fea000383ffff */
.L_x_51:
[----:B------:R-:W-:-:S07]  /*b6e0*/  MOV R0, UR5 ;  /* 0x0000000500007c02 */ /* 0x000fce0008000f00 */
.L_x_191:
[----:B-1----:R1:W2:Y:S02]  /*b6f0*/  SYNCS.PHASECHK.TRANS64.TRYWAIT P0, [R0+URZ], R3 ;  /* 0x00000003000075a7 */ /* 0x0022a400080011ff */
[----:B--2---:R-:W-:Y:S05]  /*b700*/  @!P0 NANOSLEEP.SYNCS 0x989680 ;  /* 0x009896800000895d */ /* 0x004fea0003900000 */
[----:B------:R-:W2:Y:S02]  /*b710*/  @!P0 SYNCS.PHASECHK.TRANS64 P0, [R0+URZ], R3 ;  /* 0x00000003000085a7 */ /* 0x000ea400080010ff */
[----:B--2---:R-:W-:Y:S05]  /*b720*/  @!P0 BRA `(.L_x_191) ;  /* 0xfffffffc00f08947 */ /* 0x004fea000383ffff */
[----:B------:R-:W-:Y:S05]  /*b730*/  BRA `(.L_x_192) ;  /* 0xffffff78006c7947 */ /* 0x000fea000383ffff */
.L_x_52:
[----:B------:R-:W-:-:S07]  /*b740*/  MOV R0, UR5 ;  /* 0x0000000500007c02 */ /* 0x000fce0008000f00 */
.L_x_193:
[----:B-1----:R1:W2:Y:S02]  /*b750*/  SYNCS.PHASECHK.TRANS64.TRYWAIT P0, [R0+URZ], R3 ;  /* 0x00000003000075a7 */ /* 0x0022a400080011ff */
[----:B--2---:R-:W-:Y:S05]  /*b760*/  @!P0 NANOSLEEP.SYNCS 0x989680 ;  /* 0x009896800000895d */ /* 0x004fea0003900000 */
[----:B------:R-:W2:Y:S02]  /*b770*/  @!P0 SYNCS.PHASECHK.TRANS64 P0, [R0+URZ], R3 ;  /* 0x00000003000085a7 */ /* 0x000ea400080010ff */
[----:B--2---:R-:W-:Y:S05]  /*b780*/  @!P0 BRA `(.L_x_193) ;  /* 0xfffffffc00f08947 */ /* 0x004fea000383ffff */
[----:B------:R-:W-:Y:S05]  /*b790*/  BRA `(.L_x_194) ;  /* 0xffffff7800787947 */ /* 0x000fea000383ffff */
.L_x_53:
[----:B------:R-:W-:-:S07]  /*b7a0*/  MOV R0, UR5 ;  /* 0x0000000500007c02 */ /* 0x000fce0008000f00 */
.L_x_195:
[----:B-1----:R1:W2:Y:S02]  /*b7b0*/  SYNCS.PHASECHK.TRANS64.TRYWAIT P0, [R0+URZ], R3 ;  /* 0x00000003000075a7 */ /* 0x0022a400080011ff */
[----:B--2---:R-:W-:Y:S05]  /*b7c0*/  @!P0 NANOSLEEP.SYNCS 0x989680 ;  /* 0x009896800000895d */ /* 0x004fea0003900000 */
[----:B------:R-:W2:Y:S02]  /*b7d0*/  @!P0 SYNCS.PHASECHK.TRANS64 P0, [R0+URZ], R3 ;  /* 0x00000003000085a7 */ /* 0x000ea400080010ff */
[----:B--2---:R-:W-:Y:S05]  /*b7e0*/  @!P0 BRA `(.L_x_195) ;  /* 0xfffffffc00f08947 */ /* 0x004fea000383ffff */
[----:B------:R-:W-:Y:S05]  /*b7f0*/  BRA `(.L_x_196) ;  /* 0xffffff7800847947 */ /* 0x000fea000383ffff */
.L_x_54:
[----:B------:R-:W-:-:S07]  /*b800*/  MOV R0, UR5 ;  /* 0x0000000500007c02 */ /* 0x000fce0008000f00 */
.L_x_197:
[----:B-1----:R1:W2:Y:S02]  /*b810*/  SYNCS.PHASECHK.TRANS64.TRYWAIT P0, [R0+URZ], R3 ;  /* 0x00000003000075a7 */ /* 0x0022a400080011ff */
[----:B--2---:R-:W-:Y:S05]  /*b820*/  @!P0 NANOSLEEP.SYNCS 0x989680 ;  /* 0x009896800000895d */ /* 0x004fea0003900000 */
[----:B------:R-:W2:Y:S02]  /*b830*/  @!P0 SYNCS.PHASECHK.TRANS64 P0, [R0+URZ], R3 ;  /* 0x00000003000085a7 */ /* 0x000ea400080010ff */
[----:B--2---:R-:W-:Y:S05]  /*b840*/  @!P0 BRA `(.L_x_197) ;  /* 0xfffffffc00f08947 */ /* 0x004fea000383ffff */
[----:B------:R-:W-:Y:S05]  /*b850*/  BRA `(.L_x_198) ;  /* 0xffffff7800907947 */ /* 0x000fea000383ffff */
.L_x_55:
[----:B------:R-:W-:-:S07]  /*b860*/  MOV R0, UR5 ;  /* 0x0000000500007c02 */ /* 0x000fce0008000f00 */
.L_x_199:
[----:B-1----:R1:W2:Y:S02]  /*b870*/  SYNCS.PHASECHK.TRANS64.TRYWAIT P0, [R0+URZ], R3 ;  /* 0x00000003000075a7 */ /* 0x0022a400080011ff */
[----:B--2---:R-:W-:Y:S05]  /*b880*/  @!P0 NANOSLEEP.SYNCS 0x989680 ;  /* 0x009896800000895d */ /* 0x004fea0003900000 */
[----:B------:R-:W2:Y:S02]  /*b890*/  @!P0 SYNCS.PHASECHK.TRANS64 P0, [R0+URZ], R3 ;  /* 0x00000003000085a7 */ /* 0x000ea400080010ff */
[----:B--2---:R-:W-:Y:S05]  /*b8a0*/  @!P0 BRA `(.L_x_199) ;  /* 0xfffffffc00f08947 */ /* 0x004fea000383ffff */
[----:B------:R-:W-:Y:S05]  /*b8b0*/  BRA `(.L_x_200) ;  /* 0xffffff78009c7947 */ /* 0x000fea000383ffff */
.L_x_56:
[----:B------:R-:W-:-:S07]  /*b8c0*/  MOV R0, UR5 ;  /* 0x0000000500007c02 */ /* 0x000fce0008000f00 */
.L_x_201:
[----:B-1----:R1:W2:Y:S02]  /*b8d0*/  SYNCS.PHASECHK.TRANS64.TRYWAIT P0, [R0+URZ], R3 ;  /* 0x00000003000075a7 */ /* 0x0022a400080011ff */
[----:B--2---:R-:W-:Y:S05]  /*b8e0*/  @!P0 NANOSLEEP.SYNCS 0x989680 ;  /* 0x009896800000895d */ /* 0x004fea0003900000 */
[----:B------:R-:W2:Y:S02]  /*b8f0*/  @!P0 SYNCS.PHASECHK.TRANS64 P0, [R0+URZ], R3 ;  /* 0x00000003000085a7 */ /* 0x000ea400080010ff */
[----:B--2---:R-:W-:Y:S05]  /*b900*/  @!P0 BRA `(.L_x_201) ;  /* 0xfffffffc00f08947 */ /* 0x004fea000383ffff */
[----:B------:R-:W-:Y:S05]  /*b910*/  BRA `(.L_x_202) ;  /* 0xffffff7800a87947 */ /* 0x000fea000383ffff */
.L_x_57:
[----:B------:R-:W-:-:S07]  /*b920*/  MOV R0, UR5 ;  /* 0x0000000500007c02 */ /* 0x000fce0008000f00 */
.L_x_203:
[----:B-1----:R1:W2:Y:S02]  /*b930*/  SYNCS.PHASECHK.TRANS64.TRYWAIT P0, [R0+URZ], R3 ;  /* 0x00000003000075a7 */ /* 0x0022a400080011ff */
[----:B--2---:R-:W-:Y:S05]  /*b940*/  @!P0 NANOSLEEP.SYNCS 0x989680 ;  /* 0x009896800000895d */ /* 0x004fea0003900000 */
[----:B------:R-:W2:Y:S02]  /*b950*/  @!P0 SYNCS.PHASECHK.TRANS64 P0, [R0+URZ], R3 ;  /* 0x00000003000085a7 */ /* 0x000ea400080010ff */
[----:B--2---:R-:W-:Y:S05]  /*b960*/  @!P0 BRA `(.L_x_203) ;  /* 0xfffffffc00f08947 */ /* 0x004fea000383ffff */
[----:B------:R-:W-:Y:S05]  /*b970*/  BRA `(.L_x_204) ;  /* 0xffffff7800b47947 */ /* 0x000fea000383ffff */
.L_x_58:
[----:B------:R-:W-:-:S07]  /*b980*/  MOV R0, UR5 ;  /* 0x0000000500007c02 */ /* 0x000fce0008000f00 */
.L_x_205:
[----:B-1----:R1:W2:Y:S02]  /*b990*/  SYNCS.PHASECHK.TRANS64.TRYWAIT P0, [R0+URZ], R3 ;  /* 0x00000003000075a7 */ /* 0x0022a400080011ff */
[----:B--2---:R-:W-:Y:S05]  /*b9a0*/  @!P0 NANOSLEEP.SYNCS 0x989680 ;  /* 0x009896800000895d */ /* 0x004fea0003900000 */
[----:B------:R-:W2:Y:S02]  /*b9b0*/  @!P0 SYNCS.PHASECHK.TRANS64 P0, [R0+URZ], R3 ;  /* 0x00000003000085a7 */ /* 0x000ea400080010ff */
[----:B--2---:R-:W-:Y:S05]  /*b9c0*/  @!P0 BRA `(.L_x_205) ;  /* 0xfffffffc00f08947 */ /* 0x004fea000383ffff */
[----:B------:R-:W-:Y:S05]  /*b9d0*/  BRA `(.L_x_206) ;  /* 0xffffff7800c07947 */ /* 0x000fea000383ffff */
.L_x_59:
[----:B------:R-:W-:-:S07]  /*b9e0*/  MOV R0, UR5 ;  /* 0x0000000500007c02 */ /* 0x000fce0008000f00 */
.L_x_207:
[----:B-1----:R1:W2:Y:S02]  /*b9f0*/  SYNCS.PHASECHK.TRANS64.TRYWAIT P0, [R0+URZ], R3 ;  /* 0x00000003000075a7 */ /* 0x0022a400080011ff */
[----:B--2---:R-:W-:Y:S05]  /*ba00*/  @!P0 NANOSLEEP.SYNCS 0x989680 ;  /* 0x009896800000895d */ /* 0x004fea0003900000 */
[----:B------:R-:W2:Y:S02]  /*ba10*/  @!P0 SYNCS.PHASECHK.TRANS64 P0, [R0+URZ], R3 ;  /* 0x00000003000085a7 */ /* 0x000ea400080010ff */
[----:B--2---:R-:W-:Y:S05]  /*ba20*/  @!P0 BRA `(.L_x_207) ;  /* 0xfffffffc00f08947 */ /* 0x004fea000383ffff */
[----:B------:R-:W-:Y:S05]  /*ba30*/  BRA `(.L_x_208) ;  /* 0xffffff7800cc7947 */ /* 0x000fea000383ffff */
.L_x_60:
[----:B------:R-:W-:-:S07]  /*ba40*/  MOV R0, UR5 ;  /* 0x0000000500007c02 */ /* 0x000fce0008000f00 */
.L_x_209:
[----:B-1----:R1:W2:Y:S02]  /*ba50*/  SYNCS.PHASECHK.TRANS64.TRYWAIT P0, [R0+URZ], R3 ;  /* 0x00000003000075a7 */ /* 0x0022a400080011ff */
[----:B--2---:R-:W-:Y:S05]  /*ba60*/  @!P0 NANOSLEEP.SYNCS 0x989680 ;  /* 0x009896800000895d */ /* 0x004fea0003900000 */
[----:B------:R-:W2:Y:S02]  /*ba70*/  @!P0 SYNCS.PHASECHK.TRANS64 P0, [R0+URZ], R3 ;  /* 0x00000003000085a7 */ /* 0x000ea400080010ff */
[----:B--2---:R-:W-:Y:S05]  /*ba80*/  @!P0 BRA `(.L_x_209) ;  /* 0xfffffffc00f08947 */ /* 0x004fea000383ffff */
[----:B------:R-:W-:Y:S05]  /*ba90*/  BRA `(.L_x_210) ;  /* 0xffffff7800d87947 */ /* 0x000fea000383ffff */
.L_x_61:
[----:B------:R-:W-:-:S07]  /*baa0*/  MOV R0, UR5 ;  /* 0x0000000500007c02 */ /* 0x000fce0008000f00 */
.L_x_211:
[----:B-1----:R1:W2:Y:S02]  /*bab0*/  SYNCS.PHASECHK.TRANS64.TRYWAIT P0, [R0+URZ], R3 ;  /* 0x00000003000075a7 */ /* 0x0022a400080011ff */
[----:B--2---:R-:W-:Y:S05]  /*bac0*/  @!P0 NANOSLEEP.SYNCS 0x989680 ;  /* 0x009896800000895d */ /* 0x004fea0003900000 */
[----:B------:R-:W2:Y:S02]  /*bad0*/  @!P0 SYNCS.PHASECHK.TRANS64 P0, [R0+URZ], R3 ;  /* 0x00000003000085a7 */ /* 0x000ea400080010ff */
[----:B--2---:R-:W-:Y:S05]  /*bae0*/  @!P0 BRA `(.L_x_211) ;  /* 0xfffffffc00f08947 */ /* 0x004fea000383ffff */
[----:B------:R-:W-:Y:S05]  /*baf0*/  BRA `(.L_x_212) ;  /* 0xffffff7800e47947 */ /* 0x000fea000383ffff */
.L_x_62:
[----:B------:R-:W-:-:S07]  /*bb00*/  MOV R0, UR5 ;  /* 0x0000000500007c02 */ /* 0x000fce0008000f00 */
.L_x_213:
[----:B-1----:R1:W2:Y:S02]  /*bb10*/  SYNCS.PHASECHK.TRANS64.TRYWAIT P0, [R0+URZ], R3 ;  /* 0x00000003000075a7 */ /* 0x0022a400080011ff */
[----:B--2---:R-:W-:Y:S05]  /*bb20*/  @!P0 NANOSLEEP.SYNCS 0x989680 ;  /* 0x009896800000895d */ /* 0x004fea0003900000 */
[----:B------:R-:W2:Y:S02]  /*bb30*/  @!P0 SYNCS.PHASECHK.TRANS64 P0, [R0+URZ], R3 ;  /* 0x00000003000085a7 */ /* 0x000ea400080010ff */
[----:B--2---:R-:W-:Y:S05]  /*bb40*/  @!P0 BRA `(.L_x_213) ;  /* 0xfffffffc00f08947 */ /* 0x004fea000383ffff */
[----:B------:R-:W-:Y:S05]  /*bb50*/  BRA `(.L_x_214) ;  /* 0xffffff7800f07947 */ /* 0x000fea000383ffff */
.L_x_63:
[----:B------:R-:W-:-:S07]  /*bb60*/  MOV R0, UR5 ;  /* 0x0000000500007c02 */ /* 0x000fce0008000f00 */
.L_x_215:
[----:B-1----:R1:W2:Y:S02]  /*bb70*/  SYNCS.PHASECHK.TRANS64.TRYWAIT P0, [R0+URZ], R3 ;  /* 0x00000003000075a7 */ /* 0x0022a400080011ff */
[----:B--2---:R-:W-:Y:S05]  /*bb80*/  @!P0 NANOSLEEP.SYNCS 0x989680 ;  /* 0x009896800000895d */ /* 0x004fea0003900000 */
[----:B------:R-:W2:Y:S02]  /*bb90*/  @!P0 SYNCS.PHASECHK.TRANS64 P0, [R0+URZ], R3 ;  /* 0x00000003000085a7 */ /* 0x000ea400080010ff */
[----:B--2---:R-:W-:Y:S05]  /*bba0*/  @!P0 BRA `(.L_x_215) ;  /* 0xfffffffc00f08947 */ /* 0x004fea000383ffff */
[----:B------:R-:W-:Y:S05]  /*bbb0*/  BRA `(.L_x_216) ;  /* 0xffffff7800fc7947 */ /* 0x000fea000383ffff */
.L_x_64:
[----:B------:R-:W-:-:S07]  /*bbc0*/  MOV R0, UR5 ;  /* 0x0000000500007c02 */ /* 0x000fce0008000f00 */
.L_x_217:
[----:B-1----:R1:W2:Y:S02]  /*bbd0*/  SYNCS.PHASECHK.TRANS64.TRYWAIT P0, [R0+URZ], R3 ;  /* 0x00000003000075a7 */ /* 0x0022a400080011ff */
[----:B--2---:R-:W-:Y:S05]  /*bbe0*/  @!P0 NANOSLEEP.SYNCS 0x989680 ;  /* 0x009896800000895d */ /* 0x004fea0003900000 */
[----:B------:R-:W2:Y:S02]  /*bbf0*/  @!P0 SYNCS.PHASECHK.TRANS64 P0, [R0+URZ], R3 ;  /* 0x00000003000085a7 */ /* 0x000ea400080010ff */
[----:B--2---:R-:W-:Y:S05]  /*bc00*/  @!P0 BRA `(.L_x_217) ;  /* 0xfffffffc00f08947 */ /* 0x004fea000383ffff */
[----:B------:R-:W-:Y:S05]  /*bc10*/  BRA `(.L_x_218) ;  /* 0xffffff7c00087947 */ /* 0x000fea000383ffff */
.L_x_65:
[----:B------:R-:W-:-:S07]  /*bc20*/  MOV R0, UR5 ;  /* 0x0000000500007c02 */ /* 0x000fce0008000f00 */
.L_x_219:
[----:B-1----:R1:W2:Y:S02]  /*bc30*/  SYNCS.PHASECHK.TRANS64.TRYWAIT P0, [R0+URZ], R3 ;  /* 0x00000003000075a7 */ /* 0x0022a400080011ff */
[----:B--2---:R-:W-:Y:S05]  /*bc40*/  @!P0 NANOSLEEP.SYNCS 0x989680 ;  /* 0x009896800000895d */ /* 0x004fea0003900000 */
[----:B------:R-:W2:Y:S02]  /*bc50*/  @!P0 SYNCS.PHASECHK.TRANS64 P0, [R0+URZ], R3 ;  /* 0x00000003000085a7 */ /* 0x000ea400080010ff */
[----:B--2---:R-:W-:Y:S05]  /*bc60*/  @!P0 BRA `(.L_x_219) ;  /* 0xfffffffc00f08947 */ /* 0x004fea000383ffff */
[----:B------:R-:W-:Y:S05]  /*bc70*/  BRA `(.L_x_220) ;  /* 0xffffff7c00147947 */ /* 0x000fea000383ffff */
.L_x_66:
[----:B------:R-:W-:-:S07]  /*bc80*/  MOV R0, UR5 ;  /* 0x0000000500007c02 */ /* 0x000fce0008000f00 */
.L_x_221:
[----:B-1----:R1:W2:Y:S02]  /*bc90*/  SYNCS.PHASECHK.TRANS64.TRYWAIT P0, [R0+URZ], R3 ;  /* 0x00000003000075a7 */ /* 0x0022a400080011ff */
[----:B--2---:R-:W-:Y:S05]  /*bca0*/  @!P0 NANOSLEEP.SYNCS 0x989680 ;  /* 0x009896800000895d */ /* 0x004fea0003900000 */
[----:B------:R-:W2:Y:S02]  /*bcb0*/  @!P0 SYNCS.PHASECHK.TRANS64 P0, [R0+URZ], R3 ;  /* 0x00000003000085a7 */ /* 0x000ea400080010ff */
[----:B--2---:R-:W-:Y:S05]  /*bcc0*/  @!P0 BRA `(.L_x_221) ;  /* 0xfffffffc00f08947 */ /* 0x004fea000383ffff */
[----:B------:R-:W-:Y:S05]  /*bcd0*/  BRA `(.L_x_222) ;  /* 0xffffff7c00207947 */ /* 0x000fea000383ffff */
.L_x_67:
[----:B------:R-:W-:-:S07]  /*bce0*/  MOV R0, UR5 ;  /* 0x0000000500007c02 */ /* 0x000fce0008000f00 */
.L_x_223:
[----:B-1----:R1:W2:Y:S02]  /*bcf0*/  SYNCS.PHASECHK.TRANS64.TRYWAIT P0, [R0+URZ], R3 ;  /* 0x00000003000075a7 */ /* 0x0022a400080011ff */
[----:B--2---:R-:W-:Y:S05]  /*bd00*/  @!P0 NANOSLEEP.SYNCS 0x989680 ;  /* 0x009896800000895d */ /* 0x004fea0003900000 */
[----:B------:R-:W2:Y:S02]  /*bd10*/  @!P0 SYNCS.PHASECHK.TRANS64 P0, [R0+URZ], R3 ;  /* 0x00000003000085a7 */ /* 0x000ea400080010ff */
[----:B--2---:R-:W-:Y:S05]  /*bd20*/  @!P0 BRA `(.L_x_223) ;  /* 0xfffffffc00f08947 */ /* 0x004fea000383ffff */
[----:B------:R-:W-:Y:S05]  /*bd30*/  BRA `(.L_x_224) ;  /* 0xffffff7c002c7947 */ /* 0x000fea000383ffff */
.L_x_68:
[----:B------:R-:W-:-:S07]  /*bd40*/  MOV R0, UR5 ;  /* 0x0000000500007c02 */ /* 0x000fce0008000f00 */
.L_x_225:
[----:B-1----:R1:W2:Y:S02]  /*bd50*/  SYNCS.PHASECHK.TRANS64.TRYWAIT P0, [R0+URZ], R3 ;  /* 0x00000003000075a7 */ /* 0x0022a400080011ff */
[----:B--2---:R-:W-:Y:S05]  /*bd60*/  @!P0 NANOSLEEP.SYNCS 0x989680 ;  /* 0x009896800000895d */ /* 0x004fea0003900000 */
[----:B------:R-:W2:Y:S02]  /*bd70*/  @!P0 SYNCS.PHASECHK.TRANS64 P0, [R0+URZ], R3 ;  /* 0x00000003000085a7 */ /* 0x000ea400080010ff */
[----:B--2---:R-:W-:Y:S05]  /*bd80*/  @!P0 BRA `(.L_x_225) ;  /* 0xfffffffc00f08947 */ /* 0x004fea000383ffff */
[----:B------:R-:W-:Y:S05]  /*bd90*/  BRA `(.L_x_226) ;  /* 0xffffff7c00387947 */ /* 0x000fea000383ffff */
.L_x_69:
[----:B------:R-:W-:-:S07]  /*bda0*/  MOV R0, UR5 ;  /* 0x0000000500007c02 */ /* 0x000fce0008000f00 */
.L_x_227:
[----:B-1----:R1:W2:Y:S02]  /*bdb0*/  SYNCS.PHASECHK.TRANS64.TRYWAIT P0, [R0+URZ], R3 ;  /* 0x00000003000075a7 */ /* 0x0022a400080011ff */
[----:B--2---:R-:W-:Y:S05]  /*bdc0*/  @!P0 NANOSLEEP.SYNCS 0x989680 ;  /* 0x009896800000895d */ /* 0x004fea0003900000 */
[----:B------:R-:W2:Y:S02]  /*bdd0*/  @!P0 SYNCS.PHASECHK.TRANS64 P0, [R0+URZ], R3 ;  /* 0x00000003000085a7 */ /* 0x000ea400080010ff */
[----:B--2---:R-:W-:Y:S05]  /*bde0*/  @!P0 BRA `(.L_x_227) ;  /* 0xfffffffc00f08947 */ /* 0x004fea000383ffff */
[----:B------:R-:W-:Y:S05]  /*bdf0*/  BRA `(.L_x_228) ;  /* 0xffffff7c00447947 */ /* 0x000fea000383ffff */
.L_x_70:
[----:B------:R-:W-:-:S07]  /*be00*/  MOV R0, UR5 ;  /* 0x0000000500007c02 */ /* 0x000fce0008000f00 */
.L_x_229:
[----:B-1----:R1:W2:Y:S02]  /*be10*/  SYNCS.PHASECHK.TRANS64.TRYWAIT P0, [R0+URZ], R3 ;  /* 0x00000003000075a7 */ /* 0x0022a400080011ff */
[----:B--2---:R-:W-:Y:S05]  /*be20*/  @!P0 NANOSLEEP.SYNCS 0x989680 ;  /* 0x009896800000895d */ /* 0x004fea0003900000 */
[----:B------:R-:W2:Y:S02]  /*be30*/  @!P0 SYNCS.PHASECHK.TRANS64 P0, [R0+URZ], R3 ;  /* 0x00000003000085a7 */ /* 0x000ea400080010ff */
[----:B--2---:R-:W-:Y:S05]  /*be40*/  @!P0 BRA `(.L_x_229) ;  /* 0xfffffffc00f08947 */ /* 0x004fea000383ffff */
[----:B------:R-:W-:Y:S05]  /*be50*/  BRA `(.L_x_230) ;  /* 0xffffff7c00507947 */ /* 0x000fea000383ffff */
.L_x_71:
[----:B------:R-:W-:-:S07]  /*be60*/  MOV R0, UR5 ;  /* 0x0000000500007c02 */ /* 0x000fce0008000f00 */
.L_x_231:
[----:B-1----:R1:W2:Y:S02]  /*be70*/  SYNCS.PHASECHK.TRANS64.TRYWAIT P0, [R0+URZ], R3 ;  /* 0x00000003000075a7 */ /* 0x0022a400080011ff */
[----:B--2---:R-:W-:Y:S05]  /*be80*/  @!P0 NANOSLEEP.SYNCS 0x989680 ;  /* 0x009896800000895d */ /* 0x004fea0003900000 */
[----:B------:R-:W2:Y:S02]  /*be90*/  @!P0 SYNCS.PHASECHK.TRANS64 P0, [R0+URZ], R3 ;  /* 0x00000003000085a7 */ /* 0x000ea400080010ff */
[----:B--2---:R-:W-:Y:S05]  /*bea0*/  @!P0 BRA `(.L_x_231) ;  /* 0xfffffffc00f08947 */ /* 0x004fea000383ffff */
[----:B------:R-:W-:Y:S05]  /*beb0*/  BRA `(.L_x_232) ;  /* 0xffffff7c005c7947 */ /* 0x000fea000383ffff */
.L_x_72:
[----:B------:R-:W-:-:S07]  /*bec0*/  MOV R0, UR5 ;  /* 0x0000000500007c02 */ /* 0x000fce0008000f00 */
.L_x_233:
[----:B-1----:R1:W2:Y:S02]  /*bed0*/  SYNCS.PHASECHK.TRANS64.TRYWAIT P0, [R0+URZ], R3 ;  /* 0x00000003000075a7 */ /* 0x0022a400080011ff */
[----:B--2---:R-:W-:Y:S05]  /*bee0*/  @!P0 NANOSLEEP.SYNCS 0x989680 ;  /* 0x009896800000895d */ /* 0x004fea0003900000 */
[----:B------:R-:W2:Y:S02]  /*bef0*/  @!P0 SYNCS.PHASECHK.TRANS64 P0, [R0+URZ], R3 ;  /* 0x00000003000085a7 */ /* 0x000ea400080010ff */
[----:B--2---:R-:W-:Y:S05]  /*bf00*/  @!P0 BRA `(.L_x_233) ;  /* 0xfffffffc00f08947 */ /* 0x004fea000383ffff */
[----:B------:R-:W-:Y:S05]  /*bf10*/  BRA `(.L_x_234) ;  /* 0xffffff7c00687947 */ /* 0x000fea000383ffff */
.L_x_73:
[----:B------:R-:W-:-:S07]  /*bf20*/  MOV R0, UR5 ;  /* 0x0000000500007c02 */ /* 0x000fce0008000f00 */
.L_x_235:
[----:B-1----:R1:W2:Y:S02]  /*bf30*/  SYNCS.PHASECHK.TRANS64.TRYWAIT P0, [R0+URZ], R3 ;  /* 0x00000003000075a7 */ /* 0x0022a400080011ff */
[----:B--2---:R-:W-:Y:S05]  /*bf40*/  @!P0 NANOSLEEP.SYNCS 0x989680 ;  /* 0x009896800000895d */ /* 0x004fea0003900000 */
[----:B------:R-:W2:Y:S02]  /*bf50*/  @!P0 SYNCS.PHASECHK.TRANS64 P0, [R0+URZ], R3 ;  /* 0x00000003000085a7 */ /* 0x000ea400080010ff */
[----:B--2---:R-:W-:Y:S05]  /*bf60*/  @!P0 BRA `(.L_x_235) ;  /* 0xfffffffc00f08947 */ /* 0x004fea000383ffff */
[----:B------:R-:W-:Y:S05]  /*bf70*/  BRA `(.L_x_236) ;  /* 0xffffff7c00747947 */ /* 0x000fea000383ffff */
.L_x_74:
[----:B------:R-:W-:-:S07]  /*bf80*/  MOV R0, UR5 ;  /* 0x0000000500007c02 */ /* 0x000fce0008000f00 */
.L_x_237:
[----:B-1----:R1:W2:Y:S02]  /*bf90*/  SYNCS.PHASECHK.TRANS64.TRYWAIT P0, [R0+URZ], R3 ;  /* 0x00000003000075a7 */ /* 0x0022a400080011ff */
[----:B--2---:R-:W-:Y:S05]  /*bfa0*/  @!P0 NANOSLEEP.SYNCS 0x989680 ;  /* 0x009896800000895d */ /* 0x004fea0003900000 */
[----:B------:R-:W2:Y:S02]  /*bfb0*/  @!P0 SYNCS.PHASECHK.TRANS64 P0, [R0+URZ], R3 ;  /* 0x00000003000085a7 */ /* 0x000ea400080010ff */
[----:B--2---:R-:W-:Y:S05]  /*bfc0*/  @!P0 BRA `(.L_x_237) ;  /* 0xfffffffc00f08947 */ /* 0x004fea000383ffff */
[----:B------:R-:W-:Y:S05]  /*bfd0*/  BRA `(.L_x_238) ;  /* 0xffffff7c00807947 */ /* 0x000fea000383ffff */
.L_x_75:
[----:B------:R-:W-:-:S07]  /*bfe0*/  MOV R0, UR5 ;  /* 0x0000000500007c02 */ /* 0x000fce0008000f00 */
.L_x_239:
[----:B-1----:R1:W2:Y:S02]  /*bff0*/  SYNCS.PHASECHK.TRANS64.TRYWAIT P0, [R0+URZ], R3 ;  /* 0x00000003000075a7 */ /* 0x0022a400080011ff */
[----:B--2---:R-:W-:Y:S05]  /*c000*/  @!P0 NANOSLEEP.SYNCS 0x989680 ;  /* 0x009896800000895d */ /* 0x004fea0003900000 */
[----:B------:R-:W2:Y:S02]  /*c010*/  @!P0 SYNCS.PHASECHK.TRANS64 P0, [R0+URZ], R3 ;  /* 0x00000003000085a7 */ /* 0x000ea400080010ff */
[----:B--2---:R-:W-:Y:S05]  /*c020*/  @!P0 BRA `(.L_x_239) ;  /* 0xfffffffc00f08947 */ /* 0x004fea000383ffff */
[----:B------:R-:W-:Y:S05]  /*c030*/  BRA `(.L_x_240) ;  /* 0xffffff7c008c7947 */ /* 0x000fea000383ffff */
.L_x_78:
[----:B--2---:R2:W3:Y:S02]  /*c040*/  SYNCS.PHASECHK.TRANS64.TRYWAIT P0, [R2+URZ+0x2c0], R4 ;  /* 0x0002c004020075a7 */ /* 0x0044e400080011ff */
[----:B---3--:R-:W-:Y:S05]  /*c050*/  @!P0 NANOSLEEP.SYNCS 0x989680 ;  /* 0x009896800000895d */ /* 0x008fea0003900000 */
[----:B------:R-:W3:Y:S02]  /*c060*/  @!P0 SYNCS.PHASECHK.TRANS64 P0, [R2+URZ+0x2c0], R4 ;  /* 0x0002c004020085a7 */ /* 0x000ee400080010ff */
[----:B---3--:R-:W-:Y:S05]  /*c070*/  @!P0 BRA `(.L_x_78) ;  /* 0xfffffffc00f08947 */ /* 0x008fea000383ffff */
[----:B------:R-:W-:Y:S05]  /*c080*/  BRA `(.L_x_241) ;  /* 0xffffff7c00e87947 */ /* 0x000fea000383ffff */
.L_x_79:
[----:B------:R-:W-:-:S07]  /*c090*/  MOV R2, UR4 ;  /* 0x0000000400027c02 */ /* 0x000fce0008000f00 */
.L_x_242:
[----:B--2---:R2:W3:Y:S02]  /*c0a0*/  SYNCS.PHASECHK.TRANS64.TRYWAIT P0, [R2+URZ+0x270], R5 ;  /* 0x00027005020075a7 */ /* 0x0044e400080011ff */
[----:B---3--:R-:W-:Y:S05]  /*c0b0*/  @!P0 NANOSLEEP.SYNCS 0x989680 ;  /* 0x009896800000895d */ /* 0x008fea0003900000 */
[----:B------:R-:W3:Y:S02]  /*c0c0*/  @!P0 SYNCS.PHASECHK.TRANS64 P0, [R2+URZ+0x270], R5 ;  /* 0x00027005020085a7 */ /* 0x000ee400080010ff */
[----:B---3--:R-:W-:Y:S05]  /*c0d0*/  @!P0 BRA `(.L_x_242) ;  /* 0xfffffffc00f08947 */ /* 0x008fea000383ffff */
[----:B------:R-:W-:Y:S05]  /*c0e0*/  BRA `(.L_x_243) ;  /* 0xffffff7c00f87947 */ /* 0x000fea000383ffff */
.L_x_80:
[----:B--2---:R2:W3:Y:S02]  /*c0f0*/  SYNCS.PHASECHK.TRANS64.TRYWAIT P1, [R2+URZ+0x260], R4 ;  /* 0x00026004020075a7 */ /* 0x0044e400080211ff */
[----:B---3--:R-:W-:Y:S05]  /*c100*/  @!P1 NANOSLEEP.SYNCS 0x989680 ;  /* 0x009896800000995d */ /* 0x008fea0003900000 */
[----:B------:R-:W3:Y:S02]  /*c110*/  @!P1 SYNCS.PHASECHK.TRANS64 P1, [R2+URZ+0x260], R4 ;  /* 0x00026004020095a7 */ /* 0x000ee400080210ff */
[----:B---3--:R-:W-:Y:S05]  /*c120*/  @!P1 BRA `(.L_x_80) ;  /* 0xfffffffc00f09947 */ /* 0x008fea000383ffff */
[----:B------:R-:W-:Y:S05]  /*c130*/  BRA `(.L_x_244) ;  /* 0xffffff8000287947 */ /* 0x000fea000383ffff */
.L_x_83:
[----:B------:R-:W-:-:S07]  /*c140*/  MOV R0, UR4 ;  /* 0x0000000400007c02 */ /* 0x000fce0008000f00 */
.L_x_245:
[----:B--2---:R2:W3:Y:S02]  /*c150*/  SYNCS.PHASECHK.TRANS64.TRYWAIT P0, [R0+URZ+0x270], R2 ;  /* 0x00027002000075a7 */ /* 0x0044e400080011ff */
[----:B---3--:R-:W-:Y:S05]  /*c160*/  @!P0 NANOSLEEP.SYNCS 0x989680 ;  /* 0x009896800000895d */ /* 0x008fea0003900000 */
[----:B------:R-:W3:Y:S02]  /*c170*/  @!P0 SYNCS.PHASECHK.TRANS64 P0, [R0+URZ+0x270], R2 ;  /* 0x00027002000085a7 */ /* 0x000ee400080010ff */
[----:B---3--:R-:W-:Y:S05]  /*c180*/  @!P0 BRA `(.L_x_245) ;  /* 0xfffffffc00f08947 */ /* 0x008fea000383ffff */
[----:B------:R-:W-:Y:S05]  /*c190*/  BRA `(.L_x_82) ;  /* 0xffffff80007c7947 */ /* 0x000fea000383ffff */
.L_x_92:
[----:B--2---:R-:W-:-:S04]  /*c1a0*/  MOV R5, UR5 ;  /* 0x0000000500057c02 */ /* 0x004fc80008000f00 */
[----:B------:R2:W3:Y:S03]  /*c1b0*/  SYNCS.PHASECHK.TRANS64.TRYWAIT P0, [R5+URZ+0x8], R6 ;  /* 0x00000806050075a7 */ /* 0x0004e600080011ff */
[----:B---3--:R-:W-:Y:S05]  /*c1c0*/  @!P0 NANOSLEEP.SYNCS 0x989680 ;  /* 0x009896800000895d */ /* 0x008fea0003900000 */
[----:B------:R-:W3:Y:S02]  /*c1d0*/  @!P0 SYNCS.PHASECHK.TRANS64 P0, [R5+URZ+0x8], R6 ;  /* 0x00000806050085a7 */ /* 0x000ee400080010ff */
[----:B---3--:R-:W-:Y:S05]  /*c1e0*/  @!P0 BRA `(.L_x_92) ;  /* 0xfffffffc00ec8947 */ /* 0x008fea000383ffff */
[----:B------:R-:W-:Y:S05]  /*c1f0*/  BRA `(.L_x_91) ;  /* 0xffffff8400307947 */ /* 0x000fea000383ffff */
.L_x_94:
[----:B------:R-:W-:Y:S01]  /*c200*/  BSSY B0, `(.L_x_246) ;  /* 0x0000006000007945 */ /* 0x000fe20003800000 */
[----:B------:R-:W-:-:S07]  /*c210*/  MOV R15, 0xffffffff ;  /* 0xffffffff000f7802 */ /* 0x000fce0000000f00 */
[----:B-12--5:R-:W-:Y:S05]  /*c220*/  WARPSYNC.COLLECTIVE R15, `(.L_x_247) ;  /* 0x000000000f0c7348 */ /* 0x026fea0003c00000 */
[----:B------:R-:W-:Y:S02]  /*c230*/  ELECT P6, UR79, PT ;  /* 0x00000000004f782f */ /* 0x000fe400038c0000 */
[----:B------:R-:W-:Y:S01]  /*c240*/  MOV R14, UR79 ;  /* 0x0000004f000e7c02 */ /* 0x000fe20008000f00 */
[----:B-12--5:R-:W-:Y:S10]  /*c250*/  ENDCOLLECTIVE ;  /* 0x000000000000791b */ /* 0x026ff40003800000 */
.L_x_247:
[----:B------:R-:W-:Y:S05]  /*c260*/  BSYNC B0 ;  /* 0x0000000000007941 */ /* 0x000fea0003800000 */
.L_x_246:
[----:B------:R-:W-:Y:S05]  /*c270*/  BRA `(.L_x_248) ;  /* 0xffffff8400607947 */ /* 0x000fea000383ffff */
.L_x_96:
[----:B--2---:R-:W-:-:S04]  /*c280*/  MOV R0, UR5 ;  /* 0x0000000500007c02 */ /* 0x004fc80008000f00 */
[----:B------:R2:W3:Y:S03]  /*c290*/  SYNCS.PHASECHK.TRANS64.TRYWAIT P0, [R0+URZ+0x8], R4 ;  /* 0x00000804000075a7 */ /* 0x0004e600080011ff */
[----:B---3--:R-:W-:Y:S05]  /*c2a0*/  @!P0 NANOSLEEP.SYNCS 0x989680 ;  /* 0x009896800000895d */ /* 0x008fea0003900000 */
[----:B------:R-:W3:Y:S02]  /*c2b0*/  @!P0 SYNCS.PHASECHK.TRANS64 P0, [R0+URZ+0x8], R4 ;  /* 0x00000804000085a7 */ /* 0x000ee400080010ff */
[----:B---3--:R-:W-:Y:S05]  /*c2c0*/  @!P0 BRA `(.L_x_96) ;  /* 0xfffffffc00ec8947 */ /* 0x008fea000383ffff */
[----:B------:R-:W-:Y:S05]  /*c2d0*/  BRA `(.L_x_95) ;  /* 0xffffff8400647947 */ /* 0x000fea000383ffff */
.L_x_97:
[----:B-1----:R1:W2:Y:S02]  /*c2e0*/  SYNCS.PHASECHK.TRANS64.TRYWAIT P0, [R0+URZ+0x260], R4 ;  /* 0x00026004000075a7 */ /* 0x0022a400080011ff */
[----:B--2---:R-:W-:Y:S05]  /*c2f0*/  @!P0 NANOSLEEP.SYNCS 0x989680 ;  /* 0x009896800000895d */ /* 0x004fea0003900000 */
[----:B------:R-:W2:Y:S02]  /*c300*/  @!P0 SYNCS.PHASECHK.TRANS64 P0, [R0+URZ+0x260], R4 ;  /* 0x00026004000085a7 */ /* 0x000ea400080010ff */
[----:B--2---:R-:W-:Y:S05]  /*c310*/  @!P0 BRA `(.L_x_97) ;  /* 0xfffffffc00f08947 */ /* 0x004fea000383ffff */
[----:B------:R-:W-:Y:S05]  /*c320*/  BRA `(.L_x_249) ;  /* 0xffffff8800387947 */ /* 0x000fea000383ffff */
.L_x_99:
[----:B------:R-:W-:-:S07]  /*c330*/  MOV R0, UR19 ;  /* 0x0000001300007c02 */ /* 0x000fce0008000f00 */
.L_x_250:
[----:B-1----:R1:W2:Y:S02]  /*c340*/  SYNCS.PHASECHK.TRANS64.TRYWAIT P0, [R0+URZ+0x2a0], R4 ;  /* 0x0002a004000075a7 */ /* 0x0022a400080011ff */
[----:B--2---:R-:W-:Y:S05]  /*c350*/  @!P0 NANOSLEEP.SYNCS 0x989680 ;  /* 0x009896800000895d */ /* 0x004fea0003900000 */
[----:B------:R-:W2:Y:S02]  /*c360*/  @!P0 SYNCS.PHASECHK.TRANS64 P0, [R0+URZ+0x2a0], R4 ;  /* 0x0002a004000085a7 */ /* 0x000ea400080010ff */
[----:B--2---:R-:W-:Y:S05]  /*c370*/  @!P0 BRA `(.L_x_250) ;  /* 0xfffffffc00f08947 */ /* 0x004fea000383ffff */
[----:B------:R-:W-:Y:S05]  /*c380*/  BRA `(.L_x_251) ;  /* 0xffffff8800807947 */ /* 0x000fea000383ffff */
.L_x_102:
[----:B------:R-:W-:Y:S07]  /*c390*/  MOV R0, UR6 ;  /* 0x0000000600007c02 */ /* 0x000fee0008000f00 */
.L_x_252:
[----:B-1----:R1:W2:Y:S02]  /*c3a0*/  SYNCS.PHASECHK.TRANS64.TRYWAIT P0, [R0+URZ], R4 ;  /* 0x00000004000075a7 */ /* 0x0022a400080011ff */
[----:B--2---:R-:W-:Y:S05]  /*c3b0*/  @!P0 NANOSLEEP.SYNCS 0x989680 ;  /* 0x009896800000895d */ /* 0x004fea0003900000 */
[----:B------:R-:W2:Y:S02]  /*c3c0*/  @!P0 SYNCS.PHASECHK.TRANS64 P0, [R0+URZ], R4 ;  /* 0x00000004000085a7 */ /* 0x000ea400080010ff */
[----:B--2---:R-:W-:Y:S05]  /*c3d0*/  @!P0 BRA `(.L_x_252) ;  /* 0xfffffffc00f08947 */ /* 0x004fea000383ffff */
[----:B------:R-:W-:Y:S05]  /*c3e0*/  BRA `(.L_x_101) ;  /* 0xffffff8800987947 */ /* 0x000fea000383ffff */
.L_x_106:
[----:B-1----:R-:W-:-:S07]  /*c3f0*/  MOV R0, UR4 ;  /* 0x0000000400007c02 */ /* 0x002fce0008000f00 */
.L_x_253:
[----:B-1----:R1:W2:Y:S02]  /*c400*/  SYNCS.PHASECHK.TRANS64.TRYWAIT P0, [R0+URZ], R2 ;  /* 0x00000002000075a7 */ /* 0x0022a400080011ff */
[----:B--2---:R-:W-:Y:S05]  /*c410*/  @!P0 NANOSLEEP.SYNCS 0x989680 ;  /* 0x009896800000895d */ /* 0x004fea0003900000 */
[----:B------:R-:W2:Y:S02]  /*c420*/  @!P0 SYNCS.PHASECHK.TRANS64 P0, [R0+URZ], R2 ;  /* 0x00000002000085a7 */ /* 0x000ea400080010ff */
[----:B--2---:R-:W-:Y:S05]  /*c430*/  @!P0 BRA `(.L_x_253) ;  /* 0xfffffffc00f08947 */ /* 0x004fea000383ffff */
[----:B------:R-:W-:Y:S05]  /*c440*/  BRA `(.L_x_254) ;  /* 0xffffff8c00507947 */ /* 0x000fea000383ffff */
.L_x_107:
[----:B------:R-:W-:-:S07]  /*c450*/  MOV R0, UR5 ;  /* 0x0000000500007c02 */ /* 0x000fce0008000f00 */
.L_x_255:
[----:B-1----:R1:W2:Y:S02]  /*c460*/  SYNCS.PHASECHK.TRANS64.TRYWAIT P0, [R0+URZ], R3 ;  /* 0x00000003000075a7 */ /* 0x0022a400080011ff */
[----:B--2---:R-:W-:Y:S05]  /*c470*/  @!P0 NANOSLEEP.SYNCS 0x989680 ;  /* 0x009896800000895d */ /* 0x004fea0003900000 */
[----:B------:R-:W2:Y:S02]  /*c480*/  @!P0 SYNCS.PHASECHK.TRANS64 P0, [R0+URZ], R3 ;  /* 0x00000003000085a7 */ /* 0x000ea400080010ff */
[----:B--2---:R-:W-:Y:S05]  /*c490*/  @!P0 BRA `(.L_x_255) ;  /* 0xfffffffc00f08947 */ /* 0x004fea000383ffff */
[----:B------:R-:W-:Y:S05]  /*c4a0*/  BRA `(.L_x_256) ;  /* 0xffffff8c005c7947 */ /* 0x000fea000383ffff */
.L_x_108:
[----:B------:R-:W-:-:S07]  /*c4b0*/  MOV R0, UR5 ;  /* 0x0000000500007c02 */ /* 0x000fce0008000f00 */
.L_x_257:
[----:B-1----:R1:W2:Y:S02]  /*c4c0*/  SYNCS.PHASECHK.TRANS64.TRYWAIT P0, [R0+URZ], R3 ;  /* 0x00000003000075a7 */ /* 0x0022a400080011ff */
[----:B--2---:R-:W-:Y:S05]  /*c4d0*/  @!P0 NANOSLEEP.SYNCS 0x989680 ;  /* 0x009896800000895d */ /* 0x004fea0003900000 */
[----:B------:R-:W2:Y:S02]  /*c4e0*/  @!P0 SYNCS.PHASECHK.TRANS64 P0, [R0+URZ], R3 ;  /* 0x00000003000085a7 */ /* 0x000ea400080010ff */
[----:B--2---:R-:W-:Y:S05]  /*c4f0*/  @!P0 BRA `(.L_x_257) ;  /* 0xfffffffc00f08947 */ /* 0x004fea000383ffff */
[----:B------:R-:W-:Y:S05]  /*c500*/  BRA `(.L_x_258) ;  /* 0xffffff8c00687947 */ /* 0x000fea000383ffff */
.L_x_111:
[----:B------:R-:W-:-:S07]  /*c510*/  MOV R0, UR13 ;  /* 0x0000000d00007c02 */ /* 0x000fce0008000f00 */
.L_x_259:
[----:B-1----:R1:W2:Y:S02]  /*c520*/  SYNCS.PHASECHK.TRANS64.TRYWAIT P1, [R0+URZ+0x2e0], R2 ;  /* 0x0002e002000075a7 */ /* 0x0022a400080211ff */
[----:B--2---:R-:W-:Y:S05]  /*c530*/  @!P1 NANOSLEEP.SYNCS 0x989680 ;  /* 0x009896800000995d */ /* 0x004fea0003900000 */
[----:B------:R-:W2:Y:S02]  /*c540*/  @!P1 SYNCS.PHASECHK.TRANS64 P1, [R0+URZ+0x2e0], R2 ;  /* 0x0002e002000095a7 */ /* 0x000ea400080210ff */
[----:B--2---:R-:W-:Y:S05]  /*c550*/  @!P1 BRA `(.L_x_259) ;  /* 0xfffffffc00f09947 */ /* 0x004fea000383ffff */
[----:B------:R-:W-:Y:S05]  /*c560*/  BRA `(.L_x_260) ;  /* 0xffffff8c00b47947 */ /* 0x000fea000383ffff */
.L_x_116:
[----:B--2---:R2:W3:Y:S02]  /*c570*/  SYNCS.PHASECHK.TRANS64.TRYWAIT P0, [R8+URZ+0x260], R0 ;  /* 0x00026000080075a7 */ /* 0x0044e400080011ff */
[----:B---3--:R-:W-:Y:S05]  /*c580*/  @!P0 NANOSLEEP.SYNCS 0x989680 ;  /* 0x009896800000895d */ /* 0x008fea0003900000 */
[----:B------:R-:W3:Y:S02]  /*c590*/  @!P0 SYNCS.PHASECHK.TRANS64 P0, [R8+URZ+0x260], R0 ;  /* 0x00026000080085a7 */ /* 0x000ee400080010ff */
[----:B---3--:R-:W-:Y:S05]  /*c5a0*/  @!P0 BRA `(.L_x_116) ;  /* 0xfffffffc00f08947 */ /* 0x008fea000383ffff */
[----:B------:R-:W-:Y:S05]  /*c5b0*/  BRA `(.L_x_261) ;  /* 0xffffff9000ec7947 */ /* 0x000fea000383ffff */
.L_x_119:
[----:B--2---:R-:W-:Y:S07]  /*c5c0*/  MOV R0, UR21 ;  /* 0x0000001500007c02 */ /* 0x004fee0008000f00 */
.L_x_262:
[----:B--2---:R2:W3:Y:S02]  /*c5d0*/  SYNCS.PHASECHK.TRANS64.TRYWAIT P1, [R0+URZ+0x258], R2 ;  /* 0x00025802000075a7 */ /* 0x0044e400080211ff */
[----:B---3--:R-:W-:Y:S05]  /*c5e0*/  @!P1 NANOSLEEP.SYNCS 0x989680 ;  /* 0x009896800000995d */ /* 0x008fea0003900000 */
[----:B------:R-:W3:Y:S02]  /*c5f0*/  @!P1 SYNCS.PHASECHK.TRANS64 P1, [R0+URZ+0x258], R2 ;  /* 0x00025802000095a7 */ /* 0x000ee400080210ff */
[----:B---3--:R-:W-:Y:S05]  /*c600*/  @!P1 BRA `(.L_x_262) ;  /* 0xfffffffc00f09947 */ /* 0x008fea000383ffff */
[----:B------:R-:W-:Y:S05]  /*c610*/  BRA `(.L_x_118) ;  /* 0xffffff9800687947 */ /* 0x000fea000383ffff */
.L_x_122:
[----:B--2---:R-:W-:Y:S07]  /*c620*/  MOV R0, UR21 ;  /* 0x0000001500007c02 */ /* 0x004fee0008000f00 */
.L_x_263:
[----:B--2---:R2:W3:Y:S02]  /*c630*/  SYNCS.PHASECHK.TRANS64.TRYWAIT P0, [R0+URZ+0x230], R4 ;  /* 0x00023004000075a7 */ /* 0x0044e400080011ff */
[----:B---3--:R-:W-:Y:S05]  /*c640*/  @!P0 NANOSLEEP.SYNCS 0x989680 ;  /* 0x009896800000895d */ /* 0x008fea0003900000 */
[----:B------:R-:W3:Y:S02]  /*c650*/  @!P0 SYNCS.PHASECHK.TRANS64 P0, [R0+URZ+0x230], R4 ;  /* 0x00023004000085a7 */ /* 0x000ee400080010ff */
[----:B---3--:R-:W-:Y:S05]  /*c660*/  @!P0 BRA `(.L_x_263) ;  /* 0xfffffffc00f08947 */ /* 0x008fea000383ffff */
[----:B------:R-:W-:Y:S05]  /*c670*/  BRA `(.L_x_264) ;  /* 0xffffff9800c07947 */ /* 0x000fea000383ffff */
.L_x_123:
[----:B------:R-:W-:Y:S07]  /*c680*/  MOV R0, UR21 ;  /* 0x0000001500007c02 */ /* 0x000fee0008000f00 */
.L_x_265:
[----:B--2---:R2:W3:Y:S02]  /*c690*/  SYNCS.PHASECHK.TRANS64.TRYWAIT P0, [R0+URZ+0x238], R4 ;  /* 0x00023804000075a7 */ /* 0x0044e400080011ff */
[----:B---3--:R-:W-:Y:S05]  /*c6a0*/  @!P0 NANOSLEEP.SYNCS 0x989680 ;  /* 0x009896800000895d */ /* 0x008fea0003900000 */
[----:B------:R-:W3:Y:S02]  /*c6b0*/  @!P0 SYNCS.PHASECHK.TRANS64 P0, [R0+URZ+0x238], R4 ;  /* 0x00023804000085a7 */ /* 0x000ee400080010ff */
[----:B---3--:R-:W-:Y:S05]  /*c6c0*/  @!P0 BRA `(.L_x_265) ;  /* 0xfffffffc00f08947 */ /* 0x008fea000383ffff */
[----:B------:R-:W-:Y:S05]  /*c6d0*/  BRA `(.L_x_266) ;  /* 0xffffff9c001c7947 */ /* 0x000fea000383ffff */
.L_x_124:
[----:B------:R-:W-:Y:S07]  /*c6e0*/  MOV R0, UR21 ;  /* 0x0000001500007c02 */ /* 0x000fee0008000f00 */
.L_x_267:
[----:B--2---:R2:W3:Y:S02]  /*c6f0*/  SYNCS.PHASECHK.TRANS64.TRYWAIT P0, [R0+URZ+0x240], R4 ;  /* 0x00024004000075a7 */ /* 0x0044e400080011ff */
[----:B---3--:R-:W-:Y:S05]  /*c700*/  @!P0 NANOSLEEP.SYNCS 0x989680 ;  /* 0x009896800000895d */ /* 0x008fea0003900000 */
[----:B------:R-:W3:Y:S02]  /*c710*/  @!P0 SYNCS.PHASECHK.TRANS64 P0, [R0+URZ+0x240], R4 ;  /* 0x00024004000085a7 */ /* 0x000ee400080010ff */
[----:B---3--:R-:W-:Y:S05]  /*c720*/  @!P0 BRA `(.L_x_267) ;  /* 0xfffffffc00f08947 */ /* 0x008fea000383ffff */
[----:B------:R-:W-:Y:S05]  /*c730*/  BRA `(.L_x_268) ;  /* 0xffffff9c007c7947 */ /* 0x000fea000383ffff */
.L_x_125:
[----:B------:R-:W-:Y:S07]  /*c740*/  MOV R0, UR21 ;  /* 0x0000001500007c02 */ /* 0x000fee0008000f00 */
.L_x_269:
[----:B--2---:R2:W3:Y:S02]  /*c750*/  SYNCS.PHASECHK.TRANS64.TRYWAIT P0, [R0+URZ+0x248], R4 ;  /* 0x00024804000075a7 */ /* 0x0044e400080011ff */
[----:B---3--:R-:W-:Y:S05]  /*c760*/  @!P0 NANOSLEEP.SYNCS 0x989680 ;  /* 0x009896800000895d */ /* 0x008fea0003900000 */
[----:B------:R-:W3:Y:S02]  /*c770*/  @!P0 SYNCS.PHASECHK.TRANS64 P0, [R0+URZ+0x248], R4 ;  /* 0x00024804000085a7 */ /* 0x000ee400080010ff */
[----:B---3--:R-:W-:Y:S05]  /*c780*/  @!P0 BRA `(.L_x_269) ;  /* 0xfffffffc00f08947 */ /* 0x008fea000383ffff */
[----:B------:R-:W-:Y:S05]  /*c790*/  BRA `(.L_x_270) ;  /* 0xffffff9c00e47947 */ /* 0x000fea000383ffff */
.L_x_127:
[----:B------:R-:W-:-:S07]  /*c7a0*/  MOV R0, UR21 ;  /* 0x0000001500007c02 */ /* 0x000fce0008000f00 */
.L_x_271:
[----:B---3--:R3:W4:Y:S02]  /*c7b0*/  SYNCS.PHASECHK.TRANS64.TRYWAIT P0, [R0+URZ+0x230], R2 ;  /* 0x00023002000075a7 */ /* 0x00872400080011ff */
[----:B----4-:R-:W-:Y:S05]  /*c7c0*/  @!P0 NANOSLEEP.SYNCS 0x989680 ;  /* 0x009896800000895d */ /* 0x010fea0003900000 */
[----:B------:R-:W4:Y:S02]  /*c7d0*/  @!P0 SYNCS.PHASECHK.TRANS64 P0, [R0+URZ+0x230], R2 ;  /* 0x00023002000085a7 */ /* 0x000f2400080010ff */
[----:B----4-:R-:W-:Y:S05]  /*c7e0*/  @!P0 BRA `(.L_x_271) ;  /* 0xfffffffc00f08947 */ /* 0x010fea000383ffff */
[----:B------:R-:W-:Y:S05]  /*c7f0*/  BRA `(.L_x_272) ;  /* 0xffffffa000707947 */ /* 0x000fea000383ffff */
.L_x_128:
[----:B---3--:R-:W-:-:S07]  /*c800*/  MOV R0, UR21 ;  /* 0x0000001500007c02 */ /* 0x008fce0008000f00 */
.L_x_273:
[----:B---3--:R3:W4:Y:S02]  /*c810*/  SYNCS.PHASECHK.TRANS64.TRYWAIT P0, [R0+URZ+0x238], R2 ;  /* 0x00023802000075a7 */ /* 0x00872400080011ff */
[----:B----4-:R-:W-:Y:S05]  /*c820*/  @!P0 NANOSLEEP.SYNCS 0x989680 ;  /* 0x009896800000895d */ /* 0x010fea0003900000 */
[----:B------:R-:W4:Y:S02]  /*c830*/  @!P0 SYNCS.PHASECHK.TRANS64 P0, [R0+URZ+0x238], R2 ;  /* 0x00023802000085a7 */ /* 0x000f2400080010ff */
[----:B----4-:R-:W-:Y:S05]  /*c840*/  @!P0 BRA `(.L_x_273) ;  /* 0xfffffffc00f08947 */ /* 0x010fea000383ffff */
[----:B------:R-:W-:Y:S05]  /*c850*/  BRA `(.L_x_274) ;  /* 0xffffffa000607947 */ /* 0x000fea000383ffff */
.L_x_129:
[----:B---3--:R-:W-:-:S07]  /*c860*/  MOV R0, UR21 ;  /* 0x0000001500007c02 */ /* 0x008fce0008000f00 */
.L_x_275:
[----:B---3--:R3:W4:Y:S02]  /*c870*/  SYNCS.PHASECHK.TRANS64.TRYWAIT P0, [R0+URZ+0x240], R2 ;  /* 0x00024002000075a7 */ /* 0x00872400080011ff */
[----:B----4-:R-:W-:Y:S05]  /*c880*/  @!P0 NANOSLEEP.SYNCS 0x989680 ;  /* 0x009896800000895d */ /* 0x010fea0003900000 */
[----:B------:R-:W4:Y:S02]  /*c890*/  @!P0 SYNCS.PHASECHK.TRANS64 P0, [R0+URZ+0x240], R2 ;  /* 0x00024002000085a7 */ /* 0x000f2400080010ff */
[----:B----4-:R-:W-:Y:S05]  /*c8a0*/  @!P0 BRA `(.L_x_275) ;  /* 0xfffffffc00f08947 */ /* 0x010fea000383ffff */
[----:B------:R-:W-:Y:S05]  /*c8b0*/  BRA `(.L_x_276) ;  /* 0xffffffa000507947 */ /* 0x000fea000383ffff */
.L_x_131:
[----:B-1----:R1:W2:Y:S02]  /*c8c0*/  SYNCS.PHASECHK.TRANS64.TRYWAIT P0, [R3+URZ+0x260], R0 ;  /* 0x00026000030075a7 */ /* 0x0022a400080011ff */
[----:B--2---:R-:W-:Y:S05]  /*c8d0*/  @!P0 NANOSLEEP.SYNCS 0x989680 ;  /* 0x009896800000895d */ /* 0x004fea0003900000 */
[----:B------:R-:W2:Y:S02]  /*c8e0*/  @!P0 SYNCS.PHASECHK.TRANS64 P0, [R3+URZ+0x260], R0 ;  /* 0x00026000030085a7 */ /* 0x000ea400080010ff */
[----:B--2---:R-:W-:Y:S05]  /*c8f0*/  @!P0 BRA `(.L_x_131) ;  /* 0xfffffffc00f08947 */ /* 0x004fea000383ffff */
[----:B------:R-:W-:Y:S05]  /*c900*/  BRA `(.L_x_277) ;  /* 0xffffffa4000c7947 */ /* 0x000fea000383ffff */
.L_x_142:
[----:B-1----:R1:W2:Y:S02]  /*c910*/  SYNCS.PHASECHK.TRANS64.TRYWAIT P1, [R3+URZ+0x210], R0 ;  /* 0x00021000030075a7 */ /* 0x0022a400080211ff */
[----:B--2---:R-:W-:Y:S05]  /*c920*/  @!P1 NANOSLEEP.SYNCS 0x989680 ;  /* 0x009896800000995d */ /* 0x004fea0003900000 */
[----:B------:R-:W2:Y:S02]  /*c930*/  @!P1 SYNCS.PHASECHK.TRANS64 P1, [R3+URZ+0x210], R0 ;  /* 0x00021000030095a7 */ /* 0x000ea400080210ff */
[----:B--2---:R-:W-:Y:S05]  /*c940*/  @!P1 BRA `(.L_x_142) ;  /* 0xfffffffc00f09947 */ /* 0x004fea000383ffff */
[----:B------:R-:W-:Y:S05]  /*c950*/  BRA `(.L_x_141) ;  /* 0xffffffb000747947 */ /* 0x000fea000383ffff */
.L_x_144:
[----:B-1----:R1:W2:Y:S02]  /*c960*/  SYNCS.PHASECHK.TRANS64.TRYWAIT P0, [R80+URZ+0x280], R4 ;  /* 0x00028004500075a7 */ /* 0x0022a400080011ff */
[----:B--2---:R-:W-:Y:S05]  /*c970*/  @!P0 NANOSLEEP.SYNCS 0x989680 ;  /* 0x009896800000895d */ /* 0x004fea0003900000 */
[----:B------:R-:W2:Y:S02]  /*c980*/  @!P0 SYNCS.PHASECHK.TRANS64 P0, [R80+URZ+0x280], R4 ;  /* 0x00028004500085a7 */ /* 0x000ea400080010ff */
[----:B--2---:R-:W-:Y:S05]  /*c990*/  @!P0 BRA `(.L_x_144) ;  /* 0xfffffffc00f08947 */ /* 0x004fea000383ffff */
[----:B------:R-:W-:Y:S05]  /*c9a0*/  BRA `(.L_x_143) ;  /* 0xffffffb000c87947 */ /* 0x000fea000383ffff */
.L_x_152:
[----:B--2---:R2:W3:Y:S02]  /*c9b0*/  SYNCS.PHASECHK.TRANS64.TRYWAIT P0, [R0+URZ+0x210], R2 ;  /* 0x00021002000075a7 */ /* 0x0044e400080011ff */
[----:B---3--:R-:W-:Y:S05]  /*c9c0*/  @!P0 NANOSLEEP.SYNCS 0x989680 ;  /* 0x009896800000895d */ /* 0x008fea0003900000 */
[----:B------:R-:W3:Y:S02]  /*c9d0*/  @!P0 SYNCS.PHASECHK.TRANS64 P0, [R0+URZ+0x210], R2 ;  /* 0x00021002000085a7 */ /* 0x000ee400080010ff */
[----:B---3--:R-:W-:Y:S05]  /*c9e0*/  @!P0 BRA `(.L_x_152) ;  /* 0xfffffffc00f08947 */ /* 0x008fea000383ffff */
[----:B------:R-:W-:Y:S05]  /*c9f0*/  BRA `(.L_x_151) ;  /* 0xffffffbc00d47947 */ /* 0x000fea000383ffff */
.L_x_160:
[----:B--2---:R2:W3:Y:S02]  /*ca00*/  SYNCS.PHASECHK.TRANS64.TRYWAIT P0, [R0+URZ+0x210], R4 ;  /* 0x00021004000075a7 */ /* 0x0044e400080011ff */
[----:B---3--:R-:W-:Y:S05]  /*ca10*/  @!P0 NANOSLEEP.SYNCS 0x989680 ;  /* 0x009896800000895d */ /* 0x008fea0003900000 */
[----:B------:R-:W3:Y:S02]  /*ca20*/  @!P0 SYNCS.PHASECHK.TRANS64 P0, [R0+URZ+0x210], R4 ;  /* 0x00021004000085a7 */ /* 0x000ee400080010ff */
[----:B---3--:R-:W-:Y:S05]  /*ca30*/  @!P0 BRA `(.L_x_160) ;  /* 0xfffffffc00f08947 */ /* 0x008fea000383ffff */
[----:B------:R-:W-:Y:S05]  /*ca40*/  BRA `(.L_x_159) ;  /* 0xffffffcc00247947 */ /* 0x000fea000383ffff */
.L_x_168:
[----:B--2---:R2:W3:Y:S02]  /*ca50*/  SYNCS.PHASECHK.TRANS64.TRYWAIT P0, [R0+URZ+0x210], R2 ;  /* 0x00021002000075a7 */ /* 0x0044e400080011ff */
[----:B---3--:R-:W-:Y:S05]  /*ca60*/  @!P0 NANOSLEEP.SYNCS 0x989680 ;  /* 0x009896800000895d */ /* 0x008fea0003900000 */
[----:B------:R-:W3:Y:S02]  /*ca70*/  @!P0 SYNCS.PHASECHK.TRANS64 P0, [R0+URZ+0x210], R2 ;  /* 0x00021002000085a7 */ /* 0x000ee400080010ff */
[----:B---3--:R-:W-:Y:S05]  /*ca80*/  @!P0 BRA `(.L_x_168) ;  /* 0xfffffffc00f08947 */ /* 0x008fea000383ffff */
[----:B------:R-:W-:Y:S05]  /*ca90*/  BRA `(.L_x_167) ;  /* 0xffffffd800807947 */ /* 0x000fea000383ffff */
        .weak           $__internal_0_$__cuda_sm10x_tcgen05_guardrail_trap_col_being_dealloced_not_returned_by_alloc
        .type           $__internal_0_$__cuda_sm10x_tcgen05_guardrail_trap_col_being_dealloced_not_returned_by_alloc,@function
        .size           $__internal_0_$__cuda_sm10x_tcgen05_guardrail_trap_col_being_dealloced_not_returned_by_alloc,($__internal_1_$__cuda_sm10x_tcgen05_guardrail_trap_phase_invalid_during_alloc - $__internal_0_$__cuda_sm10x_tcgen05_guardrail_trap_col_being_dealloced_not_returned_by_alloc)
$__internal_0_$__cuda_sm10x_tcgen05_guardrail_trap_col_being_dealloced_not_returned_by_alloc:
[----:B------:R-:W-:Y:S05]  /*caa0*/  BPT.TRAP 0x1 ;  /* 0x000000040000795c */ /* 0x000fea0000300000 */
[----:B------:R-:W-:-:S04]  /*cab0*/  HFMA2 R3, -RZ, RZ, 0, 0 ;  /* 0x00000000ff037431 */ /* 0x000fc800000001ff */
[----:B------:R-:W-:Y:S05]  /*cac0*/  RET.REL.NODEC R2 `(_ZN7cutlass13device_kernelINS_4gemm6kernel13GemmUniversalIN4cute5tupleIJiiiiEEENS1_10collective13CollectiveMmaINS1_35MainloopSm100TmaUmmaWarpSpecializedILi33ELi2ELi4ENS5_IJNS4_1CILi4EEENSA_ILi1EEESC_EEEEENS5_IJNSA_ILi128EEENSA_ILi256EEENSA_ILi32EEEEEEaNS5_IJlSC_lEEEaSJ_NS4_8TiledMMAINS4_8MMA_AtomIJNS4_21SM100_MMA_S8_2x1SM_SSIaaiLi128ELi256ELNS4_4UMMA5MajorE0ELSO_0ELNSN_8SaturateE0EEEEEENS4_6LayoutINS5_IJSC_SC_SC_EEENS5_IJNSA_ILi0EEESU_SU_EEEEENS5_IJNS4_10UnderscoreESX_SX_EEEEENS4_18SM100_TMA_2SM_LOADENS4_14ComposedLayoutINS4_7SwizzleILi1ELi4ELi3EEENS4_18smem_ptr_flag_bitsILi8EEENSS_INS5_IJNSA_ILi8EEESH_EEENS5_IJSH_SC_EEEEEEEvNS4_8identityENS4_28SM100_TMA_2SM_LOAD_MULTICASTES1A_vS1B_EENS_8epilogue10collective18CollectiveEpilogueINS1E_23Sm100TmaWarpSpecializedILi4ELi2ELi32ELb0ELb0EEEJNS5_IJNSA_ILi64EEESG_SH_EEENS5_IJNSS_IS1J_SC_EENSS_INS5_IJSH_NSA_ILi2EEEEEENS5_IJSC_SF_EEEEEEEEaSJ_aSJ_NS1E_6fusion15FusionCallbacksIS1I_NS1R_17LinearCombinationIaiaiLNS_15FloatRoundStyleE2EEES1K_S1Q_JEEENS4_5SM1004TMEM4LOAD26SM100_TMEM_LOAD_32dp32b32xENS4_13SM90_TMA_LOADES1A_NS4_39AutoVectorizingCopyWithAssumedAlignmentILi128EEENS4_14SM90_TMA_STOREES1A_S23_S23_EEEvvEEEEvNT_6ParamsE) ;  /* 0xffffff34024c7950 */ /* 0x000fea0003c3ffff */
        .weak           $__internal_1_$__cuda_sm10x_tcgen05_guardrail_trap_phase_invalid_during_alloc
        .type           $__internal_1_$__cuda_sm10x_tcgen05_guardrail_trap_phase_invalid_during_alloc,@function
        .size           $__internal_1_$__cuda_sm10x_tcgen05_guardrail_trap_phase_invalid_during_alloc,($__internal_2_$__cuda_sm10x_tcgen05_guardrail_trap_unallocated_columns_being_dealloced - $__internal_1_$__cuda_sm10x_tcgen05_guardrail_trap_phase_invalid_during_alloc)
$__internal_1_$__cuda_sm10x_tcgen05_guardrail_trap_phase_invalid_during_alloc:
[----:B------:R-:W-:Y:S05]  /*cad0*/  BPT.TRAP 0x1 ;  /* 0x000000040000795c */ /* 0x000fea0000300000 */
[----:B------:R-:W-:-:S04]  /*cae0*/  MOV R5, 0x0 ;  /* 0x0000000000057802 */ /* 0x000fc80000000f00 */
[----:B------:R-:W-:Y:S05]  /*caf0*/  RET.REL.NODEC R4 `(_ZN7cutlass13device_kernelINS_4gemm6kernel13GemmUniversalIN4cute5tupleIJiiiiEEENS1_10collective13CollectiveMmaINS1_35MainloopSm100TmaUmmaWarpSpecializedILi33ELi2ELi4ENS5_IJNS4_1CILi4EEENSA_ILi1EEESC_EEEEENS5_IJNSA_ILi128EEENSA_ILi256EEENSA_ILi32EEEEEEaNS5_IJlSC_lEEEaSJ_NS4_8TiledMMAINS4_8MMA_AtomIJNS4_21SM100_MMA_S8_2x1SM_SSIaaiLi128ELi256ELNS4_4UMMA5MajorE0ELSO_0ELNSN_8SaturateE0EEEEEENS4_6LayoutINS5_IJSC_SC_SC_EEENS5_IJNSA_ILi0EEESU_SU_EEEEENS5_IJNS4_10UnderscoreESX_SX_EEEEENS4_18SM100_TMA_2SM_LOADENS4_14ComposedLayoutINS4_7SwizzleILi1ELi4ELi3EEENS4_18smem_ptr_flag_bitsILi8EEENSS_INS5_IJNSA_ILi8EEESH_EEENS5_IJSH_SC_EEEEEEEvNS4_8identityENS4_28SM100_TMA_2SM_LOAD_MULTICASTES1A_vS1B_EENS_8epilogue10collective18CollectiveEpilogueINS1E_23Sm100TmaWarpSpecializedILi4ELi2ELi32ELb0ELb0EEEJNS5_IJNSA_ILi64EEESG_SH_EEENS5_IJNSS_IS1J_SC_EENSS_INS5_IJSH_NSA_ILi2EEEEEENS5_IJSC_SF_EEEEEEEEaSJ_aSJ_NS1E_6fusion15FusionCallbacksIS1I_NS1R_17LinearCombinationIaiaiLNS_15FloatRoundStyleE2EEES1K_S1Q_JEEENS4_5SM1004TMEM4LOAD26SM100_TMEM_LOAD_32dp32b32xENS4_13SM90_TMA_LOADES1A_NS4_39AutoVectorizingCopyWithAssumedAlignmentILi128EEENS4_14SM90_TMA_STOREES1A_S23_S23_EEEvvEEEEvNT_6ParamsE) ;  /* 0xffffff3404407950 */ /* 0x000fea0003c3ffff */
        .weak           $__internal_2_$__cuda_sm10x_tcgen05_guardrail_trap_unallocated_columns_being_dealloced
        .type           $__internal_2_$__cuda_sm10x_tcgen05_guardrail_trap_unallocated_columns_being_dealloced,@function
        .size           $__internal_2_$__cuda_sm10x_tcgen05_guardrail_trap_unallocated_columns_being_dealloced,(.L_x_279 - $__internal_2_$__cuda_sm10x_tcgen05_guardrail_trap_unallocated_columns_being_dealloced)
$__internal_2_$__cuda_sm10x_tcgen05_guardrail_trap_unallocated_columns_being_dealloced:
[----:B------:R-:W-:Y:S05]  /*cb00*/  BPT.TRAP 0x1 ;  /* 0x000000040000795c */ /* 0x000fea0000300000 */
[----:B------:R-:W-:-:S04]  /*cb10*/  HFMA2 R3, -RZ, RZ, 0, 0 ;  /* 0x00000000ff037431 */ /* 0x000fc800000001ff */
[----:B------:R-:W-:Y:S05]  /*cb20*/  RET.REL.NODEC R2 `(_ZN7cutlass13device_kernelINS_4gemm6kernel13GemmUniversalIN4cute5tupleIJiiiiEEENS1_10collective13CollectiveMmaINS1_35MainloopSm100TmaUmmaWarpSpecializedILi33ELi2ELi4ENS5_IJNS4_1CILi4EEENSA_ILi1EEESC_EEEEENS5_IJNSA_ILi128EEENSA_ILi256EEENSA_ILi32EEEEEEaNS5_IJlSC_lEEEaSJ_NS4_8TiledMMAINS4_8MMA_AtomIJNS4_21SM100_MMA_S8_2x1SM_SSIaaiLi128ELi256ELNS4_4UMMA5MajorE0ELSO_0ELNSN_8SaturateE0EEEEEENS4_6LayoutINS5_IJSC_SC_SC_EEENS5_IJNSA_ILi0EEESU_SU_EEEEENS5_IJNS4_10UnderscoreESX_SX_EEEEENS4_18SM100_TMA_2SM_LOADENS4_14ComposedLayoutINS4_7SwizzleILi1ELi4ELi3EEENS4_18smem_ptr_flag_bitsILi8EEENSS_INS5_IJNSA_ILi8EEESH_EEENS5_IJSH_SC_EEEEEEEvNS4_8identityENS4_28SM100_TMA_2SM_LOAD_MULTICASTES1A_vS1B_EENS_8epilogue10collective18CollectiveEpilogueINS1E_23Sm100TmaWarpSpecializedILi4ELi2ELi32ELb0ELb0EEEJNS5_IJNSA_ILi64EEESG_SH_EEENS5_IJNSS_IS1J_SC_EENSS_INS5_IJSH_NSA_ILi2EEEEEENS5_IJSC_SF_EEEEEEEEaSJ_aSJ_NS1E_6fusion15FusionCallbacksIS1I_NS1R_17LinearCombinationIaiaiLNS_15FloatRoundStyleE2EEES1K_S1Q_JEEENS4_5SM1004TMEM4LOAD26SM100_TMEM_LOAD_32dp32b32xENS4_13SM90_TMA_LOADES1A_NS4_39AutoVectorizingCopyWithAssumedAlignmentILi128EEENS4_14SM90_TMA_STOREES1A_S23_S23_EEEvvEEEEvNT_6ParamsE) ;  /* 0xffffff3402347950 */ /* 0x000fea0003c3ffff */
.L_x_278:
[----:B------:R-:W-:-:S00]  /*cb30*/  BRA `(.L_x_278) ;  /* 0xfffffffc00fc7947 */ /* 0x000fc0000383ffff */
[----:B------:R-:W-:-:S00]  /*cb40*/  NOP ;  /* 0x0000000000007918 */ /* 0x000fc00000000000 */
        /* <DEDUP_REMOVED lines=11> */
.L_x_279:


//--------------------- .nv.global.init           --------------------------
	.section	.nv.global.init,"aw",@progbits
.nv.global.init:
	.type		$str$27,@object
	.size		$str$27,($str$28 - $str$27)
$str$27:
        /*0000*/ 	.byte	0x28, 0x61, 0x64, 0x64, 0x72, 0x65, 0x73, 0x73, 0x20, 0x26, 0x20, 0x6d, 0x61, 0x73, 0x6b, 0x29
        /*0010*/ 	.byte	0x20, 0x3d, 0x3d, 0x20, 0x30, 0x00
	.type		$str$28,@object
	.size		$str$28,($str$26 - $str$28)
$str$28:
        /*0016*/ 	.byte	0x2f, 0x74, 0x6d, 0x70, 0x2f, 0x63, 0x75, 0x74, 0x6c, 0x61, 0x73, 0x73, 0x5f, 0x73, 0x77, 0x65
        /*0026*/ 	.byte	0x65, 0x70, 0x5f, 0x73, 0x72, 0x63, 0x2f, 0x69, 0x6e, 0x63, 0x6c, 0x75, 0x64, 0x65, 0x2f, 0x63
        /*0036*/ 	.byte	0x75, 0x74, 0x65, 0x2f, 0x70, 0x6f, 0x69, 0x6e, 0x74, 0x65, 0x72, 0x5f, 0x66, 0x6c, 0x61, 0x67
        /*0046*/ 	.byte	0x67, 0x65, 0x64, 0x2e, 0x68, 0x70, 0x70, 0x00
	.type		$str$26,@object
	.size		$str$26,($str$25 - $str$26)
$str$26:
        /*004e*/ 	.byte	0x2f, 0x74, 0x6d, 0x70, 0x2f, 0x63, 0x75, 0x74, 0x6c, 0x61, 0x73, 0x73, 0x5f, 0x73, 0x77, 0x65
        /*005e*/ 	.byte	0x65, 0x70, 0x5f, 0x73, 0x72, 0x63, 0x2f, 0x69, 0x6e, 0x63, 0x6c, 0x75, 0x64, 0x65, 0x2f, 0x63
        /*006e*/ 	.byte	0x75, 0x74, 0x65, 0x2f, 0x61, 0x74, 0x6f, 0x6d, 0x2f, 0x63, 0x6f, 0x70, 0x79, 0x5f, 0x74, 0x72
        /*007e*/ 	.byte	0x61, 0x69, 0x74, 0x73, 0x5f, 0x73, 0x6d, 0x31, 0x30, 0x30, 0x2e, 0x68, 0x70, 0x70, 0x00
	.type		$str$25,@object
	.size		$str$25,(__unnamed_1 - $str$25)
$str$25:
        /*008d*/ 	.byte	0x28, 0x28, 0x75, 0x69, 0x6e, 0x74, 0x33, 0x32, 0x5f, 0x74, 0x28, 0x74, 0x68, 0x72, 0x65, 0x61
        /*009d*/ 	.byte	0x64, 0x49, 0x64, 0x78, 0x2e, 0x78, 0x29, 0x20, 0x2f, 0x20, 0x33, 0x32, 0x29, 0x20, 0x25, 0x20
        /*00ad*/ 	.byte	0x34, 0x29, 0x20, 0x3d, 0x3d, 0x20, 0x28, 0x28, 0x28, 0x74, 0x6d, 0x65, 0x6d, 0x5f, 0x61, 0x64
        /*00bd*/ 	.byte	0x64, 0x72, 0x20, 0x3e, 0x3e, 0x20, 0x31, 0x36, 0x29, 0x20, 0x2f, 0x20, 0x33, 0x32, 0x29, 0x20
        /*00cd*/ 	.byte	0x25, 0x20, 0x34, 0x29, 0x00
	.type		__unnamed_1,@object
	.size		__unnamed_1,(__unnamed_2 - __unnamed_1)
__unnamed_1:
        /*00d2*/ 	.byte	0x61, 0x75, 0x74, 0x6f, 0x20, 0x63, 0x75, 0x74, 0x65, 0x3a, 0x3a, 0x61, 0x73, 0x5f, 0x70, 0x6f
        /* <DEDUP_REMOVED lines=24> */
        /*0262*/ 	.byte	0x3e, 0x3e, 0x5d, 0x00
	.type		__unnamed_2,@object
	.size		__unnamed_2,(__unnamed_3 - __unnamed_2)
__unnamed_2:
        /* <DEDUP_REMOVED lines=26> */
	.type		__unnamed_3,@object
	.size		__unnamed_3,(.L_3 - __unnamed_3)
__unnamed_3:
        /* <DEDUP_REMOVED lines=41> */
.L_3:


//--------------------- .nv.shared._ZN7cutlass13device_kernelINS_4gemm6kernel13GemmUniversalIN4cute5tupleIJiiiiEEENS1_10collective13CollectiveMmaINS1_35MainloopSm100TmaUmmaWarpSpecializedILi33ELi2ELi4ENS5_IJNS4_1CILi4EEENSA_ILi1EEESC_EEEEENS5_IJNSA_ILi128EEENSA_ILi256EEENSA_ILi32EEEEEEaNS5_IJlSC_lEEEaSJ_NS4_8TiledMMAINS4_8MMA_AtomIJNS4_21SM100_MMA_S8_2x1SM_SSIaaiLi128ELi256ELNS4_4UMMA5MajorE0ELSO_0ELNSN_8SaturateE0EEEEEENS4_6LayoutINS5_IJSC_SC_SC_EEENS5_IJNSA_ILi0EEESU_SU_EEEEENS5_IJNS4_10UnderscoreESX_SX_EEEEENS4_18SM100_TMA_2SM_LOADENS4_14ComposedLayoutINS4_7SwizzleILi1ELi4ELi3EEENS4_18smem_ptr_flag_bitsILi8EEENSS_INS5_IJNSA_ILi8EEESH_EEENS5_IJSH_SC_EEEEEEEvNS4_8identityENS4_28SM100_TMA_2SM_LOAD_MULTICASTES1A_vS1B_EENS_8epilogue10collective18CollectiveEpilogueINS1E_23Sm100TmaWarpSpecializedILi4ELi2ELi32ELb0ELb0EEEJNS5_IJNSA_ILi64EEESG_SH_EEENS5_IJNSS_IS1J_SC_EENSS_INS5_IJSH_NSA_ILi2EEEEEENS5_IJSC_SF_EEEEEEEEaSJ_aSJ_NS1E_6fusion15FusionCallbacksIS1I_NS1R_17LinearCombinationIaiaiLNS_15FloatRoundStyleE2EEES1K_S1Q_JEEENS4_5SM1004TMEM4LOAD26SM100_TMEM_LOAD_32dp32b32xENS4_13SM90_TMA_LOADES1A_NS4_39AutoVectorizingCopyWithAssumedAlignmentILi128EEENS4_14SM90_TMA_STOREES1A_S23_S23_EEEvvEEEEvNT_6ParamsE --------------------------
	.section	.nv.shared._ZN7cutlass13device_kernelINS_4gemm6kernel13GemmUniversalIN4cute5tupleIJiiiiEEENS1_10collective13CollectiveMmaINS1_35MainloopSm100TmaUmmaWarpSpecializedILi33ELi2ELi4ENS5_IJNS4_1CILi4EEENSA_ILi1EEESC_EEEEENS5_IJNSA_ILi128EEENSA_ILi256EEENSA_ILi32EEEEEEaNS5_IJlSC_lEEEaSJ_NS4_8TiledMMAINS4_8MMA_AtomIJNS4_21SM100_MMA_S8_2x1SM_SSIaaiLi128ELi256ELNS4_4UMMA5MajorE0ELSO_0ELNSN_8SaturateE0EEEEEENS4_6LayoutINS5_IJSC_SC_SC_EEENS5_IJNSA_ILi0EEESU_SU_EEEEENS5_IJNS4_10UnderscoreESX_SX_EEEEENS4_18SM100_TMA_2SM_LOADENS4_14ComposedLayoutINS4_7SwizzleILi1ELi4ELi3EEENS4_18smem_ptr_flag_bitsILi8EEENSS_INS5_IJNSA_ILi8EEESH_EEENS5_IJSH_SC_EEEEEEEvNS4_8identityENS4_28SM100_TMA_2SM_LOAD_MULTICASTES1A_vS1B_EENS_8epilogue10collective18CollectiveEpilogueINS1E_23Sm100TmaWarpSpecializedILi4ELi2ELi32ELb0ELb0EEEJNS5_IJNSA_ILi64EEESG_SH_EEENS5_IJNSS_IS1J_SC_EENSS_INS5_IJSH_NSA_ILi2EEEEEENS5_IJSC_SF_EEEEEEEEaSJ_aSJ_NS1E_6fusion15FusionCallbacksIS1I_NS1R_17LinearCombinationIaiaiLNS_15FloatRoundStyleE2EEES1K_S1Q_JEEENS4_5SM1004TMEM4LOAD26SM100_TMEM_LOAD_32dp32b32xENS4_13SM90_TMA_LOADES1A_NS4_39AutoVectorizingCopyWithAssumedAlignmentILi128EEENS4_14SM90_TMA_STOREES1A_S23_S23_EEEvvEEEEvNT_6ParamsE,"aw",@nobits
	.sectionflags	@""
	.align	16
	.zero		1024


//--------------------- .nv.shared.reserved.0     --------------------------
	.section	.nv.shared.reserved.0,"aw",@nobits
	.weak		__nv_reservedSMEM_offset_0_alias
	.size		__nv_reservedSMEM_offset_0_alias, 0, 64
	.other		__nv_reservedSMEM_offset_0_alias,@"STO_CUDA_RESERVED_SHARED STV_DEFAULT"
__nv_reservedSMEM_offset_0_alias:
	.zero		0
.nv.shared.reserved.0:
	.zero		64
	.weak		__nv_reservedSMEM_tcgen05_partition
	.type		__nv_reservedSMEM_tcgen05_partition,@object
	.size		__nv_reservedSMEM_tcgen05_partition,(.L_0 - __nv_reservedSMEM_tcgen05_partition)
__nv_reservedSMEM_tcgen05_partition:
	.zero		32
.L_0:


//--------------------- .nv.global                --------------------------
	.section	.nv.global,"aw",@nobits
.nv.global:
	.type		_ZN40_INTERNAL_117f8abc_4_k_cu_fa18ed6d_248734cute1_E,@object
	.size		_ZN40_INTERNAL_117f8abc_4_k_cu_fa18ed6d_248734cute1_E,(_ZN40_INTERNAL_117f8abc_4_k_cu_fa18ed6d_248734cuda3std3__45__cpo6cbeginE - _ZN40_INTERNAL_117f8abc_4_k_cu_fa18ed6d_248734cute1_E)
_ZN40_INTERNAL_117f8abc_4_k_cu_fa18ed6d_248734cute1_E:
	.zero		1
	.type		_ZN40_INTERNAL_117f8abc_4_k_cu_fa18ed6d_248734cuda3std3__45__cpo6cbeginE,@object
	.size		_ZN40_INTERNAL_117f8abc_4_k_cu_fa18ed6d_248734cuda3std3__45__cpo6cbeginE,(_ZN40_INTERNAL_117f8abc_4_k_cu_fa18ed6d_248734cuda3std3__48in_placeE - _ZN40_INTERNAL_117f8abc_4_k_cu_fa18ed6d_248734cuda3std3__45__cpo6cbeginE)
_ZN40_INTERNAL_117f8abc_4_k_cu_fa18ed6d_248734cuda3std3__45__cpo6cbeginE:
	.zero		1
	.type		_ZN40_INTERNAL_117f8abc_4_k_cu_fa18ed6d_248734cuda3std3__48in_placeE,@object
	.size		_ZN40_INTERNAL_117f8abc_4_k_cu_fa18ed6d_248734cuda3std3__48in_placeE,(_ZN40_INTERNAL_117f8abc_4_k_cu_fa18ed6d_248734cuda3std6ranges3__45__cpo9iter_moveE - _ZN40_INTERNAL_117f8abc_4_k_cu_fa18ed6d_248734cuda3std3__48in_placeE)
_ZN40_INTERNAL_117f8abc_4_k_cu_fa18ed6d_248734cuda3std3__48in_placeE:
	.zero		1
	.type		_ZN40_INTERNAL_117f8abc_4_k_cu_fa18ed6d_248734cuda3std6ranges3__45__cpo9iter_moveE,@object
	.size		_ZN40_INTERNAL_117f8abc_4_k_cu_fa18ed6d_248734cuda3std6ranges3__45__cpo9iter_moveE,(_ZN40_INTERNAL_117f8abc_4_k_cu_fa18ed6d_248734cuda3std3__45__cpo5beginE - _ZN40_INTERNAL_117f8abc_4_k_cu_fa18ed6d_248734cuda3std6ranges3__45__cpo9iter_moveE)
_ZN40_INTERNAL_117f8abc_4_k_cu_fa18ed6d_248734cuda3std6ranges3__45__cpo9iter_moveE:
	.zero		1
	.type		_ZN40_INTERNAL_117f8abc_4_k_cu_fa18ed6d_248734cuda3std3__45__cpo5beginE,@object
	.size		_ZN40_INTERNAL_117f8abc_4_k_cu_fa18ed6d_248734cuda3std3__45__cpo5beginE,(_ZN40_INTERNAL_117f8abc_4_k_cu_fa18ed6d_248734cuda3std3__442_GLOBAL__N__117f8abc_4_k_cu_fa18ed6d_248736ignoreE - _ZN40_INTERNAL_117f8abc_4_k_cu_fa18ed6d_248734cuda3std3__45__cpo5beginE)
_ZN40_INTERNAL_117f8abc_4_k_cu_fa18ed6d_248734cuda3std3__45__cpo5beginE:
	.zero		1
	.type		_ZN40_INTERNAL_117f8abc_4_k_cu_fa18ed6d_248734cuda3std3__442_GLOBAL__N__117f8abc_4_k_cu_fa18ed6d_248736ignoreE,@object
	.size		_ZN40_INTERNAL_117f8abc_4_k_cu_fa18ed6d_248734cuda3std3__442_GLOBAL__N__117f8abc_4_k_cu_fa18ed6d_248736ignoreE,(_ZN40_INTERNAL_117f8abc_4_k_cu_fa18ed6d_248734cute7productE - _ZN40_INTERNAL_117f8abc_4_k_cu_fa18ed6d_248734cuda3std3__442_GLOBAL__N__117f8abc_4_k_cu_fa18ed6d_248736ignoreE)
_ZN40_INTERNAL_117f8abc_4_k_cu_fa18ed6d_248734cuda3std3__442_GLOBAL__N__117f8abc_4_k_cu_fa18ed6d_248736ignoreE:
	.zero		1
	.type		_ZN40_INTERNAL_117f8abc_4_k_cu_fa18ed6d_248734cute7productE,@object
	.size		_ZN40_INTERNAL_117f8abc_4_k_cu_fa18ed6d_248734cute7productE,(_ZN40_INTERNAL_117f8abc_4_k_cu_fa18ed6d_248734cuda3std3__45__cpo3endE - _ZN40_INTERNAL_117f8abc_4_k_cu_fa18ed6d_248734cute7productE)
_ZN40_INTERNAL_117f8abc_4_k_cu_fa18ed6d_248734cute7productE:
	.zero		1
	.type		_ZN40_INTERNAL_117f8abc_4_k_cu_fa18ed6d_248734cuda3std3__45__cpo3endE,@object
	.size		_ZN40_INTERNAL_117f8abc_4_k_cu_fa18ed6d_248734cuda3std3__45__cpo3endE,(_ZN40_INTERNAL_117f8abc_4_k_cu_fa18ed6d_248734cuda3std3__419piecewise_constructE - _ZN40_INTERNAL_117f8abc_4_k_cu_fa18ed6d_248734cuda3std3__45__cpo3endE)
_ZN40_INTERNAL_117f8abc_4_k_cu_fa18ed6d_248734cuda3std3__45__cpo3endE:
	.zero		1
	.type		_ZN40_INTERNAL_117f8abc_4_k_cu_fa18ed6d_248734cuda3std3__419piecewise_constructE,@object
	.size		_ZN40_INTERNAL_117f8abc_4_k_cu_fa18ed6d_248734cuda3std3__419piecewise_constructE,(_ZN40_INTERNAL_117f8abc_4_k_cu_fa18ed6d_248734cuda3std3__45__cpo4cendE - _ZN40_INTERNAL_117f8abc_4_k_cu_fa18ed6d_248734cuda3std3__419piecewise_constructE)
_ZN40_INTERNAL_117f8abc_4_k_cu_fa18ed6d_248734cuda3std3__419piecewise_constructE:
	.zero		1
	.type		_ZN40_INTERNAL_117f8abc_4_k_cu_fa18ed6d_248734cuda3std3__45__cpo4cendE,@object
	.size		_ZN40_INTERNAL_117f8abc_4_k_cu_fa18ed6d_248734cuda3std3__45__cpo4cendE,(_ZN40_INTERNAL_117f8abc_4_k_cu_fa18ed6d_248734cuda3std6ranges3__45__cpo4swapE - _ZN40_INTERNAL_117f8abc_4_k_cu_fa18ed6d_248734cuda3std3__45__cpo4cendE)
_ZN40_INTERNAL_117f8abc_4_k_cu_fa18ed6d_248734cuda3std3__45__cpo4cendE:
	.zero		1
	.type		_ZN40_INTERNAL_117f8abc_4_k_cu_fa18ed6d_248734cuda3std6ranges3__45__cpo4swapE,@object
	.size		_ZN40_INTERNAL_117f8abc_4_k_cu_fa18ed6d_248734cuda3std6ranges3__45__cpo4swapE,(.L_11 - _ZN40_INTERNAL_117f8abc_4_k_cu_fa18ed6d_248734cuda3std6ranges3__45__cpo4swapE)
_ZN40_INTERNAL_117f8abc_4_k_cu_fa18ed6d_248734cuda3std6ranges3__45__cpo4swapE:
	.zero		1
.L_11:


//--------------------- .nv.constant0._ZN7cutlass13device_kernelINS_4gemm6kernel13GemmUniversalIN4cute5tupleIJiiiiEEENS1_10collective13CollectiveMmaINS1_35MainloopSm100TmaUmmaWarpSpecializedILi33ELi2ELi4ENS5_IJNS4_1CILi4EEENSA_ILi1EEESC_EEEEENS5_IJNSA_ILi128EEENSA_ILi256EEENSA_ILi32EEEEEEaNS5_IJlSC_lEEEaSJ_NS4_8TiledMMAINS4_8MMA_AtomIJNS4_21SM100_MMA_S8_2x1SM_SSIaaiLi128ELi256ELNS4_4UMMA5MajorE0ELSO_0ELNSN_8SaturateE0EEEEEENS4_6LayoutINS5_IJSC_SC_SC_EEENS5_IJNSA_ILi0EEESU_SU_EEEEENS5_IJNS4_10UnderscoreESX_SX_EEEEENS4_18SM100_TMA_2SM_LOADENS4_14ComposedLayoutINS4_7SwizzleILi1ELi4ELi3EEENS4_18smem_ptr_flag_bitsILi8EEENSS_INS5_IJNSA_ILi8EEESH_EEENS5_IJSH_SC_EEEEEEEvNS4_8identityENS4_28SM100_TMA_2SM_LOAD_MULTICASTES1A_vS1B_EENS_8epilogue10collective18CollectiveEpilogueINS1E_23Sm100TmaWarpSpecializedILi4ELi2ELi32ELb0ELb0EEEJNS5_IJNSA_ILi64EEESG_SH_EEENS5_IJNSS_IS1J_SC_EENSS_INS5_IJSH_NSA_ILi2EEEEEENS5_IJSC_SF_EEEEEEEEaSJ_aSJ_NS1E_6fusion15FusionCallbacksIS1I_NS1R_17LinearCombinationIaiaiLNS_15FloatRoundStyleE2EEES1K_S1Q_JEEENS4_5SM1004TMEM4LOAD26SM100_TMEM_LOAD_32dp32b32xENS4_13SM90_TMA_LOADES1A_NS4_39AutoVectorizingCopyWithAssumedAlignmentILi128EEENS4_14SM90_TMA_STOREES1A_S23_S23_EEEvvEEEEvNT_6ParamsE --------------------------
	.section	.nv.constant0._ZN7cutlass13device_kernelINS_4gemm6kernel13GemmUniversalIN4cute5tupleIJiiiiEEENS1_10collective13CollectiveMmaINS1_35MainloopSm100TmaUmmaWarpSpecializedILi33ELi2ELi4ENS5_IJNS4_1CILi4EEENSA_ILi1EEESC_EEEEENS5_IJNSA_ILi128EEENSA_ILi256EEENSA_ILi32EEEEEEaNS5_IJlSC_lEEEaSJ_NS4_8TiledMMAINS4_8MMA_AtomIJNS4_21SM100_MMA_S8_2x1SM_SSIaaiLi128ELi256ELNS4_4UMMA5MajorE0ELSO_0ELNSN_8SaturateE0EEEEEENS4_6LayoutINS5_IJSC_SC_SC_EEENS5_IJNSA_ILi0EEESU_SU_EEEEENS5_IJNS4_10UnderscoreESX_SX_EEEEENS4_18SM100_TMA_2SM_LOADENS4_14ComposedLayoutINS4_7SwizzleILi1ELi4ELi3EEENS4_18smem_ptr_flag_bitsILi8EEENSS_INS5_IJNSA_ILi8EEESH_EEENS5_IJSH_SC_EEEEEEEvNS4_8identityENS4_28SM100_TMA_2SM_LOAD_MULTICASTES1A_vS1B_EENS_8epilogue10collective18CollectiveEpilogueINS1E_23Sm100TmaWarpSpecializedILi4ELi2ELi32ELb0ELb0EEEJNS5_IJNSA_ILi64EEESG_SH_EEENS5_IJNSS_IS1J_SC_EENSS_INS5_IJSH_NSA_ILi2EEEEEENS5_IJSC_SF_EEEEEEEEaSJ_aSJ_NS1E_6fusion15FusionCallbacksIS1I_NS1R_17LinearCombinationIaiaiLNS_15FloatRoundStyleE2EEES1K_S1Q_JEEENS4_5SM1004TMEM4LOAD26SM100_TMEM_LOAD_32dp32b32xENS4_13SM90_TMA_LOADES1A_NS4_39AutoVectorizingCopyWithAssumedAlignmentILi128EEENS4_14SM90_TMA_STOREES1A_S23_S23_EEEvvEEEEvNT_6ParamsE,"a",@progbits
	.sectionflags	@""
	.align	4
.nv.constant0._ZN7cutlass13device_kernelINS_4gemm6kernel13GemmUniversalIN4cute5tupleIJiiiiEEENS1_10collective13CollectiveMmaINS1_35MainloopSm100TmaUmmaWarpSpecializedILi33ELi2ELi4ENS5_IJNS4_1CILi4EEENSA_ILi1EEESC_EEEEENS5_IJNSA_ILi128EEENSA_ILi256EEENSA_ILi32EEEEEEaNS5_IJlSC_lEEEaSJ_NS4_8TiledMMAINS4_8MMA_AtomIJNS4_21SM100_MMA_S8_2x1SM_SSIaaiLi128ELi256ELNS4_4UMMA5MajorE0ELSO_0ELNSN_8SaturateE0EEEEEENS4_6LayoutINS5_IJSC_SC_SC_EEENS5_IJNSA_ILi0EEESU_SU_EEEEENS5_IJNS4_10UnderscoreESX_SX_EEEEENS4_18SM100_TMA_2SM_LOADENS4_14ComposedLayoutINS4_7SwizzleILi1ELi4ELi3EEENS4_18smem_ptr_flag_bitsILi8EEENSS_INS5_IJNSA_ILi8EEESH_EEENS5_IJSH_SC_EEEEEEEvNS4_8identityENS4_28SM100_TMA_2SM_LOAD_MULTICASTES1A_vS1B_EENS_8epilogue10collective18CollectiveEpilogueINS1E_23Sm100TmaWarpSpecializedILi4ELi2ELi32ELb0ELb0EEEJNS5_IJNSA_ILi64EEESG_SH_EEENS5_IJNSS_IS1J_SC_EENSS_INS5_IJSH_NSA_ILi2EEEEEENS5_IJSC_SF_EEEEEEEEaSJ_aSJ_NS1E_6fusion15FusionCallbacksIS1I_NS1R_17LinearCombinationIaiaiLNS_15FloatRoundStyleE2EEES1K_S1Q_JEEENS4_5SM1004TMEM4LOAD26SM100_TMEM_LOAD_32dp32b32xENS4_13SM90_TMA_LOADES1A_NS4_39AutoVectorizingCopyWithAssumedAlignmentILi128EEENS4_14SM90_TMA_STOREES1A_S23_S23_EEEvvEEEEvNT_6ParamsE:
	.zero		2944


//--------------------- SYMBOLS --------------------------

	.type		.nv.reservedSmem.offset0,@object
	.size		.nv.reservedSmem.offset0,0x4
	.type		.nv.reservedSmem.cap,@object
	.size		.nv.reservedSmem.cap,0x4
	.type		__assertfail,@function
